	.target	sm_100a

	.elftype	@"ET_EXEC"


//--------------------- .note.nv.tkinfo           --------------------------
	.section	.note.nv.tkinfo,"",@"SHT_NOTE"
	.sectionflags	@"SHF_NOTE_NV_TKINFO"
	.tkinfo
        /*0018*/ 	.word	0x00000002
        /*0030*/ 	.string	""
        /*0030*/ 	.string	"ptxas"
        /*0030*/ 	.string	"Cuda compilation tools, release 13.0, V13.0.88"
        /*0030*/ 	.string	"Build cuda_13.0.r13.0/compiler.36424714_0"
        /*0030*/ 	.string	"-arch sm_100a -m 64 "



//--------------------- .note.nv.cuinfo           --------------------------
	.section	.note.nv.cuinfo,"",@"SHT_NOTE"
	.sectionflags	@"SHF_NOTE_NV_CUINFO"
        /*0018*/ 	.short	0x0002
        /*001a*/ 	.short	0x0064
        /*001c*/ 	.short	0x0082
	.zero		2


//--------------------- .nv.info                  --------------------------
	.section	.nv.info,"",@"SHT_CUDA_INFO"
	.align	4


	//----- nvinfo : EIATTR_REGCOUNT
	.align		4
        /*0000*/ 	.byte	0x04, 0x2f
        /*0002*/ 	.short	(.L_21 - .L_20)
	.align		4
.L_20:
        /*0004*/ 	.word	index@(_ZN7cutlass13device_kernelINS_4fmha6kernel36Sm100FmhaBwdKernelTmaWarpSpecializedIN4cute5tupleIJiiiiNS5_IJNS5_IJiiEEEiEEEEEENS_10bfloat16_tEfNS5_IJNS4_1CILi128EEESB_NSA_ILi48EEESC_EEENS1_10collective6NoMaskEEEEEvNT_6ParamsE)
        /*0008*/ 	.word	0x00000080


	//----- nvinfo : EIATTR_FRAME_SIZE
	.align		4
.L_21:
        /*000c*/ 	.byte	0x04, 0x11
        /*000e*/ 	.short	(.L_23 - .L_22)
	.align		4
.L_22:
        /*0010*/ 	.word	index@($__internal_3_$__cuda_sm20_div_u16)
        /*0014*/ 	.word	0x00000058


	//----- nvinfo : EIATTR_FRAME_SIZE
	.align		4
.L_23:
        /*0018*/ 	.byte	0x04, 0x11
        /*001a*/ 	.short	(.L_25 - .L_24)
	.align		4
.L_24:
        /*001c*/ 	.word	index@($__internal_2_$__cuda_sm10x_tcgen05_guardrail_trap_unallocated_columns_being_dealloced)
        /*0020*/ 	.word	0x00000058


	//----- nvinfo : EIATTR_FRAME_SIZE
	.align		4
.L_25:
        /*0024*/ 	.byte	0x04, 0x11
        /*0026*/ 	.short	(.L_27 - .L_26)
	.align		4
.L_26:
        /*0028*/ 	.word	index@($__internal_1_$__cuda_sm10x_tcgen05_guardrail_trap_phase_invalid_during_alloc)
        /*002c*/ 	.word	0x00000058


	//----- nvinfo : EIATTR_FRAME_SIZE
	.align		4
.L_27:
        /*0030*/ 	.byte	0x04, 0x11
        /*0032*/ 	.short	(.L_29 - .L_28)
	.align		4
.L_28:
        /*0034*/ 	.word	index@($__internal_0_$__cuda_sm10x_tcgen05_guardrail_trap_col_being_dealloced_not_returned_by_alloc)
        /*0038*/ 	.word	0x00000058


	//----- nvinfo : EIATTR_FRAME_SIZE
	.align		4
.L_29:
        /*003c*/ 	.byte	0x04, 0x11
        /*003e*/ 	.short	(.L_31 - .L_30)
	.align		4
.L_30:
        /*0040*/ 	.word	index@(_ZN7cutlass13device_kernelINS_4fmha6kernel36Sm100FmhaBwdKernelTmaWarpSpecializedIN4cute5tupleIJiiiiNS5_IJNS5_IJiiEEEiEEEEEENS_10bfloat16_tEfNS5_IJNS4_1CILi128EEESB_NSA_ILi48EEESC_EEENS1_10collective6NoMaskEEEEEvNT_6ParamsE)
        /*0044*/ 	.word	0x00000058


	//----- nvinfo : EIATTR_MIN_STACK_SIZE
	.align		4
.L_31:
        /*0048*/ 	.byte	0x04, 0x12
        /*004a*/ 	.short	(.L_33 - .L_32)
	.align		4
.L_32:
        /*004c*/ 	.word	index@(_ZN7cutlass13device_kernelINS_4fmha6kernel36Sm100FmhaBwdKernelTmaWarpSpecializedIN4cute5tupleIJiiiiNS5_IJNS5_IJiiEEEiEEEEEENS_10bfloat16_tEfNS5_IJNS4_1CILi128EEESB_NSA_ILi48EEESC_EEENS1_10collective6NoMaskEEEEEvNT_6ParamsE)
        /*0050*/ 	.word	0x00000058
.L_33:


//--------------------- .nv.compat                --------------------------
	.section	.nv.compat,"",@"SHT_CUDA_COMPAT_INFO"
	.align	4
        /*0000*/ 	.byte	0x02, 0x09, 0x01, 0x00, 0x02, 0x02, 0x02, 0x00, 0x02, 0x05, 0x05, 0x00, 0x03, 0x07, 0x01, 0x01
        /*0010*/ 	.byte	0x02, 0x03, 0x01, 0x00, 0x02, 0x06, 0x01, 0x00, 0x04, 0x0b, 0x08, 0x00, 0x01, 0x00, 0x00, 0x00
        /*0020*/ 	.byte	0x00, 0x00, 0x00, 0x00


//--------------------- .nv.info._ZN7cutlass13device_kernelINS_4fmha6kernel36Sm100FmhaBwdKernelTmaWarpSpecializedIN4cute5tupleIJiiiiNS5_IJNS5_IJiiEEEiEEEEEENS_10bfloat16_tEfNS5_IJNS4_1CILi128EEESB_NSA_ILi48EEESC_EEENS1_10collective6NoMaskEEEEEvNT_6ParamsE --------------------------
	.section	.nv.info._ZN7cutlass13device_kernelINS_4fmha6kernel36Sm100FmhaBwdKernelTmaWarpSpecializedIN4cute5tupleIJiiiiNS5_IJNS5_IJiiEEEiEEEEEENS_10bfloat16_tEfNS5_IJNS4_1CILi128EEESB_NSA_ILi48EEESC_EEENS1_10collective6NoMaskEEEEEvNT_6ParamsE,"",@"SHT_CUDA_INFO"
	.sectionflags	@""
	.align	4


	//----- nvinfo : EIATTR_CUDA_API_VERSION
	.align		4
        /*0000*/ 	.byte	0x04, 0x37
        /*0002*/ 	.short	(.L_35 - .L_34)
.L_34:
        /*0004*/ 	.word	0x00000082


	//----- nvinfo : EIATTR_KPARAM_INFO
	.align		4
.L_35:
        /*0008*/ 	.byte	0x04, 0x17
        /*000a*/ 	.short	(.L_37 - .L_36)
.L_36:
        /*000c*/ 	.word	0x00000000
        /*0010*/ 	.short	0x0000
        /*0012*/ 	.short	0x0000
        /*0014*/ 	.byte	0x00, 0xf0, 0x01, 0x1a


	//----- nvinfo : EIATTR_AT_ENTRY_FRAGMENTS
	.align		4
.L_37:
        /*0018*/ 	.byte	0x04, 0x4f
        /*001a*/ 	.short	(.L_39 - .L_38)


	//   ....[0]....
.L_38:
        /*001c*/ 	.word	0x00000006


	//----- nvinfo : EIATTR_RESERVED_SMEM_USED
	.align		4
.L_39:
        /*0020*/ 	.byte	0x01, 0x41
	.zero		2


	//----- nvinfo : EIATTR_SPARSE_MMA_MASK
	.align		4
        /*0024*/ 	.byte	0x03, 0x50
        /*0026*/ 	.short	0x0000


	//----- nvinfo : EIATTR_TCGEN05_1CTA_USED
	.align		4
        /*0028*/ 	.byte	0x01, 0x51
	.zero		2


	//----- nvinfo : EIATTR_MAXREG_COUNT
	.align		4
        /*002c*/ 	.byte	0x03, 0x1b
        /*002e*/ 	.short	0x0080


	//----- nvinfo : EIATTR_NUM_BARRIERS
	.align		4
        /*0030*/ 	.byte	0x02, 0x4c
        /*0032*/ 	.byte	0x04
	.zero		1


	//----- nvinfo : EIATTR_EXTERNS
	.align		4
        /*0034*/ 	.byte	0x04, 0x0f
        /*0036*/ 	.short	(.L_41 - .L_40)


	//   ....[0]....
	.align		4
.L_40:
        /*0038*/ 	.word	index@(__assertfail)


	//----- nvinfo : EIATTR_ANNOTATIONS
	.align		4
.L_41:
        /*003c*/ 	.byte	0x04, 0x55
        /*003e*/ 	.short	(.L_43 - .L_42)


	//   ....[0]....
.L_42:
        /*0040*/ 	.word	0x00000001
        /*0044*/ 	.byte	0x80, 0x00, 0x00, 0x00, 0x01, 0x00, 0x00, 0x00, 0xf0, 0x75, 0x00, 0x00, 0x01, 0x00, 0x00, 0x00
        /* <DEDUP_REMOVED lines=24> */
        /*01d4*/ 	.byte	0x00, 0xd0, 0x00, 0x00


	//----- nvinfo : EIATTR_MERCURY_ISA_VERSION
	.align		4
.L_43:
        /*01d8*/ 	.byte	0x03, 0x5f
        /*01da*/ 	.short	0x0101


	//----- nvinfo : EIATTR_INT_WARP_WIDE_INSTR_OFFSETS
	.align		4
        /*01dc*/ 	.byte	0x04, 0x31
        /*01de*/ 	.short	(.L_45 - .L_44)


	//   ....[0]....
.L_44:
        /*01e0*/ 	.word	0x0000d1f0


	//   ....[1]....
        /*01e4*/ 	.word	0x0000d210


	//   ....[2]....
        /*01e8*/ 	.word	0x0000d240


	//----- nvinfo : EIATTR_COOP_GROUP_MASK_REGIDS
	.align		4
.L_45:
        /*01ec*/ 	.byte	0x04, 0x29
        /*01ee*/ 	.short	(.L_47 - .L_46)


	//   ....[0]....
.L_46:
        /*01f0*/ 	.word	0xffffffff


	//   ....[1]....
        /*01f4*/ 	.word	0xffffffff


	//   ....[2]....
        /*01f8*/ 	.word	0xffffffff


	//   ....[3]....
        /*01fc*/ 	.word	0xffffffff


	//   ....[4]....
        /*0200*/ 	.word	0xffffffff


	//   ....[5]....
        /*0204*/ 	.word	0xffffffff


	//   ....[6]....
        /*0208*/ 	.word	0xffffffff


	//   ....[7]....
        /*020c*/ 	.word	0xffffffff


	//   ....[8]....
        /*0210*/ 	.word	0xffffffff


	//   ....[9]....
        /*0214*/ 	.word	0xffffffff


	//   ....[10]....
        /*0218*/ 	.word	0xffffffff


	//   ....[11]....
        /*021c*/ 	.word	0xffffffff


	//   ....[12]....
        /*0220*/ 	.word	0xffffffff


	//   ....[13]....
        /*0224*/ 	.word	0xffffffff


	//   ....[14]....
        /*0228*/ 	.word	0xffffffff


	//   ....[15]....
        /*022c*/ 	.word	0xffffffff


	//----- nvinfo : EIATTR_COOP_GROUP_INSTR_OFFSETS
	.align		4
.L_47:
        /*0230*/ 	.byte	0x04, 0x28
        /*0232*/ 	.short	(.L_49 - .L_48)


	//   ....[0]....
.L_48:
        /*0234*/ 	.word	0x00000070


	//   ....[1]....
        /*0238*/ 	.word	0x00000330


	//   ....[2]....
        /*023c*/ 	.word	0x00000550


	//   ....[3]....
        /*0240*/ 	.word	0x00000640


	//   ....[4]....
        /*0244*/ 	.word	0x00000780


	//   ....[5]....
        /*0248*/ 	.word	0x000008c0


	//   ....[6]....
        /*024c*/ 	.word	0x00000a00


	//   ....[7]....
        /*0250*/ 	.word	0x00000b40


	//   ....[8]....
        /*0254*/ 	.word	0x00000c80


	//   ....[9]....
        /*0258*/ 	.word	0x00000dc0


	//   ....[10]....
        /*025c*/ 	.word	0x00000f00


	//   ....[11]....
        /*0260*/ 	.word	0x00003cd0


	//   ....[12]....
        /*0264*/ 	.word	0x00003ed0


	//   ....[13]....
        /*0268*/ 	.word	0x00003ef0


	//   ....[14]....
        /*026c*/ 	.word	0x0000d0e0


	//   ....[15]....
        /*0270*/ 	.word	0x0000d310


	//----- nvinfo : EIATTR_REG_RECONFIG
	.align		4
.L_49:
        /*0274*/ 	.byte	0x01, 0x54
	.zero		2


	//----- nvinfo : EIATTR_VRC_CTA_INIT_COUNT
	.align		4
        /*0278*/ 	.byte	0x02, 0x4a
        /*027a*/ 	.byte	0x80
	.zero		1


	//----- nvinfo : EIATTR_SYSCALL_OFFSETS
	.align		4
        /*027c*/ 	.byte	0x04, 0x46
        /*027e*/ 	.short	(.L_51 - .L_50)


	//   ....[0]....
.L_50:
        /*0280*/ 	.word	0x00007ac0


	//   ....[1]....
        /*0284*/ 	.word	0x00007c50


	//   ....[2]....
        /*0288*/ 	.word	0x00007dc0


	//   ....[3]....
        /*028c*/ 	.word	0x00007f40


	//   ....[4]....
        /*0290*/ 	.word	0x00009740


	//   ....[5]....
        /*0294*/ 	.word	0x000098b0


	//   ....[6]....
        /*0298*/ 	.word	0x00009a20


	//   ....[7]....
        /*029c*/ 	.word	0x00009b90


	//   ....[8]....
        /*02a0*/ 	.word	0x0000a090


	//   ....[9]....
        /*02a4*/ 	.word	0x0000a220


	//   ....[10]....
        /*02a8*/ 	.word	0x0000a3b0


	//   ....[11]....
        /*02ac*/ 	.word	0x0000a560


	//   ....[12]....
        /*02b0*/ 	.word	0x0000b340


	//   ....[13]....
        /*02b4*/ 	.word	0x0000c330


	//   ....[14]....
        /*02b8*/ 	.word	0x0000c9f0


	//----- nvinfo : EIATTR_MBARRIER_INSTR_OFFSETS
	.align		4
.L_51:
        /*02bc*/ 	.byte	0x04, 0x39
        /*02be*/ 	.short	(.L_53 - .L_52)


	//   ....[0]....
.L_52:
        /*02c0*/ 	.word	0x00000400
        /*02c4*/ 	.word	0x000000ff
        /*02c8*/ 	.word	0x0001f800
        /*02cc*/ 	.short	0x0100
        /*02ce*/ 	.byte	0x04
	.zero		1


	//   ....[1]....
        /*02d0*/ 	.word	0x00000410
        /*02d4*/ 	.word	0x000000ff
        /*02d8*/ 	.word	0x0001f810
        /*02dc*/ 	.short	0x0100
        /*02de*/ 	.byte	0x04
	.zero		1


	//   ....[2]....
        /*02e0*/ 	.word	0x00000420
        /*02e4*/ 	.word	0x000000ff
        /*02e8*/ 	.word	0x0001f808
        /*02ec*/ 	.short	0x0100
        /*02ee*/ 	.byte	0x04
	.zero		1


	//   ....[3]....
        /*02f0*/ 	.word	0x00000430
        /*02f4*/ 	.word	0x000000ff
        /*02f8*/ 	.word	0x0001f818
        /*02fc*/ 	.short	0x0100
        /*02fe*/ 	.byte	0x04
	.zero		1


	//   ....[4]....
        /*0300*/ 	.word	0x00000610
        /*0304*/ 	.word	0x000000ff
        /*0308*/ 	.word	0x0001f820
        /*030c*/ 	.short	0x0100
        /*030e*/ 	.byte	0x06
	.zero		1


	//   ....[5]....
        /*0310*/ 	.word	0x00000620
        /*0314*/ 	.word	0x000000ff
        /*0318*/ 	.word	0x0001f828
        /*031c*/ 	.short	0x0100
        /*031e*/ 	.byte	0x06
	.zero		1


	//   ....[6]....
        /*0320*/ 	.word	0x00000750
        /*0324*/ 	.word	0x000000ff
        /*0328*/ 	.word	0x0001f830
        /*032c*/ 	.short	0x0100
        /*032e*/ 	.byte	0x04
	.zero		1


	//   ....[7]....
        /*0330*/ 	.word	0x00000760
        /*0334*/ 	.word	0x000000ff
        /*0338*/ 	.word	0x0001f838
        /*033c*/ 	.short	0x0100
        /*033e*/ 	.byte	0x04
	.zero		1


	//   ....[8]....
        /*0340*/ 	.word	0x00000890
        /*0344*/ 	.word	0x000000ff
        /*0348*/ 	.word	0x0001f840
        /*034c*/ 	.short	0x0100
        /*034e*/ 	.byte	0x04
	.zero		1


	//   ....[9]....
        /*0350*/ 	.word	0x000008a0
        /*0354*/ 	.word	0x000000ff
        /*0358*/ 	.word	0x0001f848
        /*035c*/ 	.short	0x0100
        /*035e*/ 	.byte	0x04
	.zero		1


	//   ....[10]....
        /*0360*/ 	.word	0x000009d0
        /*0364*/ 	.word	0x000000ff
        /*0368*/ 	.word	0x0001f850
        /*036c*/ 	.short	0x0100
        /*036e*/ 	.byte	0x04
	.zero		1


	//   ....[11]....
        /*0370*/ 	.word	0x000009e0
        /*0374*/ 	.word	0x000000ff
        /*0378*/ 	.word	0x0001f858
        /*037c*/ 	.short	0x0100
        /*037e*/ 	.byte	0x04
	.zero		1


	//   ....[12]....
        /*0380*/ 	.word	0x00000b10
        /*0384*/ 	.word	0x000000ff
        /*0388*/ 	.word	0x0001f860
        /*038c*/ 	.short	0x0100
        /*038e*/ 	.byte	0x04
	.zero		1


	//   ....[13]....
        /*0390*/ 	.word	0x00000b20
        /*0394*/ 	.word	0x000000ff
        /*0398*/ 	.word	0x0001f868
        /*039c*/ 	.short	0x0100
        /*039e*/ 	.byte	0x04
	.zero		1


	//   ....[14]....
        /*03a0*/ 	.word	0x00000c50
        /*03a4*/ 	.word	0x000000ff
        /*03a8*/ 	.word	0x0001f870
        /*03ac*/ 	.short	0x0100
        /*03ae*/ 	.byte	0x04
	.zero		1


	//   ....[15]....
        /*03b0*/ 	.word	0x00000c60
        /*03b4*/ 	.word	0x000000ff
        /*03b8*/ 	.word	0x0001f878
        /*03bc*/ 	.short	0x0100
        /*03be*/ 	.byte	0x04
	.zero		1


	//   ....[16]....
        /*03c0*/ 	.word	0x00000d90
        /*03c4*/ 	.word	0x000000ff
        /*03c8*/ 	.word	0x0001f880
        /*03cc*/ 	.short	0x0100
        /*03ce*/ 	.byte	0x04
	.zero		1


	//   ....[17]....
        /*03d0*/ 	.word	0x00000da0
        /*03d4*/ 	.word	0x000000ff
        /*03d8*/ 	.word	0x0001f888
        /*03dc*/ 	.short	0x0100
        /*03de*/ 	.byte	0x04
	.zero		1


	//   ....[18]....
        /*03e0*/ 	.word	0x00000ed0
        /*03e4*/ 	.word	0x000000ff
        /*03e8*/ 	.word	0x0001f890
        /*03ec*/ 	.short	0x0100
        /*03ee*/ 	.byte	0x04
	.zero		1


	//   ....[19]....
        /*03f0*/ 	.word	0x00000ee0
        /*03f4*/ 	.word	0x000000ff
        /*03f8*/ 	.word	0x0001f898
        /*03fc*/ 	.short	0x0100
        /*03fe*/ 	.byte	0x04
	.zero		1


	//   ....[20]....
        /*0400*/ 	.word	0x00001010
        /*0404*/ 	.word	0x000000ff
        /*0408*/ 	.word	0x0001f8a0
        /*040c*/ 	.short	0x0100
        /*040e*/ 	.byte	0x04
	.zero		1


	//   ....[21]....
        /*0410*/ 	.word	0x00001020
        /*0414*/ 	.word	0x000000ff
        /*0418*/ 	.word	0x0001f8b0
        /*041c*/ 	.short	0x0100
        /*041e*/ 	.byte	0x04
	.zero		1


	//   ....[22]....
        /*0420*/ 	.word	0x00001030
        /*0424*/ 	.word	0x000000ff
        /*0428*/ 	.word	0x0001f8a8
        /*042c*/ 	.short	0x0100
        /*042e*/ 	.byte	0x04
	.zero		1


	//   ....[23]....
        /*0430*/ 	.word	0x00001040
        /*0434*/ 	.word	0x000000ff
        /*0438*/ 	.word	0x0001f8b8
        /*043c*/ 	.short	0x0100
        /*043e*/ 	.byte	0x04
	.zero		1


	//   ....[24]....
        /*0440*/ 	.word	0x00002270
        /*0444*/ 	.word	0x000000ff
        /*0448*/ 	.word	0x0001f810
        /*044c*/ 	.short	0x010a
        /*044e*/ 	.byte	0x20
	.zero		1


	//   ....[25]....
        /*0450*/ 	.word	0x000023f0
        /*0454*/ 	.word	0x000000ff
        /*0458*/ 	.word	0x0001f800
        /*045c*/ 	.short	0x010b
        /*045e*/ 	.byte	0x20
	.zero		1


	//   ....[26]....
        /*0460*/ 	.word	0x00002710
        /*0464*/ 	.word	0x000000ff
        /*0468*/ 	.word	0x0001f838
        /*046c*/ 	.short	0x010a
        /*046e*/ 	.byte	0x20
	.zero		1


	//   ....[27]....
        /*0470*/ 	.word	0x00002900
        /*0474*/ 	.word	0x000000ff
        /*0478*/ 	.word	0x0001f830
        /*047c*/ 	.short	0x0107
        /*047e*/ 	.byte	0x20
	.zero		1


	//   ....[28]....
        /*0480*/ 	.word	0x00002960
        /*0484*/ 	.word	0x000000ff
        /*0488*/ 	.word	0x0001f830
        /*048c*/ 	.short	0x0101
        /*048e*/ 	.byte	0x20
	.zero		1


	//   ....[29]....
        /*0490*/ 	.word	0x000029b0
        /*0494*/ 	.word	0x000000ff
        /*0498*/ 	.word	0x0001f828
        /*049c*/ 	.short	0x010a
        /*049e*/ 	.byte	0x20
	.zero		1


	//   ....[30]....
        /*04a0*/ 	.word	0x00002b80
        /*04a4*/ 	.word	0x000000ff
        /*04a8*/ 	.word	0x0001f820
        /*04ac*/ 	.short	0x010b
        /*04ae*/ 	.byte	0x20
	.zero		1


	//   ....[31]....
        /*04b0*/ 	.word	0x00002e50
        /*04b4*/ 	.word	0x000000ff
        /*04b8*/ 	.word	0x0001f848
        /*04bc*/ 	.short	0x010a
        /*04be*/ 	.byte	0x20
	.zero		1


	//   ....[32]....
        /*04c0*/ 	.word	0x00002fb0
        /*04c4*/ 	.word	0x000000ff
        /*04c8*/ 	.word	0x0001f840
        /*04cc*/ 	.short	0x0107
        /*04ce*/ 	.byte	0x20
	.zero		1


	//   ....[33]....
        /*04d0*/ 	.word	0x00003010
        /*04d4*/ 	.word	0x000000ff
        /*04d8*/ 	.word	0x0001f840
        /*04dc*/ 	.short	0x0101
        /*04de*/ 	.byte	0x20
	.zero		1


	//   ....[34]....
        /*04e0*/ 	.word	0x000031f0
        /*04e4*/ 	.word	0x000000ff
        /*04e8*/ 	.word	0x0001f810
        /*04ec*/ 	.short	0x010a
        /*04ee*/ 	.byte	0x19
	.zero		1


	//   ....[35]....
        /*04f0*/ 	.word	0x000034e0
        /*04f4*/ 	.word	0x000000ff
        /*04f8*/ 	.word	0x0001f838
        /*04fc*/ 	.short	0x010a
        /*04fe*/ 	.byte	0x20
	.zero		1


	//   ....[36]....
        /*0500*/ 	.word	0x000036d0
        /*0504*/ 	.word	0x000000ff
        /*0508*/ 	.word	0x0001f830
        /*050c*/ 	.short	0x0107
        /*050e*/ 	.byte	0x20
	.zero		1


	//   ....[37]....
        /*0510*/ 	.word	0x00003730
        /*0514*/ 	.word	0x000000ff
        /*0518*/ 	.word	0x0001f830
        /*051c*/ 	.short	0x0101
        /*051e*/ 	.byte	0x20
	.zero		1


	//   ....[38]....
        /*0520*/ 	.word	0x00003790
        /*0524*/ 	.word	0x000000ff
        /*0528*/ 	.word	0x0001f828
        /*052c*/ 	.short	0x010a
        /*052e*/ 	.byte	0x20
	.zero		1


	//   ....[39]....
        /*0530*/ 	.word	0x00003a10
        /*0534*/ 	.word	0x000000ff
        /*0538*/ 	.word	0x0001f848
        /*053c*/ 	.short	0x010a
        /*053e*/ 	.byte	0x20
	.zero		1


	//   ....[40]....
        /*0540*/ 	.word	0x00003b70
        /*0544*/ 	.word	0x000000ff
        /*0548*/ 	.word	0x0001f840
        /*054c*/ 	.short	0x0107
        /*054e*/ 	.byte	0x20
	.zero		1


	//   ....[41]....
        /*0550*/ 	.word	0x00003be0
        /*0554*/ 	.word	0x000000ff
        /*0558*/ 	.word	0x0001f840
        /*055c*/ 	.short	0x0101
        /*055e*/ 	.byte	0x20
	.zero		1


	//   ....[42]....
        /*0560*/ 	.word	0x00004130
        /*0564*/ 	.word	0x000000ff
        /*0568*/ 	.word	0x0001f800
        /*056c*/ 	.short	0x010a
        /*056e*/ 	.byte	0x10
	.zero		1


	//   ....[43]....
        /*0570*/ 	.word	0x00004160
        /*0574*/ 	.word	0x000000ff
        /*0578*/ 	.word	0x0001f858
        /*057c*/ 	.short	0x010a
        /*057e*/ 	.byte	0x10
	.zero		1


	//   ....[44]....
        /*0580*/ 	.word	0x00004380
        /*0584*/ 	.word	0x000000ff
        /*0588*/ 	.word	0x0001f820
        /*058c*/ 	.short	0x010a
        /*058e*/ 	.byte	0x10
	.zero		1


	//   ....[45]....
        /*0590*/ 	.word	0x000043c0
        /*0594*/ 	.word	0x000000ff
        /*0598*/ 	.word	0x0001f868
        /*059c*/ 	.short	0x010a
        /*059e*/ 	.byte	0x10
	.zero		1


	//   ....[46]....
        /*05a0*/ 	.word	0x00004400
        /*05a4*/ 	.word	0x000000ff
        /*05a8*/ 	.word	0x0001f878
        /*05ac*/ 	.short	0x010a
        /*05ae*/ 	.byte	0x10
	.zero		1


	//   ....[47]....
        /*05b0*/ 	.word	0x000045f0
        /*05b4*/ 	.word	0x000000ff
        /*05b8*/ 	.word	0x0001f880
        /*05bc*/ 	.short	0x010a
        /*05be*/ 	.byte	0x10
	.zero		1


	//   ....[48]....
        /*05c0*/ 	.word	0x00004e80
        /*05c4*/ 	.word	0x000000ff
        /*05c8*/ 	.word	0x0001f800
        /*05cc*/ 	.short	0x010a
        /*05ce*/ 	.byte	0x06
	.zero		1


	//   ....[49]....
        /*05d0*/ 	.word	0x00004ee0
        /*05d4*/ 	.word	0x000000ff
        /*05d8*/ 	.word	0x0001f858
        /*05dc*/ 	.short	0x010a
        /*05de*/ 	.byte	0x10
	.zero		1


	//   ....[50]....
        /*05e0*/ 	.word	0x000050f0
        /*05e4*/ 	.word	0x000000ff
        /*05e8*/ 	.word	0x0001f890
        /*05ec*/ 	.short	0x010a
        /*05ee*/ 	.byte	0x10
	.zero		1


	//   ....[51]....
        /*05f0*/ 	.word	0x00005160
        /*05f4*/ 	.word	0x000000ff
        /*05f8*/ 	.word	0x0001f868
        /*05fc*/ 	.short	0x010a
        /*05fe*/ 	.byte	0x10
	.zero		1


	//   ....[52]....
        /*0600*/ 	.word	0x000057d0
        /*0604*/ 	.word	0x000000ff
        /*0608*/ 	.word	0x0001f878
        /*060c*/ 	.short	0x010a
        /*060e*/ 	.byte	0x10
	.zero		1


	//   ....[53]....
        /*0610*/ 	.word	0x00005840
        /*0614*/ 	.word	0x000000ff
        /*0618*/ 	.word	0x0001f820
        /*061c*/ 	.short	0x010a
        /*061e*/ 	.byte	0x10
	.zero		1


	//   ....[54]....
        /*0620*/ 	.word	0x00005a50
        /*0624*/ 	.word	0x000000ff
        /*0628*/ 	.word	0x0001f880
        /*062c*/ 	.short	0x010a
        /*062e*/ 	.byte	0x10
	.zero		1


	//   ....[55]....
        /*0630*/ 	.word	0x00005e70
        /*0634*/ 	.word	0x000000ff
        /*0638*/ 	.word	0x0001f8b0
        /*063c*/ 	.short	0x010a
        /*063e*/ 	.byte	0x10
	.zero		1


	//   ....[56]....
        /*0640*/ 	.word	0x00005ef0
        /*0644*/ 	.word	0x000000ff
        /*0648*/ 	.word	0x0001f8b8
        /*064c*/ 	.short	0x010a
        /*064e*/ 	.byte	0x10
	.zero		1


	//   ....[57]....
        /*0650*/ 	.word	0x00005f60
        /*0654*/ 	.word	0x000000ff
        /*0658*/ 	.word	0x0001f890
        /*065c*/ 	.short	0x010a
        /*065e*/ 	.byte	0x10
	.zero		1


	//   ....[58]....
        /*0660*/ 	.word	0x00006ac0
        /*0664*/ 	.word	0x000000ff
        /*0668*/ 	.word	0x0001f870
        /*066c*/ 	.short	0x010a
        /*066e*/ 	.byte	0x06
	.zero		1


	//   ....[59]....
        /*0670*/ 	.word	0x00006bb0
        /*0674*/ 	.word	0x000000ff
        /*0678*/ 	.word	0x00000000
        /*067c*/ 	.short	0x0101
        /*067e*/ 	.byte	0x04
	.zero		1


	//   ....[60]....
        /*0680*/ 	.word	0x000077a0
        /*0684*/ 	.word	0x00000049
        /*0688*/ 	.word	0x0001f850
        /*068c*/ 	.short	0x010a
        /*068e*/ 	.byte	0xff
	.zero		1


	//   ....[61]....
        /*0690*/ 	.word	0x00007840
        /*0694*/ 	.word	0x00000049
        /*0698*/ 	.word	0x0001f888
        /*069c*/ 	.short	0x010a
        /*069e*/ 	.byte	0xff
	.zero		1


	//   ....[62]....
        /*06a0*/ 	.word	0x00007910
        /*06a4*/ 	.word	0x00000049
        /*06a8*/ 	.word	0x0001f830
        /*06ac*/ 	.short	0x010a
        /*06ae*/ 	.byte	0xff
	.zero		1


	//   ....[63]....
        /*06b0*/ 	.word	0x00009c60
        /*06b4*/ 	.word	0x00000049
        /*06b8*/ 	.word	0x0001f880
        /*06bc*/ 	.short	0x0101
        /*06be*/ 	.byte	0xff
	.zero		1


	//   ....[64]....
        /*06c0*/ 	.word	0x00009cf0
        /*06c4*/ 	.word	0x00000000
        /*06c8*/ 	.word	0x00000000
        /*06cc*/ 	.short	0x0101
        /*06ce*/ 	.byte	0xff
	.zero		1


	//   ....[65]....
        /*06d0*/ 	.word	0x00009d60
        /*06d4*/ 	.word	0x00000000
        /*06d8*/ 	.word	0x00000000
        /*06dc*/ 	.short	0x0101
        /*06de*/ 	.byte	0xff
	.zero		1


	//   ....[66]....
        /*06e0*/ 	.word	0x00009dd0
        /*06e4*/ 	.word	0x00000049
        /*06e8*/ 	.word	0x0001f840
        /*06ec*/ 	.short	0x010a
        /*06ee*/ 	.byte	0xff
	.zero		1


	//   ....[67]....
        /*06f0*/ 	.word	0x00009e70
        /*06f4*/ 	.word	0x00000049
        /*06f8*/ 	.word	0x0001f860
        /*06fc*/ 	.short	0x010a
        /*06fe*/ 	.byte	0xff
	.zero		1


	//   ....[68]....
        /*0700*/ 	.word	0x00009f60
        /*0704*/ 	.word	0x00000049
        /*0708*/ 	.word	0x0001f898
        /*070c*/ 	.short	0x010a
        /*070e*/ 	.byte	0xff
	.zero		1


	//   ....[69]....
        /*0710*/ 	.word	0x0000b210
        /*0714*/ 	.word	0x000000ff
        /*0718*/ 	.word	0x00000000
        /*071c*/ 	.short	0x0101
        /*071e*/ 	.byte	0x04
	.zero		1


	//   ....[70]....
        /*0720*/ 	.word	0x0000be20
        /*0724*/ 	.word	0x000000ff
        /*0728*/ 	.word	0x0001f890
        /*072c*/ 	.short	0x0101
        /*072e*/ 	.byte	0x24
	.zero		1


	//   ....[71]....
        /*0730*/ 	.word	0x0000bed0
        /*0734*/ 	.word	0x000000ff
        /*0738*/ 	.word	0x00000000
        /*073c*/ 	.short	0x0101
        /*073e*/ 	.byte	0x04
	.zero		1


	//   ....[72]....
        /*0740*/ 	.word	0x0000c1e0
        /*0744*/ 	.word	0x000000ff
        /*0748*/ 	.word	0x0001f8a0
        /*074c*/ 	.short	0x010a
        /*074e*/ 	.byte	0x24
	.zero		1


	//   ....[73]....
        /*0750*/ 	.word	0x0000c870
        /*0754*/ 	.word	0x000000ff
        /*0758*/ 	.word	0x00000000
        /*075c*/ 	.short	0x0101
        /*075e*/ 	.byte	0x04
	.zero		1


	//   ....[74]....
        /*0760*/ 	.word	0x0000c8c0
        /*0764*/ 	.word	0x000000ff
        /*0768*/ 	.word	0x0001f8a8
        /*076c*/ 	.short	0x010a
        /*076e*/ 	.byte	0x24
	.zero		1


	//   ....[75]....
        /*0770*/ 	.word	0x0000d030
        /*0774*/ 	.word	0x000000ff
        /*0778*/ 	.word	0x00000000
        /*077c*/ 	.short	0x0101
        /*077e*/ 	.byte	0x04
	.zero		1


	//   ....[76]....
        /*0780*/ 	.word	0x0000d340
        /*0784*/ 	.word	0x00000005
        /*0788*/ 	.word	0x0001f810
        /*078c*/ 	.short	0x010a
        /*078e*/ 	.byte	0xff
	.zero		1


	//   ....[77]....
        /*0790*/ 	.word	0x0000d3a0
        /*0794*/ 	.word	0x00000005
        /*0798*/ 	.word	0x0001f838
        /*079c*/ 	.short	0x010a
        /*079e*/ 	.byte	0xff
	.zero		1


	//   ....[78]....
        /*07a0*/ 	.word	0x0000d400
        /*07a4*/ 	.word	0x00000004
        /*07a8*/ 	.word	0x0001f828
        /*07ac*/ 	.short	0x010a
        /*07ae*/ 	.byte	0xff
	.zero		1


	//   ....[79]....
        /*07b0*/ 	.word	0x0000d460
        /*07b4*/ 	.word	0x00000004
        /*07b8*/ 	.word	0x0001f848
        /*07bc*/ 	.short	0x010a
        /*07be*/ 	.byte	0xff
	.zero		1


	//   ....[80]....
        /*07c0*/ 	.word	0x0000d4c0
        /*07c4*/ 	.word	0x00000004
        /*07c8*/ 	.word	0x0001f810
        /*07cc*/ 	.short	0x010a
        /*07ce*/ 	.byte	0xff
	.zero		1


	//   ....[81]....
        /*07d0*/ 	.word	0x0000d520
        /*07d4*/ 	.word	0x00000004
        /*07d8*/ 	.word	0x0001f838
        /*07dc*/ 	.short	0x010a
        /*07de*/ 	.byte	0xff
	.zero		1


	//   ....[82]....
        /*07e0*/ 	.word	0x0000d580
        /*07e4*/ 	.word	0x00000008
        /*07e8*/ 	.word	0x0001f828
        /*07ec*/ 	.short	0x010a
        /*07ee*/ 	.byte	0xff
	.zero		1


	//   ....[83]....
        /*07f0*/ 	.word	0x0000d5e0
        /*07f4*/ 	.word	0x00000008
        /*07f8*/ 	.word	0x0001f848
        /*07fc*/ 	.short	0x010a
        /*07fe*/ 	.byte	0xff
	.zero		1


	//   ....[84]....
        /*0800*/ 	.word	0x0000d640
        /*0804*/ 	.word	0x00000000
        /*0808*/ 	.word	0x0001f800
        /*080c*/ 	.short	0x010a
        /*080e*/ 	.byte	0xff
	.zero		1


	//   ....[85]....
        /*0810*/ 	.word	0x0000d6a0
        /*0814*/ 	.word	0x00000005
        /*0818*/ 	.word	0x0001f858
        /*081c*/ 	.short	0x010a
        /*081e*/ 	.byte	0xff
	.zero		1


	//   ....[86]....
        /*0820*/ 	.word	0x0000d700
        /*0824*/ 	.word	0x00000000
        /*0828*/ 	.word	0x0001f820
        /*082c*/ 	.short	0x010a
        /*082e*/ 	.byte	0xff
	.zero		1


	//   ....[87]....
        /*0830*/ 	.word	0x0000d760
        /*0834*/ 	.word	0x00000000
        /*0838*/ 	.word	0x0001f868
        /*083c*/ 	.short	0x010a
        /*083e*/ 	.byte	0xff
	.zero		1


	//   ....[88]....
        /*0840*/ 	.word	0x0000d7c0
        /*0844*/ 	.word	0x00000004
        /*0848*/ 	.word	0x0001f878
        /*084c*/ 	.short	0x010a
        /*084e*/ 	.byte	0xff
	.zero		1


	//   ....[89]....
        /*0850*/ 	.word	0x0000d820
        /*0854*/ 	.word	0x00000004
        /*0858*/ 	.word	0x0001f880
        /*085c*/ 	.short	0x010a
        /*085e*/ 	.byte	0xff
	.zero		1


	//   ....[90]....
        /*0860*/ 	.word	0x0000d880
        /*0864*/ 	.word	0x00000000
        /*0868*/ 	.word	0x0001f800
        /*086c*/ 	.short	0x010a
        /*086e*/ 	.byte	0xff
	.zero		1


	//   ....[91]....
        /*0870*/ 	.word	0x0000d8e0
        /*0874*/ 	.word	0x00000002
        /*0878*/ 	.word	0x0001f858
        /*087c*/ 	.short	0x010a
        /*087e*/ 	.byte	0xff
	.zero		1


	//   ....[92]....
        /*0880*/ 	.word	0x0000d940
        /*0884*/ 	.word	0x00000000
        /*0888*/ 	.word	0x0001f890
        /*088c*/ 	.short	0x010a
        /*088e*/ 	.byte	0xff
	.zero		1


	//   ....[93]....
        /*0890*/ 	.word	0x0000d9a0
        /*0894*/ 	.word	0x00000004
        /*0898*/ 	.word	0x0001f868
        /*089c*/ 	.short	0x010a
        /*089e*/ 	.byte	0xff
	.zero		1


	//   ....[94]....
        /*08a0*/ 	.word	0x0000da00
        /*08a4*/ 	.word	0x00000000
        /*08a8*/ 	.word	0x0001f878
        /*08ac*/ 	.short	0x010a
        /*08ae*/ 	.byte	0xff
	.zero		1


	//   ....[95]....
        /*08b0*/ 	.word	0x0000da60
        /*08b4*/ 	.word	0x00000004
        /*08b8*/ 	.word	0x0001f820
        /*08bc*/ 	.short	0x010a
        /*08be*/ 	.byte	0xff
	.zero		1


	//   ....[96]....
        /*08c0*/ 	.word	0x0000dac0
        /*08c4*/ 	.word	0x00000004
        /*08c8*/ 	.word	0x0001f880
        /*08cc*/ 	.short	0x010a
        /*08ce*/ 	.byte	0xff
	.zero		1


	//   ....[97]....
        /*08d0*/ 	.word	0x0000db20
        /*08d4*/ 	.word	0x00000000
        /*08d8*/ 	.word	0x0001f8b0
        /*08dc*/ 	.short	0x010a
        /*08de*/ 	.byte	0xff
	.zero		1


	//   ....[98]....
        /*08e0*/ 	.word	0x0000db80
        /*08e4*/ 	.word	0x00000000
        /*08e8*/ 	.word	0x0001f8b8
        /*08ec*/ 	.short	0x010a
        /*08ee*/ 	.byte	0xff
	.zero		1


	//   ....[99]....
        /*08f0*/ 	.word	0x0000dbe0
        /*08f4*/ 	.word	0x00000000
        /*08f8*/ 	.word	0x0001f890
        /*08fc*/ 	.short	0x010a
        /*08fe*/ 	.byte	0xff
	.zero		1


	//   ....[100]....
        /*0900*/ 	.word	0x0000dc40
        /*0904*/ 	.word	0x00000004
        /*0908*/ 	.word	0x0001f870
        /*090c*/ 	.short	0x010a
        /*090e*/ 	.byte	0xff
	.zero		1


	//   ....[101]....
        /*0910*/ 	.word	0x0000dc90
        /*0914*/ 	.word	0x00000049
        /*0918*/ 	.word	0x0001f850
        /*091c*/ 	.short	0x010a
        /*091e*/ 	.byte	0xff
	.zero		1


	//   ....[102]....
        /*0920*/ 	.word	0x0000dce0
        /*0924*/ 	.word	0x00000049
        /*0928*/ 	.word	0x0001f888
        /*092c*/ 	.short	0x010a
        /*092e*/ 	.byte	0xff
	.zero		1


	//   ....[103]....
        /*0930*/ 	.word	0x0000dd30
        /*0934*/ 	.word	0x00000049
        /*0938*/ 	.word	0x0001f830
        /*093c*/ 	.short	0x010a
        /*093e*/ 	.byte	0xff
	.zero		1


	//   ....[104]....
        /*0940*/ 	.word	0x0000dd80
        /*0944*/ 	.word	0x00000049
        /*0948*/ 	.word	0x0001f840
        /*094c*/ 	.short	0x010a
        /*094e*/ 	.byte	0xff
	.zero		1


	//   ....[105]....
        /*0950*/ 	.word	0x0000ddd0
        /*0954*/ 	.word	0x00000049
        /*0958*/ 	.word	0x0001f860
        /*095c*/ 	.short	0x010a
        /*095e*/ 	.byte	0xff
	.zero		1


	//   ....[106]....
        /*0960*/ 	.word	0x0000de20
        /*0964*/ 	.word	0x00000049
        /*0968*/ 	.word	0x0001f898
        /*096c*/ 	.short	0x010a
        /*096e*/ 	.byte	0xff
	.zero		1


	//   ....[107]....
        /*0970*/ 	.word	0x0000de80
        /*0974*/ 	.word	0x00000003
        /*0978*/ 	.word	0x0001f8a0
        /*097c*/ 	.short	0x010a
        /*097e*/ 	.byte	0xff
	.zero		1


	//   ....[108]....
        /*0980*/ 	.word	0x0000dee0
        /*0984*/ 	.word	0x00000002
        /*0988*/ 	.word	0x0001f8a8
        /*098c*/ 	.short	0x010a
        /*098e*/ 	.byte	0xff
	.zero		1


	//----- nvinfo : EIATTR_NUM_MBARRIERS
	.align		4
.L_53:
        /*0990*/ 	.byte	0x03, 0x38
        /*0992*/ 	.short	0x0018


	//----- nvinfo : EIATTR_EXIT_INSTR_OFFSETS
	.align		4
        /*0994*/ 	.byte	0x04, 0x1c
        /*0996*/ 	.short	(.L_55 - .L_54)


	//   ....[0]....
.L_54:
        /*0998*/ 	.word	0x00001130


	//   ....[1]....
        /*099c*/ 	.word	0x00002100


	//   ....[2]....
        /*09a0*/ 	.word	0x00003030


	//   ....[3]....
        /*09a4*/ 	.word	0x00003c80


	//   ....[4]....
        /*09a8*/ 	.word	0x000068b0


	//   ....[5]....
        /*09ac*/ 	.word	0x000068f0


	//   ....[6]....
        /*09b0*/ 	.word	0x00007580


	//   ....[7]....
        /*09b4*/ 	.word	0x000075b0


	//   ....[8]....
        /*09b8*/ 	.word	0x0000d060


	//   ....[9]....
        /*09bc*/ 	.word	0x0000d320


	//----- nvinfo : EIATTR_INDIRECT_BRANCH_TARGETS
	.align		4
.L_55:
        /*09c0*/ 	.byte	0x04, 0x34
        /*09c2*/ 	.short	(.L_57 - .L_56)


	//   ....[0]....
.L_56:
        /*09c4*/ 	.word	.L_x_290@srel
        /*09c8*/ 	.short	0x0
        /*09ca*/ 	.short	0x0
        /*09cc*/ 	.word	0x3
        /*09d0*/ 	.word	.L_x_291@srel
        /*09d4*/ 	.word	.L_x_292@srel
        /*09d8*/ 	.word	.L_x_293@srel


	//   ....[1]....
        /*09dc*/ 	.word	.L_x_294@srel
        /*09e0*/ 	.short	0x0
        /*09e2*/ 	.short	0x0
        /*09e4*/ 	.word	0x3
        /*09e8*/ 	.word	.L_x_161@srel
        /*09ec*/ 	.word	.L_x_146@srel
        /*09f0*/ 	.word	.L_x_293@srel


	//----- nvinfo : EIATTR_MAX_THREADS
	.align		4
.L_57:
        /*09f4*/ 	.byte	0x04, 0x05
        /*09f6*/ 	.short	(.L_59 - .L_58)
.L_58:
        /*09f8*/ 	.word	0x00000200
        /*09fc*/ 	.word	0x00000001
        /*0a00*/ 	.word	0x00000001


	//----- nvinfo : EIATTR_CRS_STACK_SIZE
	.align		4
.L_59:
        /*0a04*/ 	.byte	0x04, 0x1e
        /*0a06*/ 	.short	(.L_61 - .L_60)
.L_60:
        /*0a08*/ 	.word	0x00000000


	//----- nvinfo : EIATTR_CBANK_PARAM_SIZE
	.align		4
.L_61:
        /*0a0c*/ 	.byte	0x03, 0x19
        /*0a0e*/ 	.short	0x0680


	//----- nvinfo : EIATTR_PARAM_CBANK
	.align		4
        /*0a10*/ 	.byte	0x04, 0x0a
        /*0a12*/ 	.short	(.L_63 - .L_62)
	.align		4
.L_62:
        /*0a14*/ 	.word	index@(.nv.constant0._ZN7cutlass13device_kernelINS_4fmha6kernel36Sm100FmhaBwdKernelTmaWarpSpecializedIN4cute5tupleIJiiiiNS5_IJNS5_IJiiEEEiEEEEEENS_10bfloat16_tEfNS5_IJNS4_1CILi128EEESB_NSA_ILi48EEESC_EEENS1_10collective6NoMaskEEEEEvNT_6ParamsE)
        /*0a18*/ 	.short	0x0380
        /*0a1a*/ 	.short	0x0680


	//----- nvinfo : EIATTR_SW_WAR
	.align		4
.L_63:
        /*0a1c*/ 	.byte	0x04, 0x36
        /*0a1e*/ 	.short	(.L_65 - .L_64)
.L_64:
        /*0a20*/ 	.word	0x00000008
.L_65:


//--------------------- .nv.callgraph             --------------------------
	.section	.nv.callgraph,"",@"SHT_CUDA_CALLGRAPH"
	.align	4
	.sectionentsize	8
	.align		4
        /*0000*/ 	.word	0x00000000
	.align		4
        /*0004*/ 	.word	0xffffffff
	.align		4
        /*0008*/ 	.word	index@(_ZN7cutlass13device_kernelINS_4fmha6kernel36Sm100FmhaBwdKernelTmaWarpSpecializedIN4cute5tupleIJiiiiNS5_IJNS5_IJiiEEEiEEEEEENS_10bfloat16_tEfNS5_IJNS4_1CILi128EEESB_NSA_ILi48EEESC_EEENS1_10collective6NoMaskEEEEEvNT_6ParamsE)
	.align		4
        /*000c*/ 	.word	index@(__assertfail)
	.align		4
        /*0010*/ 	.word	0x00000000
	.align		4
        /*0014*/ 	.word	0xfffffffe
	.align		4
        /*0018*/ 	.word	0x00000000
	.align		4
        /*001c*/ 	.word	0xfffffffd
	.align		4
        /*0020*/ 	.word	0x00000000
	.align		4
        /*0024*/ 	.word	0xfffffffc


//--------------------- .nv.constant4             --------------------------
	.section	.nv.constant4,"a",@progbits
	.align	8
	.align		8
.nv.constant4:
        /*0000*/ 	.dword	__assertfail
	.align		8
        /*0008*/ 	.dword	__unnamed_1
	.align		8
        /*0010*/ 	.dword	__unnamed_2
	.align		8
        /*0018*/ 	.dword	__unnamed_3
	.align		8
        /*0020*/ 	.dword	__unnamed_4
	.align		8
        /*0028*/ 	.dword	_ZN39_INTERNAL_3ac25829_4_k_cu_bb918870_32084cuda3std3__45__cpo5beginE
	.align		8
        /*0030*/ 	.dword	_ZN39_INTERNAL_3ac25829_4_k_cu_bb918870_32084cuda3std3__45__cpo3endE
	.align		8
        /*0038*/ 	.dword	_ZN39_INTERNAL_3ac25829_4_k_cu_bb918870_32084cuda3std3__45__cpo6cbeginE
	.align		8
        /*0040*/ 	.dword	_ZN39_INTERNAL_3ac25829_4_k_cu_bb918870_32084cuda3std3__45__cpo4cendE
	.align		8
        /*0048*/ 	.dword	_ZN39_INTERNAL_3ac25829_4_k_cu_bb918870_32084cuda3std3__441_GLOBAL__N__3ac25829_4_k_cu_bb918870_32086ignoreE
	.align		8
        /*0050*/ 	.dword	_ZN39_INTERNAL_3ac25829_4_k_cu_bb918870_32084cuda3std3__419piecewise_constructE
	.align		8
        /*0058*/ 	.dword	_ZN39_INTERNAL_3ac25829_4_k_cu_bb918870_32084cuda3std3__48in_placeE
	.align		8
        /*0060*/ 	.dword	_ZN39_INTERNAL_3ac25829_4_k_cu_bb918870_32084cuda3std6ranges3__45__cpo4swapE
	.align		8
        /*0068*/ 	.dword	_ZN39_INTERNAL_3ac25829_4_k_cu_bb918870_32084cuda3std6ranges3__45__cpo9iter_moveE
	.align		8
        /*0070*/ 	.dword	_ZN39_INTERNAL_3ac25829_4_k_cu_bb918870_32084cute7productE
	.align		8
        /*0078*/ 	.dword	_ZN39_INTERNAL_3ac25829_4_k_cu_bb918870_32084cute1_E
	.align		8
        /*0080*/ 	.dword	$str$23
	.align		8
        /*0088*/ 	.dword	$str$24
	.align		8
        /*0090*/ 	.dword	$str$25
	.align		8
        /*0098*/ 	.dword	$str$26


//--------------------- .nv.constant2._ZN7cutlass13device_kernelINS_4fmha6kernel36Sm100FmhaBwdKernelTmaWarpSpecializedIN4cute5tupleIJiiiiNS5_IJNS5_IJiiEEEiEEEEEENS_10bfloat16_tEfNS5_IJNS4_1CILi128EEESB_NSA_ILi48EEESC_EEENS1_10collective6NoMaskEEEEEvNT_6ParamsE --------------------------
	.section	.nv.constant2._ZN7cutlass13device_kernelINS_4fmha6kernel36Sm100FmhaBwdKernelTmaWarpSpecializedIN4cute5tupleIJiiiiNS5_IJNS5_IJiiEEEiEEEEEENS_10bfloat16_tEfNS5_IJNS4_1CILi128EEESB_NSA_ILi48EEESC_EEENS1_10collective6NoMaskEEEEEvNT_6ParamsE,"a",@progbits
	.sectionflags	@""
	.align	4
.nv.constant2._ZN7cutlass13device_kernelINS_4fmha6kernel36Sm100FmhaBwdKernelTmaWarpSpecializedIN4cute5tupleIJiiiiNS5_IJNS5_IJiiEEEiEEEEEENS_10bfloat16_tEfNS5_IJNS4_1CILi128EEESB_NSA_ILi48EEESC_EEENS1_10collective6NoMaskEEEEEvNT_6ParamsE:
        /*0000*/ 	.byte	0x90, 0x21, 0x00, 0x00, 0x90, 0x3c, 0x00, 0x00, 0x90, 0x75, 0x00, 0x00, 0xc0, 0x75, 0x00, 0x00
        /*0010*/ 	.byte	0x60, 0x69, 0x00, 0x00, 0x90, 0x75, 0x00, 0x00


//--------------------- .text._ZN7cutlass13device_kernelINS_4fmha6kernel36Sm100FmhaBwdKernelTmaWarpSpecializedIN4cute5tupleIJiiiiNS5_IJNS5_IJiiEEEiEEEEEENS_10bfloat16_tEfNS5_IJNS4_1CILi128EEESB_NSA_ILi48EEESC_EEENS1_10collective6NoMaskEEEEEvNT_6ParamsE --------------------------
	.section	.text._ZN7cutlass13device_kernelINS_4fmha6kernel36Sm100FmhaBwdKernelTmaWarpSpecializedIN4cute5tupleIJiiiiNS5_IJNS5_IJiiEEEiEEEEEENS_10bfloat16_tEfNS5_IJNS4_1CILi128EEESB_NSA_ILi48EEESC_EEENS1_10collective6NoMaskEEEEEvNT_6ParamsE,"ax",@progbits
	.align	128
.text._ZN7cutlass13device_kernelINS_4fmha6kernel36Sm100FmhaBwdKernelTmaWarpSpecializedIN4cute5tupleIJiiiiNS5_IJNS5_IJiiEEEiEEEEEENS_10bfloat16_tEfNS5_IJNS4_1CILi128EEESB_NSA_ILi48EEESC_EEENS1_10collective6NoMaskEEEEEvNT_6ParamsE:
        .type           _ZN7cutlass13device_kernelINS_4fmha6kernel36Sm100FmhaBwdKernelTmaWarpSpecializedIN4cute5tupleIJiiiiNS5_IJNS5_IJiiEEEiEEEEEENS_10bfloat16_tEfNS5_IJNS4_1CILi128EEESB_NSA_ILi48EEESC_EEENS1_10collective6NoMaskEEEEEvNT_6ParamsE,@function
        .size           _ZN7cutlass13device_kernelINS_4fmha6kernel36Sm100FmhaBwdKernelTmaWarpSpecializedIN4cute5tupleIJiiiiNS5_IJNS5_IJiiEEEiEEEEEENS_10bfloat16_tEfNS5_IJNS4_1CILi128EEESB_NSA_ILi48EEESC_EEENS1_10collective6NoMaskEEEEEvNT_6ParamsE,(.L_x_298 - _ZN7cutlass13device_kernelINS_4fmha6kernel36Sm100FmhaBwdKernelTmaWarpSpecializedIN4cute5tupleIJiiiiNS5_IJNS5_IJiiEEEiEEEEEENS_10bfloat16_tEfNS5_IJNS4_1CILi128EEESB_NSA_ILi48EEESC_EEENS1_10collective6NoMaskEEEEEvNT_6ParamsE)
        .other          _ZN7cutlass13device_kernelINS_4fmha6kernel36Sm100FmhaBwdKernelTmaWarpSpecializedIN4cute5tupleIJiiiiNS5_IJNS5_IJiiEEEiEEEEEENS_10bfloat16_tEfNS5_IJNS4_1CILi128EEESB_NSA_ILi48EEESC_EEENS1_10collective6NoMaskEEEEEvNT_6ParamsE,@"STO_CUDA_ENTRY STV_DEFAULT"
_ZN7cutlass13device_kernelINS_4fmha6kernel36Sm100FmhaBwdKernelTmaWarpSpecializedIN4cute5tupleIJiiiiNS5_IJNS5_IJiiEEEiEEEEEENS_10bfloat16_tEfNS5_IJNS4_1CILi128EEESB_NSA_ILi48EEESC_EEENS1_10collective6NoMaskEEEEEvNT_6ParamsE:
[----:B------:R-:W1:Y:S02]  /*0000*/  LDC R1, c[0x0][0x37c] ;  /* 0x0000df00ff017b82 */ /* 0x000e640000000800 */
[----:B-1----:R-:W-:Y:S01]  /*0010*/  IADD3 R1, PT, PT, R1, -0x58, RZ ;  /* 0xffffffa801017810 */ /* 0x002fe20007ffe0ff */
[----:B------:R-:W1:Y:S01]  /*0020*/  S2R R16, SR_TID.X ;  /* 0x0000000000107919 */ /* 0x000e620000002100 */
[----:B------:R-:W-:Y:S01]  /*0030*/  IMAD.MOV.U32 R0, RZ, RZ, 0x33334444 ;  /* 0x33334444ff007424 */ /* 0x000fe200078e00ff */
[----:B------:R-:W-:Y:S01]  /*0040*/  ELECT P0, URZ, PT ;  /* 0x0000000000ff782f */ /* 0x000fe20003800000 */
[----:B------:R-:W-:Y:S01]  /*0050*/  BSSY.RECONVERGENT B0, `(.L_x_0) ;  /* 0x000002d000007945 */ /* 0x000fe20003800200 */
[----:B-1----:R-:W-:-:S05]  /*0060*/  SHF.R.U32.HI R4, RZ, 0x5, R16 ;  /* 0x00000005ff047819 */ /* 0x002fca0000011610 */
[----:B------:R-:W1:Y:S04]  /*0070*/  SHFL.IDX PT, R2, R4, RZ, 0x1f ;  /* 0x00001fff04027589 */ /* 0x000e6800000e0000 */
[----:B-1----:R1:W-:Y:S02]  /*0080*/  STL [R1+0x18], R2 ;  /* 0x0000180201007387 */ /* 0x0023e40000100800 */
[----:B-1----:R-:W-:-:S05]  /*0090*/  IMAD.SHL.U32 R2, R2, 0x4, RZ ;  /* 0x0000000402027824 */ /* 0x002fca00078e00ff */
[----:B------:R-:W-:Y:S01]  /*00a0*/  SHF.R.U64 R0, R0, R2, 0x123333 ;  /* 0x0012333300007419 */ /* 0x000fe20000001202 */
[----:B------:R-:W-:-:S03]  /*00b0*/  IMAD.MOV.U32 R2, RZ, RZ, R16 ;  /* 0x000000ffff027224 */ /* 0x000fc600078e0010 */
[----:B------:R-:W-:-:S04]  /*00c0*/  LOP3.LUT R3, R0, 0x7, RZ, 0xc0, !PT ;  /* 0x0000000700037812 */ /* 0x000fc800078ec0ff */
[----:B------:R-:W-:-:S04]  /*00d0*/  ISETP.NE.OR P1, PT, R3, 0x1, !P0 ;  /* 0x000000010300780c */ /* 0x000fc80004725670 */
[----:B------:R-:W-:-:S09]  /*00e0*/  P2R R7, PR, RZ, 0x2 ;  /* 0x00000002ff077803 */ /* 0x000fd20000000000 */
[----:B------:R-:W-:Y:S05]  /*00f0*/  @P1 BRA `(.L_x_1) ;  /* 0x0000000000381947 */ /* 0x000fea0003800000 */
[----:B------:R-:W1:Y:S02]  /*0100*/  LDCU.64 UR4, c[0x0][0x348] ;  /* 0x00006900ff0477ac */ /* 0x000e640008000a00 */
[----:B-1----:R-:W-:Y:S02]  /*0110*/  UIADD3 UR10, UP3, UPT, UR4, 0x300, URZ ;  /* 0x00000300040a7890 */ /* 0x002fe4000ff7e0ff */
[----:B------:R-:W-:Y:S02]  /*0120*/  UIADD3 UR8, UP2, UPT, UR4, 0x100, URZ ;  /* 0x0000010004087890 */ /* 0x000fe4000ff5e0ff */
[----:B------:R-:W-:Y:S02]  /*0130*/  UIADD3 UR6, UP1, UPT, UR4, 0x200, URZ ;  /* 0x0000020004067890 */ /* 0x000fe4000ff3e0ff */
[----:B------:R-:W-:Y:S02]  /*0140*/  UIADD3 UR4, UP0, UPT, UR4, 0x400, URZ ;  /* 0x0000040004047890 */ /* 0x000fe4000ff1e0ff */
[----:B------:R-:W-:-:S02]  /*0150*/  UIADD3.X UR11, UPT, UPT, URZ, UR5, URZ, UP3, !UPT ;  /* 0x00000005ff0b7290 */ /* 0x000fc40009ffe4ff */
[----:B------:R-:W-:Y:S02]  /*0160*/  UIADD3.X UR9, UPT, UPT, URZ, UR5, URZ, UP2, !UPT ;  /* 0x00000005ff097290 */ /* 0x000fe400097fe4ff */
[----:B------:R-:W-:Y:S02]  /*0170*/  UIADD3.X UR7, UPT, UPT, URZ, UR5, URZ, UP1, !UPT ;  /* 0x00000005ff077290 */ /* 0x000fe40008ffe4ff */
[----:B------:R-:W-:-:S03]  /*0180*/  UIADD3.X UR5, UPT, UPT, URZ, UR5, URZ, UP0, !UPT ;  /* 0x00000005ff057290 */ /* 0x000fc600087fe4ff */
[----:B------:R1:W-:Y:S02]  /*0190*/  UTMACCTL.PF [UR10] ;  /* 0x000000000a0079b9 */ /* 0x0003e40008040000 */
[----:B------:R1:W-:Y:S02]  /*01a0*/  UTMACCTL.PF [UR8] ;  /* 0x00000000080079b9 */ /* 0x0003e40008040000 */
[----:B------:R1:W-:Y:S02]  /*01b0*/  UTMACCTL.PF [UR6] ;  /* 0x00000000060079b9 */ /* 0x0003e40008040000 */
[----:B------:R1:W-:Y:S02]  /*01c0*/  UTMACCTL.PF [UR4] ;  /* 0x00000000040079b9 */ /* 0x0003e40008040000 */
[----:B-1----:R-:W-:Y:S05]  /*01d0*/  BRA `(.L_x_2) ;  /* 0x0000000000247947 */ /* 0x002fea0003800000 */
.L_x_1:
[----:B------:R-:W-:-:S13]  /*01e0*/  ISETP.NE.AND P0, PT, R3, 0x2, PT ;  /* 0x000000020300780c */ /* 0x000fda0003f05270 */
[----:B------:R-:W-:Y:S05]  /*01f0*/  @!P0 BRA `(.L_x_3) ;  /* 0x0000000000348947 */ /* 0x000fea0003800000 */
[----:B------:R-:W-:Y:S02]  /*0200*/  ISETP.NE.AND P0, PT, R3, 0x1, PT ;  /* 0x000000010300780c */ /* 0x000fe40003f05270 */
[----:B------:R-:W-:Y:S02]  /*0210*/  PLOP3.LUT P1, PT, PT, PT, PT, 0x80, 0x8 ;  /* 0x000000000008781c */ /* 0x000fe40003f2f070 */
[----:B------:R-:W-:Y:S02]  /*0220*/  PLOP3.LUT P3, PT, PT, PT, PT, 0x80, 0x8 ;  /* 0x000000000008781c */ /* 0x000fe40003f6f070 */
[----:B------:R-:W-:Y:S02]  /*0230*/  PLOP3.LUT P2, PT, PT, PT, PT, 0x8, 0x80 ;  /* 0x000000000080781c */ /* 0x000fe40003f4e170 */
[----:B------:R-:W-:Y:S02]  /*0240*/  PLOP3.LUT P5, PT, PT, PT, PT, 0x80, 0x8 ;  /* 0x000000000008781c */ /* 0x000fe40003faf070 */
[----:B------:R-:W-:-:S03]  /*0250*/  P2R R6, PR, RZ, 0x2 ;  /* 0x00000002ff067803 */ /* 0x000fc60000000000 */
[----:B------:R-:W-:Y:S08]  /*0260*/  @P0 BRA `(.L_x_4) ;  /* 0x00000000002c0947 */ /* 0x000ff00003800000 */
.L_x_2:
[----:B------:R-:W-:Y:S02]  /*0270*/  PLOP3.LUT P0, PT, PT, PT, PT, 0x8, 0x80 ;  /* 0x000000000080781c */ /* 0x000fe40003f0e170 */
[----:B------:R-:W-:Y:S02]  /*0280*/  PLOP3.LUT P3, PT, PT, PT, PT, 0x80, 0x8 ;  /* 0x000000000008781c */ /* 0x000fe40003f6f070 */
[----:B------:R-:W-:Y:S02]  /*0290*/  PLOP3.LUT P2, PT, PT, PT, PT, 0x8, 0x80 ;  /* 0x000000000080781c */ /* 0x000fe40003f4e170 */
[----:B------:R-:W-:Y:S02]  /*02a0*/  PLOP3.LUT P5, PT, PT, PT, PT, 0x8, 0x80 ;  /* 0x000000000080781c */ /* 0x000fe40003fae170 */
[----:B------:R-:W-:Y:S01]  /*02b0*/  P2R R6, PR, RZ, 0x1 ;  /* 0x00000001ff067803 */ /* 0x000fe20000000000 */
[----:B------:R-:W-:Y:S05]  /*02c0*/  BRA `(.L_x_4) ;  /* 0x0000000000147947 */ /* 0x000fea0003800000 */
.L_x_3:
[----:B------:R-:W-:Y:S02]  /*02d0*/  PLOP3.LUT P0, PT, PT, PT, PT, 0x80, 0x8 ;  /* 0x000000000008781c */ /* 0x000fe40003f0f070 */
[----:B------:R-:W-:Y:S02]  /*02e0*/  PLOP3.LUT P3, PT, PT, PT, PT, 0x8, 0x80 ;  /* 0x000000000080781c */ /* 0x000fe40003f6e170 */
[----:B------:R-:W-:Y:S02]  /*02f0*/  PLOP3.LUT P2, PT, PT, PT, PT, 0x80, 0x8 ;  /* 0x000000000008781c */ /* 0x000fe40003f4f070 */
[----:B------:R-:W-:Y:S02]  /*0300*/  PLOP3.LUT P5, PT, PT, PT, PT, 0x8, 0x80 ;  /* 0x000000000080781c */ /* 0x000fe40003fae170 */
[----:B------:R-:W-:-:S11]  /*0310*/  P2R R6, PR, RZ, 0x1 ;  /* 0x00000001ff067803 */ /* 0x000fd60000000000 */
.L_x_4:
[----:B------:R-:W-:Y:S05]  /*0320*/  BSYNC.RECONVERGENT B0 ;  /* 0x0000000000007941 */ /* 0x000fea0003800200 */
.L_x_0:
[----:B------:R-:W1:Y:S01]  /*0330*/  SHFL.IDX PT, R0, R4, RZ, 0x1f ;  /* 0x00001fff04007589 */ /* 0x000e6200000e0000 */
[----:B------:R-:W-:Y:S02]  /*0340*/  ISETP.NE.AND P0, PT, R3, 0x2, PT ;  /* 0x000000020300780c */ /* 0x000fe40003f05270 */
[----:B-1----:R-:W-:-:S13]  /*0350*/  ISETP.NE.AND P1, PT, R0, RZ, PT ;  /* 0x000000ff0000720c */ /* 0x002fda0003f25270 */
[----:B------:R-:W-:Y:S05]  /*0360*/  @P1 BRA `(.L_x_5) ;  /* 0x0000000000381947 */ /* 0x000fea0003800000 */
[----:B------:R-:W1:Y:S01]  /*0370*/  S2UR UR4, SR_CgaCtaId ;  /* 0x00000000000479c3 */ /* 0x000e620000008800 */
[----:B------:R-:W-:Y:S01]  /*0380*/  UMOV UR5, 0x400 ;  /* 0x0000040000057882 */ /* 0x000fe20000000000 */
[----:B------:R-:W-:Y:S01]  /*0390*/  UMOV UR6, 0x1 ;  /* 0x0000000100067882 */ /* 0x000fe20000000000 */
[----:B------:R-:W-:Y:S01]  /*03a0*/  ELECT P1, URZ, PT ;  /* 0x0000000000ff782f */ /* 0x000fe20003820000 */
[----:B------:R-:W-:-:S04]  /*03b0*/  UIADD3 UR6, UPT, UPT, -UR6, 0x100000, URZ ;  /* 0x0010000006067890 */ /* 0x000fc8000fffe1ff */
[----:B------:R-:W-:Y:S02]  /*03c0*/  USHF.L.U32 UR7, UR6, 0xb, URZ ;  /* 0x0000000b06077899 */ /* 0x000fe400080006ff */
[----:B------:R-:W-:Y:S02]  /*03d0*/  USHF.L.U32 UR6, UR6, 0x1, URZ ;  /* 0x0000000106067899 */ /* 0x000fe400080006ff */
[----:B-1----:R-:W-:Y:S01]  /*03e0*/  ULEA UR4, UR4, UR5, 0x18 ;  /* 0x0000000504047291 */ /* 0x002fe2000f8ec0ff */
[----:B------:R-:W1:Y:S11]  /*03f0*/  FENCE.VIEW.ASYNC.S ;  /* 0x00000000000073c6 */ /* 0x000e760000000000 */
[----:B-1----:R1:W2:Y:S01]  /*0400*/  SYNCS.EXCH.64 URZ, [UR4+0x1f800], UR6 ;  /* 0x01f8000604ff75b2 */ /* 0x0022a20008000100 */
[----:B------:R1:W3:Y:S01]  /*0410*/  SYNCS.EXCH.64 URZ, [UR4+0x1f810], UR6 ;  /* 0x01f8100604ff75b2 */ /* 0x0002e20008000100 */
[----:B------:R1:W4:Y:S01]  /*0420*/  SYNCS.EXCH.64 URZ, [UR4+0x1f808], UR6 ;  /* 0x01f8080604ff75b2 */ /* 0x0003220008000100 */
[----:B------:R1:W1:Y:S01]  /*0430*/  SYNCS.EXCH.64 URZ, [UR4+0x1f818], UR6 ;  /* 0x01f8180604ff75b2 */ /* 0x0002620008000100 */
[----:B------:R-:W-:Y:S01]  /*0440*/  NOP ;  /* 0x0000000000007918 */ /* 0x000fe20000000000 */
.L_x_5:
[----:B------:R-:W-:Y:S01]  /*0450*/  NOP ;  /* 0x0000000000007918 */ /* 0x000fe20000000000 */
[----:B------:R-:W-:Y:S05]  /*0460*/  @!P0 BRA `(.L_x_6) ;  /* 0x0000000000288947 */ /* 0x000fea0003800000 */
[----:B------:R-:W-:Y:S01]  /*0470*/  ISETP.NE.AND P0, PT, R3, 0x1, PT ;  /* 0x000000010300780c */ /* 0x000fe20003f05270 */
[----:B------:R-:W-:Y:S02]  /*0480*/  UPLOP3.LUT UP0, UPT, UPT, UPT, UPT, 0x80, 0x8 ;  /* 0x000000000008789c */ /* 0x000fe40003f0f070 */
[----:B------:R-:W-:Y:S02]  /*0490*/  UPLOP3.LUT UP3, UPT, UPT, UPT, UPT, 0x40, 0x4 ;  /* 0x000000000004789c */ /* 0x000fe40003f6e870 */
[----:B------:R-:W-:Y:S02]  /*04a0*/  UPLOP3.LUT UP2, UPT, UPT, UPT, UPT, 0x80, 0x8 ;  /* 0x000000000008789c */ /* 0x000fe40003f4f070 */
[----:B------:R-:W-:-:S06]  /*04b0*/  UPLOP3.LUT UP1, UPT, UPT, UPT, UPT, 0x80, 0x8 ;  /* 0x000000000008789c */ /* 0x000fcc0003f2f070 */
[----:B------:R-:W-:Y:S05]  /*04c0*/  @P0 BRA `(.L_x_7) ;  /* 0x0000000000200947 */ /* 0x000fea0003800000 */
[----:B------:R-:W-:Y:S02]  /*04d0*/  UPLOP3.LUT UP3, UPT, UPT, UPT, UPT, 0x40, 0x4 ;  /* 0x000000000004789c */ /* 0x000fe40003f6e870 */
[----:B------:R-:W-:Y:S02]  /*04e0*/  UPLOP3.LUT UP2, UPT, UPT, UPT, UPT, 0x40, 0x4 ;  /* 0x000000000004789c */ /* 0x000fe40003f4e870 */
[----:B------:R-:W-:Y:S01]  /*04f0*/  UPLOP3.LUT UP1, UPT, UPT, UPT, UPT, 0x40, 0x4 ;  /* 0x000000000004789c */ /* 0x000fe20003f2e870 */
[----:B------:R-:W-:Y:S05]  /*0500*/  BRA `(.L_x_7) ;  /* 0x0000000000107947 */ /* 0x000fea0003800000 */
.L_x_6:
[----:B------:R-:W-:Y:S02]  /*0510*/  UPLOP3.LUT UP0, UPT, UPT, UPT, UPT, 0x40, 0x4 ;  /* 0x000000000004789c */ /* 0x000fe40003f0e870 */
[----:B------:R-:W-:Y:S02]  /*0520*/  UPLOP3.LUT UP3, UPT, UPT, UPT, UPT, 0x80, 0x8 ;  /* 0x000000000008789c */ /* 0x000fe40003f6f070 */
[----:B------:R-:W-:Y:S02]  /*0530*/  UPLOP3.LUT UP2, UPT, UPT, UPT, UPT, 0x40, 0x4 ;  /* 0x000000000004789c */ /* 0x000fe40003f4e870 */
[----:B------:R-:W-:Y:S02]  /*0540*/  UPLOP3.LUT UP1, UPT, UPT, UPT, UPT, 0x80, 0x8 ;  /* 0x000000000008789c */ /* 0x000fe40003f2f070 */
.L_x_7:
[----:B------:R-:W5:Y:S02]  /*0550*/  SHFL.IDX PT, R0, R4, RZ, 0x1f ;  /* 0x00001fff04007589 */ /* 0x000f6400000e0000 */
[----:B-----5:R-:W-:-:S13]  /*0560*/  ISETP.NE.AND P0, PT, R0, 0x1, PT ;  /* 0x000000010000780c */ /* 0x020fda0003f05270 */
[----:B------:R-:W-:Y:S05]  /*0570*/  @P0 BRA `(.L_x_8) ;  /* 0x0000000000300947 */ /* 0x000fea0003800000 */
[----:B-1----:R-:W1:Y:S01]  /*0580*/  S2UR UR4, SR_CgaCtaId ;  /* 0x00000000000479c3 */ /* 0x002e620000008800 */
[----:B------:R-:W-:Y:S01]  /*0590*/  UMOV UR6, 0x400 ;  /* 0x0000040000067882 */ /* 0x000fe20000000000 */
[----:B------:R-:W-:Y:S01]  /*05a0*/  UMOV UR5, 0x1 ;  /* 0x0000000100057882 */ /* 0x000fe20000000000 */
[----:B------:R-:W-:Y:S01]  /*05b0*/  ELECT P0, URZ, PT ;  /* 0x0000000000ff782f */ /* 0x000fe20003800000 */
[----:B-1----:R-:W-:Y:S02]  /*05c0*/  ULEA UR6, UR4, UR6, 0x18 ;  /* 0x0000000604067291 */ /* 0x002fe4000f8ec0ff */
[----:B------:R-:W-:-:S04]  /*05d0*/  UIADD3 UR4, UPT, UPT, -UR5, 0x100000, URZ ;  /* 0x0010000005047890 */ /* 0x000fc8000fffe1ff */
[----:B------:R-:W-:Y:S02]  /*05e0*/  USHF.L.U32 UR5, UR4, 0xb, URZ ;  /* 0x0000000b04057899 */ /* 0x000fe400080006ff */
[----:B------:R-:W-:Y:S01]  /*05f0*/  USHF.L.U32 UR4, UR4, 0x1, URZ ;  /* 0x0000000104047899 */ /* 0x000fe200080006ff */
[----:B------:R-:W1:Y:S11]  /*0600*/  FENCE.VIEW.ASYNC.S ;  /* 0x00000000000073c6 */ /* 0x000e760000000000 */
[----:B-1----:R1:W1:Y:S01]  /*0610*/  SYNCS.EXCH.64 URZ, [UR6+0x1f820], UR4 ;  /* 0x01f8200406ff75b2 */ /* 0x0022620008000100 */
[----:B------:R1:W1:Y:S01]  /*0620*/  SYNCS.EXCH.64 URZ, [UR6+0x1f828], UR4 ;  /* 0x01f8280406ff75b2 */ /* 0x0002620008000100 */
[----:B------:R-:W-:Y:S01]  /*0630*/  NOP ;  /* 0x0000000000007918 */ /* 0x000fe20000000000 */
.L_x_8:
[----:B------:R-:W5:Y:S01]  /*0640*/  SHFL.IDX PT, R0, R4, RZ, 0x1f ;  /* 0x00001fff04007589 */ /* 0x000f6200000e0000 */
[----:B------:R-:W-:Y:S01]  /*0650*/  NOP ;  /* 0x0000000000007918 */ /* 0x000fe20000000000 */
[----:B-----5:R-:W-:-:S13]  /*0660*/  ISETP.NE.AND P0, PT, R0, 0x2, PT ;  /* 0x000000020000780c */ /* 0x020fda0003f05270 */
[----:B------:R-:W-:Y:S05]  /*0670*/  @P0 BRA `(.L_x_9) ;  /* 0x0000000000400947 */ /* 0x000fea0003800000 */
[----:B-1----:R-:W1:Y:S01]  /*0680*/  S2UR UR4, SR_CgaCtaId ;  /* 0x00000000000479c3 */ /* 0x002e620000008800 */
[----:B------:R-:W-:Y:S01]  /*0690*/  UMOV UR5, 0x400 ;  /* 0x0000040000057882 */ /* 0x000fe20000000000 */
[----:B------:R-:W-:Y:S01]  /*06a0*/  UMOV UR8, 0x20 ;  /* 0x0000002000087882 */ /* 0x000fe20000000000 */
[----:B------:R-:W-:Y:S01]  /*06b0*/  UMOV UR6, 0x100 ;  /* 0x0000010000067882 */ /* 0x000fe20000000000 */
[----:B------:R-:W-:-:S04]  /*06c0*/  UIADD3 UR8, UPT, UPT, -UR8, 0x100000, URZ ;  /* 0x0010000008087890 */ /* 0x000fc8000fffe1ff */
[----:B------:R-:W-:Y:S02]  /*06d0*/  USHF.L.U32 UR9, UR8, 0xb, URZ ;  /* 0x0000000b08097899 */ /* 0x000fe400080006ff */
[----:B------:R-:W-:Y:S02]  /*06e0*/  USHF.L.U32 UR8, UR8, 0x1, URZ ;  /* 0x0000000108087899 */ /* 0x000fe400080006ff */
[----:B------:R-:W-:-:S04]  /*06f0*/  UIADD3 UR6, UPT, UPT, -UR6, 0x100000, URZ ;  /* 0x0010000006067890 */ /* 0x000fc8000fffe1ff */
[----:B------:R-:W-:Y:S02]  /*0700*/  USHF.L.U32 UR7, UR6, 0xb, URZ ;  /* 0x0000000b06077899 */ /* 0x000fe400080006ff */
[----:B------:R-:W-:Y:S01]  /*0710*/  USHF.L.U32 UR6, UR6, 0x1, URZ ;  /* 0x0000000106067899 */ /* 0x000fe200080006ff */
[----:B------:R-:W-:Y:S01]  /*0720*/  ELECT P0, URZ, PT ;  /* 0x0000000000ff782f */ /* 0x000fe20003800000 */
[----:B-1----:R-:W-:Y:S01]  /*0730*/  ULEA UR4, UR4, UR5, 0x18 ;  /* 0x0000000504047291 */ /* 0x002fe2000f8ec0ff */
[----:B------:R-:W1:Y:S11]  /*0740*/  FENCE.VIEW.ASYNC.S ;  /* 0x00000000000073c6 */ /* 0x000e760000000000 */
[----:B-1----:R1:W1:Y:S01]  /*0750*/  SYNCS.EXCH.64 URZ, [UR4+0x1f830], UR8 ;  /* 0x01f8300804ff75b2 */ /* 0x0022620008000100 */
[----:B------:R1:W1:Y:S01]  /*0760*/  SYNCS.EXCH.64 URZ, [UR4+0x1f838], UR6 ;  /* 0x01f8380604ff75b2 */ /* 0x0002620008000100 */
[----:B------:R-:W-:Y:S01]  /*0770*/  NOP ;  /* 0x0000000000007918 */ /* 0x000fe20000000000 */
.L_x_9:
        /* <DEDUP_REMOVED lines=20> */
.L_x_10:
        /* <DEDUP_REMOVED lines=20> */
.L_x_11:
        /* <DEDUP_REMOVED lines=20> */
.L_x_12:
        /* <DEDUP_REMOVED lines=20> */
.L_x_13:
        /* <DEDUP_REMOVED lines=20> */
.L_x_14:
        /* <DEDUP_REMOVED lines=20> */
.L_x_15:
        /* <DEDUP_REMOVED lines=19> */
[----:B------:R1:W1:Y:S01]  /*1030*/  SYNCS.EXCH.64 URZ, [UR4+0x1f8a8], UR8 ;  /* 0x01f8a80804ff75b2 */ /* 0x0002620008000100 */
[----:B------:R1:W1:Y:S01]  /*1040*/  SYNCS.EXCH.64 URZ, [UR4+0x1f8b8], UR6 ;  /* 0x01f8b80604ff75b2 */ /* 0x0002620008000100 */
[----:B------:R-:W-:Y:S01]  /*1050*/  NOP ;  /* 0x0000000000007918 */ /* 0x000fe20000000000 */
.L_x_16:
[----:B------:R-:W-:Y:S01]  /*1060*/  NOP ;  /* 0x0000000000007918 */ /* 0x000fe20000000000 */
[----:B------:R-:W5:Y:S08]  /*1070*/  LDC.64 R4, c[0x0][0x380] ;  /* 0x0000e000ff047b82 */ /* 0x000f700000000a00 */
[----:B------:R-:W2:Y:S08]  /*1080*/  S2UR UR35, SR_CTAID.X ;  /* 0x00000000002379c3 */ /* 0x000eb00000002500 */
[----:B------:R-:W1:Y:S08]  /*1090*/  S2UR UR29, SR_CTAID.Y ;  /* 0x00000000001d79c3 */ /* 0x000e700000002600 */
[----:B------:R-:W1:Y:S01]  /*10a0*/  S2UR UR30, SR_CTAID.Z ;  /* 0x00000000001e79c3 */ /* 0x000e620000002700 */
[----:B-----5:R-:W-:-:S05]  /*10b0*/  VIADD R8, R4, 0x7f ;  /* 0x0000007f04087836 */ /* 0x020fca0000000000 */
[----:B------:R-:W-:Y:S01]  /*10c0*/  SHF.R.S32.HI R0, RZ, 0x1f, R8 ;  /* 0x0000001fff007819 */ /* 0x000fe20000011408 */
[----:B--2---:R-:W-:-:S03]  /*10d0*/  USHF.L.U32 UR35, UR35, 0x7, URZ ;  /* 0x0000000723237899 */ /* 0x004fc600080006ff */
[----:B------:R-:W-:Y:S01]  /*10e0*/  LEA.HI R0, R0, R8, RZ, 0x7 ;  /* 0x0000000800007211 */ /* 0x000fe200078f38ff */
[----:B-1-34-:R-:W-:Y:S08]  /*10f0*/  BAR.SYNC.DEFER_BLOCKING 0x0 ;  /* 0x0000000000007b1d */ /* 0x01aff00000010000 */
[----:B------:R-:W-:Y:S01]  /*1100*/  BAR.SYNC.DEFER_BLOCKING 0x0 ;  /* 0x0000000000007b1d */ /* 0x000fe20000010000 */
[----:B------:R-:W-:-:S02]  /*1110*/  ISETP.LE.U32.AND P0, PT, R5, UR35, PT ;  /* 0x0000002305007c0c */ /* 0x000fc4000bf03070 */
[----:B------:R-:W-:-:S11]  /*1120*/  SHF.R.S32.HI R0, RZ, 0x7, R0 ;  /* 0x00000007ff007819 */ /* 0x000fd60000011400 */
[----:B------:R-:W-:Y:S05]  /*1130*/  @P0 EXIT ;  /* 0x000000000000094d */ /* 0x000fea0003800000 */
[----:B------:R-:W1:Y:S01]  /*1140*/  LDCU UR4, c[0x0][0x390] ;  /* 0x00007200ff0477ac */ /* 0x000e620008000800 */
[----:B------:R-:W2:Y:S01]  /*1150*/  LDCU.64 UR38, c[0x0][0x358] ;  /* 0x00006b00ff2677ac */ /* 0x000ea20008000a00 */
[----:B-1----:R-:W-:-:S05]  /*1160*/  IMAD R77, R0, UR4, RZ ;  /* 0x00000004004d7c24 */ /* 0x002fca000f8e02ff */
[----:B------:R-:W-:-:S13]  /*1170*/  ISETP.GT.AND P0, PT, R77, RZ, PT ;  /* 0x000000ff4d00720c */ /* 0x000fda0003f04270 */
[----:B--2---:R-:W-:Y:S05]  /*1180*/  @P0 BRA `(.L_x_17) ;  /* 0x0000000c00e00947 */ /* 0x004fea0003800000 */
[----:B------:R-:W1:Y:S01]  /*1190*/  LDC R14, c[0x0][0x360] ;  /* 0x0000d800ff0e7b82 */ /* 0x000e620000000800 */
[----:B------:R-:W2:Y:S01]  /*11a0*/  LDCU.64 UR4, c[0x0][0x988] ;  /* 0x00013100ff0477ac */ /* 0x000ea20008000a00 */
[----:B------:R-:W-:Y:S01]  /*11b0*/  MOV R4, 0x12c0 ;  /* 0x000012c000047802 */ /* 0x000fe20000000f00 */
[----:B------:R-:W3:Y:S01]  /*11c0*/  LDCU.64 UR6, c[0x0][0x9a0] ;  /* 0x00013400ff0677ac */ /* 0x000ee20008000a00 */
[----:B------:R-:W4:Y:S01]  /*11d0*/  LDCU UR8, c[0x0][0x990] ;  /* 0x00013200ff0877ac */ /* 0x000f220008000800 */
[----:B------:R-:W5:Y:S01]  /*11e0*/  LDCU UR9, c[0x0][0x9a8] ;  /* 0x00013500ff0977ac */ /* 0x000f620008000800 */
[----:B--2---:R-:W-:Y:S02]  /*11f0*/  UIMAD UR5, UR29, UR5, URZ ;  /* 0x000000051d0572a4 */ /* 0x004fe4000f8e02ff */
[----:B---3--:R-:W-:Y:S01]  /*1200*/  UIMAD UR29, UR29, UR7, URZ ;  /* 0x000000071d1d72a4 */ /* 0x008fe2000f8e02ff */
[----:B-1----:R-:W-:Y:S01]  /*1210*/  IMAD.IADD R0, R2, 0x1, R14 ;  /* 0x0000000102007824 */ /* 0x002fe200078e020e */
[----:B------:R-:W-:Y:S01]  /*1220*/  UIMAD UR5, UR35, UR4, UR5 ;  /* 0x00000004230572a4 */ /* 0x000fe2000f8e0205 */
[----:B------:R-:W-:Y:S01]  /*1230*/  LOP3.LUT R6, R14, 0xffff, RZ, 0xc0, !PT ;  /* 0x0000ffff0e067812 */ /* 0x000fe200078ec0ff */
[----:B------:R-:W-:Y:S01]  /*1240*/  UIMAD UR29, UR35, UR6, UR29 ;  /* 0x00000006231d72a4 */ /* 0x000fe2000f8e021d */
[----:B------:R-:W-:Y:S01]  /*1250*/  IMAD.MOV R0, RZ, RZ, -R0 ;  /* 0x000000ffff007224 */ /* 0x000fe200078e0a00 */
[----:B----4-:R-:W-:-:S02]  /*1260*/  UIMAD UR5, UR30, UR8, UR5 ;  /* 0x000000081e0572a4 */ /* 0x010fc4000f8e0205 */
[----:B-----5:R-:W-:Y:S02]  /*1270*/  UIMAD UR30, UR30, UR9, UR29 ;  /* 0x000000091e1e72a4 */ /* 0x020fe4000f8e021d */
[----:B------:R-:W-:-:S05]  /*1280*/  PRMT R0, R0, 0x7710, RZ ;  /* 0x0000771000007816 */ /* 0x000fca00000000ff */
[----:B------:R-:W-:-:S05]  /*1290*/  VIADD R0, R0, 0x17ff ;  /* 0x000017ff00007836 */ /* 0x000fca0000000000 */
[----:B------:R-:W-:Y:S02]  /*12a0*/  LOP3.LUT R0, R0, 0xffff, RZ, 0xc0, !PT ;  /* 0x0000ffff00007812 */ /* 0x000fe400078ec0ff */
[----:B------:R-:W-:Y:S05]  /*12b0*/  CALL.REL.NOINC `($__internal_3_$__cuda_sm20_div_u16) ;  /* 0x000000cc00407944 */ /* 0x000fea0003c00000 */
[----:B------:R-:W-:Y:S01]  /*12c0*/  LOP3.LUT R16, R16, 0x3, RZ, 0xc0, !PT ;  /* 0x0000000310107812 */ /* 0x000fe200078ec0ff */
[----:B------:R-:W1:Y:S01]  /*12d0*/  LDCU UR4, c[0x0][0x388] ;  /* 0x00007100ff0477ac */ /* 0x000e620008000800 */
[----:B------:R-:W-:Y:S01]  /*12e0*/  BSSY.RECONVERGENT B1, `(.L_x_18) ;  /* 0x000001d000017945 */ /* 0x000fe20003800200 */
[----:B------:R-:W-:Y:S01]  /*12f0*/  IMAD.MOV.U32 R6, RZ, RZ, R2 ;  /* 0x000000ffff067224 */ /* 0x000fe200078e0002 */
[----:B------:R-:W-:-:S13]  /*1300*/  ISETP.NE.AND P0, PT, R16, 0x2, PT ;  /* 0x000000021000780c */ /* 0x000fda0003f05270 */
[----:B------:R-:W-:Y:S05]  /*1310*/  @!P0 BRA `(.L_x_19) ;  /* 0x0000000000648947 */ /* 0x000fea0003800000 */
[----:B------:R-:W2:Y:S01]  /*1320*/  LDC R5, c[0x0][0x384] ;  /* 0x0000e100ff057b82 */ /* 0x000ea20000000800 */
[----:B------:R-:W-:Y:S01]  /*1330*/  HFMA2 R7, -RZ, RZ, 0, 0 ;  /* 0x00000000ff077431 */ /* 0x000fe200000001ff */
[----:B------:R-:W-:-:S07]  /*1340*/  MOV R6, R2 ;  /* 0x0000000200067202 */ /* 0x000fce0000000f00 */
.L_x_22:
[----:B------:R-:W-:Y:S01]  /*1350*/  LOP3.LUT R3, R6, 0x7f, RZ, 0xc0, !PT ;  /* 0x0000007f06037812 */ /* 0x000fe200078ec0ff */
[----:B------:R-:W-:Y:S01]  /*1360*/  VIADD R7, R7, 0x1 ;  /* 0x0000000107077836 */ /* 0x000fe20000000000 */
[----:B------:R-:W-:Y:S03]  /*1370*/  BSSY.RECONVERGENT B0, `(.L_x_20) ;  /* 0x0000011000007945 */ /* 0x000fe60003800200 */
[----:B------:R-:W-:Y:S01]  /*1380*/  VIADD R4, R3, UR35 ;  /* 0x0000002303047c36 */ /* 0x000fe20008000000 */
[----:B------:R-:W-:Y:S04]  /*1390*/  LOP3.LUT R0, R7, R16, RZ, 0x3c, !PT ;  /* 0x0000001007007212 */ /* 0x000fe800078e3cff */
[----:B--2---:R-:W-:Y:S02]  /*13a0*/  ISETP.GE.U32.AND P0, PT, R4, R5, PT ;  /* 0x000000050400720c */ /* 0x004fe40003f06070 */
[----:B------:R-:W-:Y:S11]  /*13b0*/  ISETP.NE.AND P2, PT, R0, 0x2, PT ;  /* 0x000000020000780c */ /* 0x000ff60003f45270 */
[----:B------:R-:W-:Y:S05]  /*13c0*/  @P0 BRA `(.L_x_21) ;  /* 0x00000000002c0947 */ /* 0x000fea0003800000 */
[----:B------:R-:W-:Y:S04]  /*13d0*/  SHF.R.U32.HI R0, RZ, 0x7, R6 ;  /* 0x00000007ff007819 */ /* 0x000fe80000011606 */
[----:B-1----:R-:W-:Y:S11]  /*13e0*/  ISETP.GE.AND P0, PT, R0, UR4, PT ;  /* 0x0000000400007c0c */ /* 0x002ff6000bf06270 */
[----:B------:R-:W-:Y:S02]  /*13f0*/  @!UPT UIADD3 URZ, UPT, UPT, URZ, URZ, URZ ;  /* 0x000000fffffff290 */ /* 0x000fe4000fffe0ff */
[----:B------:R-:W1:Y:S08]  /*1400*/  @!P0 LDC R4, c[0x0][0x988] ;  /* 0x00026200ff048b82 */ /* 0x000e700000000800 */
[----:B------:R-:W2:Y:S01]  /*1410*/  @!P0 LDC.64 R8, c[0x0][0x980] ;  /* 0x00026000ff088b82 */ /* 0x000ea20000000a00 */
[----:B-1----:R-:W-:Y:S05]  /*1420*/  @!P0 IMAD R0, R3, R4, R0 ;  /* 0x0000000403008224 */ /* 0x002fea00078e0200 */
[C---:B------:R-:W-:Y:S04]  /*1430*/  @!P0 IADD3 R3, P1, PT, R0.reuse, UR5, RZ ;  /* 0x0000000500038c10 */ /* 0x040fe8000ff3e0ff */
[----:B------:R-:W-:Y:S02]  /*1440*/  @!P0 LEA.HI.X.SX32 R0, R0, RZ, 0x1, P1 ;  /* 0x000000ff00008211 */ /* 0x000fe400008f0eff */
[C---:B--2---:R-:W-:Y:S04]  /*1450*/  @!P0 LEA R8, P1, R3.reuse, R8, 0x1 ;  /* 0x0000000803088211 */ /* 0x044fe800078208ff */
[----:B------:R-:W-:Y:S05]  /*1460*/  @!P0 LEA.HI.X R9, R3, R9, R0, 0x1, P1 ;  /* 0x0000000903098211 */ /* 0x000fea00008f0c00 */
[----:B------:R2:W-:Y:S04]  /*1470*/  @!P0 STG.E.U16 desc[UR38][R8.64], RZ ;  /* 0x000000ff08008986 */ /* 0x0005e8000c101526 */
.L_x_21:
[----:B-1----:R-:W-:Y:S05]  /*1480*/  BSYNC.RECONVERGENT B0 ;  /* 0x0000000000007941 */ /* 0x002fea0003800200 */
.L_x_20:
[----:B------:R-:W-:Y:S01]  /*1490*/  IADD3 R6, PT, PT, R14, R6, RZ ;  /* 0x000000060e067210 */ /* 0x000fe20007ffe0ff */
[----:B------:R-:W-:Y:S06]  /*14a0*/  @P2 BRA `(.L_x_22) ;  /* 0xfffffffc00a82947 */ /* 0x000fec000383ffff */
.L_x_19:
[----:B-1----:R-:W-:Y:S05]  /*14b0*/  BSYNC.RECONVERGENT B1 ;  /* 0x0000000000017941 */ /* 0x002fea0003800200 */
.L_x_18:
[----:B------:R-:W1:Y:S01]  /*14c0*/  LDC R17, c[0x0][0x384] ;  /* 0x0000e100ff117b82 */ /* 0x000e620000000800 */
[----:B------:R-:W-:Y:S01]  /*14d0*/  BSSY.RECONVERGENT B1, `(.L_x_23) ;  /* 0x0000052000017945 */ /* 0x000fe20003800200 */
[C---:B------:R-:W-:Y:S01]  /*14e0*/  LEA R5, R14.reuse, R6, 0x1 ;  /* 0x000000060e057211 */ /* 0x040fe200078e08ff */
[C---:B------:R-:W-:Y:S01]  /*14f0*/  IMAD R4, R14.reuse, 0x3, R6 ;  /* 0x000000030e047824 */ /* 0x040fe200078e0206 */
[----:B------:R-:W-:Y:S01]  /*1500*/  SHF.L.U32 R15, R14, 0x2, RZ ;  /* 0x000000020e0f7819 */ /* 0x000fe200000006ff */
[----:B------:R-:W3:Y:S01]  /*1510*/  LDCU UR4, c[0x0][0x388] ;  /* 0x00007100ff0477ac */ /* 0x000ee20008000800 */
[----:B------:R-:W-:-:S07]  /*1520*/  IADD3 R3, PT, PT, R6, R14, RZ ;  /* 0x0000000e06037210 */ /* 0x000fce0007ffe0ff */
.L_x_32:
[----:B------:R-:W-:Y:S01]  /*1530*/  LOP3.LUT R7, R6, 0x7f, RZ, 0xc0, !PT ;  /* 0x0000007f06077812 */ /* 0x000fe200078ec0ff */
[----:B------:R-:W-:Y:S01]  /*1540*/  BSSY.RECONVERGENT B0, `(.L_x_24) ;  /* 0x0000018000007945 */ /* 0x000fe20003800200 */
[----:B--234-:R-:W-:Y:S02]  /*1550*/  LOP3.LUT R9, R3, 0x7f, RZ, 0xc0, !PT ;  /* 0x0000007f03097812 */ /* 0x01cfe400078ec0ff */
[----:B------:R-:W-:Y:S01]  /*1560*/  LOP3.LUT R10, R5, 0x7f, RZ, 0xc0, !PT ;  /* 0x0000007f050a7812 */ /* 0x000fe200078ec0ff */
[----:B-1----:R-:W-:Y:S01]  /*1570*/  VIADD R13, R7, UR35 ;  /* 0x00000023070d7c36 */ /* 0x002fe20008000000 */
[----:B------:R-:W-:Y:S01]  /*1580*/  LOP3.LUT R11, R4, 0x7f, RZ, 0xc0, !PT ;  /* 0x0000007f040b7812 */ /* 0x000fe200078ec0ff */
[----:B------:R-:W-:Y:S02]  /*1590*/  VIADD R12, R9, UR35 ;  /* 0x00000023090c7c36 */ /* 0x000fe40008000000 */
[----:B------:R-:W-:Y:S01]  /*15a0*/  VIADD R8, R10, UR35 ;  /* 0x000000230a087c36 */ /* 0x000fe20008000000 */
[-C--:B-1----:R-:W-:Y:S01]  /*15b0*/  ISETP.GE.U32.AND P0, PT, R13, R17.reuse, PT ;  /* 0x000000110d00720c */ /* 0x082fe20003f06070 */
[----:B------:R-:W-:Y:S01]  /*15c0*/  VIADD R0, R11, UR35 ;  /* 0x000000230b007c36 */ /* 0x000fe20008000000 */
[-C--:B------:R-:W-:Y:S02]  /*15d0*/  ISETP.GE.U32.AND P4, PT, R12, R17.reuse, PT ;  /* 0x000000110c00720c */ /* 0x080fe40003f86070 */
[-C--:B------:R-:W-:Y:S02]  /*15e0*/  ISETP.GE.U32.AND P2, PT, R8, R17.reuse, PT ;  /* 0x000000110800720c */ /* 0x080fe40003f46070 */
[----:B------:R-:W-:Y:S07]  /*15f0*/  ISETP.GE.U32.AND P1, PT, R0, R17, PT ;  /* 0x000000110000720c */ /* 0x000fee0003f26070 */
[----:B------:R-:W-:Y:S06]  /*1600*/  @P0 BRA `(.L_x_25) ;  /* 0x00000000002c0947 */ /* 0x000fec0003800000 */
[----:B------:R-:W-:Y:S04]  /*1610*/  SHF.R.U32.HI R0, RZ, 0x7, R6 ;  /* 0x00000007ff007819 */ /* 0x000fe80000011606 */
[----:B---3--:R-:W-:Y:S11]  /*1620*/  ISETP.GE.AND P0, PT, R0, UR4, PT ;  /* 0x0000000400007c0c */ /* 0x008ff6000bf06270 */
        /* <DEDUP_REMOVED lines=9> */
.L_x_25:
[----:B---3--:R-:W-:Y:S05]  /*16c0*/  BSYNC.RECONVERGENT B0 ;  /* 0x0000000000007941 */ /* 0x008fea0003800200 */
.L_x_24:
[----:B------:R-:W-:Y:S04]  /*16d0*/  BSSY.RECONVERGENT B0, `(.L_x_26) ;  /* 0x000000d000007945 */ /* 0x000fe80003800200 */
[----:B------:R-:W-:Y:S05]  /*16e0*/  @P4 BRA `(.L_x_27) ;  /* 0x00000000002c4947 */ /* 0x000fea0003800000 */
[----:B------:R-:W-:Y:S04]  /*16f0*/  SHF.R.U32.HI R0, RZ, 0x7, R3 ;  /* 0x00000007ff007819 */ /* 0x000fe80000011603 */
[----:B------:R-:W-:Y:S11]  /*1700*/  ISETP.GE.AND P0, PT, R0, UR4, PT ;  /* 0x0000000400007c0c */ /* 0x000ff6000bf06270 */
[----:B------:R-:W-:Y:S02]  /*1710*/  @!UPT UIADD3 URZ, UPT, UPT, URZ, URZ, URZ ;  /* 0x000000fffffff290 */ /* 0x000fe4000fffe0ff */
[----:B------:R-:W2:Y:S08]  /*1720*/  @!P0 LDC R7, c[0x0][0x988] ;  /* 0x00026200ff078b82 */ /* 0x000eb00000000800 */
[----:B-1----:R-:W1:Y:S01]  /*1730*/  @!P0 LDC.64 R12, c[0x0][0x980] ;  /* 0x00026000ff0c8b82 */ /* 0x002e620000000a00 */
[----:B--2---:R-:W-:Y:S05]  /*1740*/  @!P0 IMAD R0, R9, R7, R0 ;  /* 0x0000000709008224 */ /* 0x004fea00078e0200 */
[C---:B------:R-:W-:Y:S04]  /*1750*/  @!P0 IADD3 R7, P3, PT, R0.reuse, UR5, RZ ;  /* 0x0000000500078c10 */ /* 0x040fe8000ff7e0ff */
[----:B------:R-:W-:Y:S02]  /*1760*/  @!P0 LEA.HI.X.SX32 R0, R0, RZ, 0x1, P3 ;  /* 0x000000ff00008211 */ /* 0x000fe400018f0eff */
[C---:B-1----:R-:W-:Y:S04]  /*1770*/  @!P0 LEA R12, P3, R7.reuse, R12, 0x1 ;  /* 0x0000000c070c8211 */ /* 0x042fe800078608ff */
[----:B------:R-:W-:Y:S05]  /*1780*/  @!P0 LEA.HI.X R13, R7, R13, R0, 0x1, P3 ;  /* 0x0000000d070d8211 */ /* 0x000fea00018f0c00 */
[----:B------:R2:W-:Y:S04]  /*1790*/  @!P0 STG.E.U16 desc[UR38][R12.64], RZ ;  /* 0x000000ff0c008986 */ /* 0x0005e8000c101526 */
.L_x_27:
[----:B------:R-:W-:Y:S05]  /*17a0*/  BSYNC.RECONVERGENT B0 ;  /* 0x0000000000007941 */ /* 0x000fea0003800200 */
.L_x_26:
[----:B------:R-:W-:Y:S04]  /*17b0*/  BSSY.RECONVERGENT B0, `(.L_x_28) ;  /* 0x000000d000007945 */ /* 0x000fe80003800200 */
[----:B------:R-:W-:Y:S05]  /*17c0*/  @P2 BRA `(.L_x_29) ;  /* 0x00000000002c2947 */ /* 0x000fea0003800000 */
[----:B------:R-:W-:Y:S04]  /*17d0*/  SHF.R.U32.HI R0, RZ, 0x7, R5 ;  /* 0x00000007ff007819 */ /* 0x000fe80000011605 */
[----:B------:R-:W-:Y:S11]  /*17e0*/  ISETP.GE.AND P0, PT, R0, UR4, PT ;  /* 0x0000000400007c0c */ /* 0x000ff6000bf06270 */
[----:B------:R-:W-:Y:S02]  /*17f0*/  @!UPT UIADD3 URZ, UPT, UPT, URZ, URZ, URZ ;  /* 0x000000fffffff290 */ /* 0x000fe4000fffe0ff */
[----:B------:R-:W3:Y:S08]  /*1800*/  @!P0 LDC R7, c[0x0][0x988] ;  /* 0x00026200ff078b82 */ /* 0x000ef00000000800 */
[----:B------:R-:W4:Y:S01]  /*1810*/  @!P0 LDC.64 R8, c[0x0][0x980] ;  /* 0x00026000ff088b82 */ /* 0x000f220000000a00 */
[----:B---3--:R-:W-:Y:S05]  /*1820*/  @!P0 IMAD R0, R10, R7, R0 ;  /* 0x000000070a008224 */ /* 0x008fea00078e0200 */
[C---:B------:R-:W-:Y:S04]  /*1830*/  @!P0 IADD3 R7, P2, PT, R0.reuse, UR5, RZ ;  /* 0x0000000500078c10 */ /* 0x040fe8000ff5e0ff */
[----:B------:R-:W-:Y:S02]  /*1840*/  @!P0 LEA.HI.X.SX32 R0, R0, RZ, 0x1, P2 ;  /* 0x000000ff00008211 */ /* 0x000fe400010f0eff */
[C---:B----4-:R-:W-:Y:S04]  /*1850*/  @!P0 LEA R8, P2, R7.reuse, R8, 0x1 ;  /* 0x0000000807088211 */ /* 0x050fe800078408ff */
[----:B------:R-:W-:Y:S05]  /*1860*/  @!P0 LEA.HI.X R9, R7, R9, R0, 0x1, P2 ;  /* 0x0000000907098211 */ /* 0x000fea00010f0c00 */
[----:B------:R3:W-:Y:S04]  /*1870*/  @!P0 STG.E.U16 desc[UR38][R8.64], RZ ;  /* 0x000000ff08008986 */ /* 0x0007e8000c101526 */
.L_x_29:
[----:B------:R-:W-:Y:S05]  /*1880*/  BSYNC.RECONVERGENT B0 ;  /* 0x0000000000007941 */ /* 0x000fea0003800200 */
.L_x_28:
[----:B------:R-:W-:Y:S01]  /*1890*/  IADD3 R7, PT, PT, R14, R6, R14 ;  /* 0x000000060e077210 */ /* 0x000fe20007ffe00e */
[----:B------:R-:W-:Y:S04]  /*18a0*/  BSSY.RECONVERGENT B0, `(.L_x_30) ;  /* 0x000000d000007945 */ /* 0x000fe80003800200 */
[----:B------:R-:W-:Y:S05]  /*18b0*/  @P1 BRA `(.L_x_31) ;  /* 0x00000000002c1947 */ /* 0x000fea0003800000 */
[----:B------:R-:W-:Y:S04]  /*18c0*/  SHF.R.U32.HI R0, RZ, 0x7, R4 ;  /* 0x00000007ff007819 */ /* 0x000fe80000011604 */
[----:B------:R-:W-:Y:S11]  /*18d0*/  ISETP.GE.AND P0, PT, R0, UR4, PT ;  /* 0x0000000400007c0c */ /* 0x000ff6000bf06270 */
[----:B------:R-:W-:Y:S02]  /*18e0*/  @!UPT UIADD3 URZ, UPT, UPT, URZ, URZ, URZ ;  /* 0x000000fffffff290 */ /* 0x000fe4000fffe0ff */
[----:B------:R-:W4:Y:S08]  /*18f0*/  @!P0 LDC R6, c[0x0][0x988] ;  /* 0x00026200ff068b82 */ /* 0x000f300000000800 */
[----:B---3--:R-:W3:Y:S01]  /*1900*/  @!P0 LDC.64 R8, c[0x0][0x980] ;  /* 0x00026000ff088b82 */ /* 0x008ee20000000a00 */
[----:B----4-:R-:W-:Y:S05]  /*1910*/  @!P0 IMAD R0, R11, R6, R0 ;  /* 0x000000060b008224 */ /* 0x010fea00078e0200 */
[C---:B------:R-:W-:Y:S04]  /*1920*/  @!P0 IADD3 R6, P1, PT, R0.reuse, UR5, RZ ;  /* 0x0000000500068c10 */ /* 0x040fe8000ff3e0ff */
[----:B------:R-:W-:Y:S02]  /*1930*/  @!P0 LEA.HI.X.SX32 R0, R0, RZ, 0x1, P1 ;  /* 0x000000ff00008211 */ /* 0x000fe400008f0eff */
[C---:B---3--:R-:W-:Y:S04]  /*1940*/  @!P0 LEA R8, P1, R6.reuse, R8, 0x1 ;  /* 0x0000000806088211 */ /* 0x048fe800078208ff */
[----:B------:R-:W-:Y:S05]  /*1950*/  @!P0 LEA.HI.X R9, R6, R9, R0, 0x1, P1 ;  /* 0x0000000906098211 */ /* 0x000fea00008f0c00 */
[----:B------:R4:W-:Y:S04]  /*1960*/  @!P0 STG.E.U16 desc[UR38][R8.64], RZ ;  /* 0x000000ff08008986 */ /* 0x0009e8000c101526 */
.L_x_31:
[----:B------:R-:W-:Y:S05]  /*1970*/  BSYNC.RECONVERGENT B0 ;  /* 0x0000000000007941 */ /* 0x000fea0003800200 */
.L_x_30:
[----:B------:R-:W-:Y:S01]  /*1980*/  IADD3 R6, PT, PT, R14, R7, R14 ;  /* 0x000000070e067210 */ /* 0x000fe20007ffe00e */
[C---:B------:R-:W-:Y:S01]  /*1990*/  IMAD.IADD R5, R15.reuse, 0x1, R5 ;  /* 0x000000010f057824 */ /* 0x040fe200078e0205 */
[C---:B------:R-:W-:Y:S01]  /*19a0*/  IADD3 R4, PT, PT, R15.reuse, R4, RZ ;  /* 0x000000040f047210 */ /* 0x040fe20007ffe0ff */
[----:B------:R-:W-:Y:S01]  /*19b0*/  IMAD.IADD R3, R15, 0x1, R3 ;  /* 0x000000010f037824 */ /* 0x000fe200078e0203 */
[----:B------:R-:W-:Y:S11]  /*19c0*/  ISETP.GE.U32.AND P0, PT, R6, 0x1800, PT ;  /* 0x000018000600780c */ /* 0x000ff60003f06070 */
[----:B------:R-:W-:Y:S02]  /*19d0*/  @!UPT UIADD3 URZ, UPT, UPT, URZ, URZ, URZ ;  /* 0x000000fffffff290 */ /* 0x000fe4000fffe0ff */
[----:B------:R-:W-:Y:S05]  /*19e0*/  @!P0 BRA `(.L_x_32) ;  /* 0xfffffff800d08947 */ /* 0x000fea000383ffff */
[----:B------:R-:W-:Y:S05]  /*19f0*/  BSYNC.RECONVERGENT B1 ;  /* 0x0000000000017941 */ /* 0x000fea0003800200 */
.L_x_23:
[----:B------:R-:W-:Y:S01]  /*1a00*/  ISETP.NE.AND P0, PT, R16, 0x2, PT ;  /* 0x000000021000780c */ /* 0x000fe20003f05270 */
[----:B------:R-:W1:Y:S01]  /*1a10*/  LDCU UR4, c[0x0][0x38c] ;  /* 0x00007180ff0477ac */ /* 0x000e620008000800 */
[----:B------:R-:W-:Y:S11]  /*1a20*/  BSSY.RECONVERGENT B1, `(.L_x_33) ;  /* 0x000001a000017945 */ /* 0x000ff60003800200 */
[----:B------:R-:W-:Y:S05]  /*1a30*/  @!P0 BRA `(.L_x_34) ;  /* 0x0000000000608947 */ /* 0x000fea0003800000 */
[----:B------:R-:W1:Y:S01]  /*1a40*/  LDC R5, c[0x0][0x384] ;  /* 0x0000e100ff057b82 */ /* 0x000e620000000800 */
[----:B---34-:R-:W-:-:S07]  /*1a50*/  HFMA2 R8, -RZ, RZ, 0, 0 ;  /* 0x00000000ff087431 */ /* 0x018fce00000001ff */
.L_x_37:
[----:B------:R-:W-:Y:S01]  /*1a60*/  LOP3.LUT R3, R2, 0x7f, RZ, 0xc0, !PT ;  /* 0x0000007f02037812 */ /* 0x000fe200078ec0ff */
[----:B------:R-:W-:Y:S01]  /*1a70*/  VIADD R8, R8, 0x1 ;  /* 0x0000000108087836 */ /* 0x000fe20000000000 */
[----:B------:R-:W-:Y:S03]  /*1a80*/  BSSY.RECONVERGENT B0, `(.L_x_35) ;  /* 0x0000011000007945 */ /* 0x000fe60003800200 */
[----:B------:R-:W-:Y:S01]  /*1a90*/  VIADD R4, R3, UR35 ;  /* 0x0000002303047c36 */ /* 0x000fe20008000000 */
[----:B------:R-:W-:Y:S04]  /*1aa0*/  LOP3.LUT R0, R8, R16, RZ, 0x3c, !PT ;  /* 0x0000001008007212 */ /* 0x000fe800078e3cff */
[----:B-1----:R-:W-:Y:S02]  /*1ab0*/  ISETP.GE.U32.AND P0, PT, R4, R5, PT ;  /* 0x000000050400720c */ /* 0x002fe40003f06070 */
[----:B------:R-:W-:Y:S11]  /*1ac0*/  ISETP.NE.AND P2, PT, R0, 0x2, PT ;  /* 0x000000020000780c */ /* 0x000ff60003f45270 */
[----:B------:R-:W-:Y:S05]  /*1ad0*/  @P0 BRA `(.L_x_36) ;  /* 0x00000000002c0947 */ /* 0x000fea0003800000 */
[----:B------:R-:W-:Y:S04]  /*1ae0*/  SHF.R.U32.HI R0, RZ, 0x7, R2 ;  /* 0x00000007ff007819 */ /* 0x000fe80000011602 */
[----:B------:R-:W-:Y:S11]  /*1af0*/  ISETP.GE.AND P0, PT, R0, UR4, PT ;  /* 0x0000000400007c0c */ /* 0x000ff6000bf06270 */
[----:B------:R-:W-:Y:S02]  /*1b00*/  @!UPT UIADD3 URZ, UPT, UPT, URZ, URZ, URZ ;  /* 0x000000fffffff290 */ /* 0x000fe4000fffe0ff */
[----:B------:R-:W1:Y:S08]  /*1b10*/  @!P0 LDC R4, c[0x0][0x9a0] ;  /* 0x00026800ff048b82 */ /* 0x000e700000000800 */
[----:B------:R-:W3:Y:S01]  /*1b20*/  @!P0 LDC.64 R6, c[0x0][0x998] ;  /* 0x00026600ff068b82 */ /* 0x000ee20000000a00 */
[----:B-1----:R-:W-:Y:S05]  /*1b30*/  @!P0 IMAD R0, R3, R4, R0 ;  /* 0x0000000403008224 */ /* 0x002fea00078e0200 */
[C---:B------:R-:W-:Y:S04]  /*1b40*/  @!P0 IADD3 R3, P1, PT, R0.reuse, UR30, RZ ;  /* 0x0000001e00038c10 */ /* 0x040fe8000ff3e0ff */
[----:B------:R-:W-:Y:S02]  /*1b50*/  @!P0 LEA.HI.X.SX32 R0, R0, RZ, 0x1, P1 ;  /* 0x000000ff00008211 */ /* 0x000fe400008f0eff */
[C---:B---3--:R-:W-:Y:S04]  /*1b60*/  @!P0 LEA R6, P1, R3.reuse, R6, 0x1 ;  /* 0x0000000603068211 */ /* 0x048fe800078208ff */
[----:B------:R-:W-:Y:S05]  /*1b70*/  @!P0 LEA.HI.X R7, R3, R7, R0, 0x1, P1 ;  /* 0x0000000703078211 */ /* 0x000fea00008f0c00 */
[----:B------:R1:W-:Y:S04]  /*1b80*/  @!P0 STG.E.U16 desc[UR38][R6.64], RZ ;  /* 0x000000ff06008986 */ /* 0x0003e8000c101526 */
.L_x_36:
[----:B------:R-:W-:Y:S05]  /*1b90*/  BSYNC.RECONVERGENT B0 ;  /* 0x0000000000007941 */ /* 0x000fea0003800200 */
.L_x_35:
[----:B------:R-:W-:Y:S01]  /*1ba0*/  IADD3 R2, PT, PT, R14, R2, RZ ;  /* 0x000000020e027210 */ /* 0x000fe20007ffe0ff */
[----:B------:R-:W-:Y:S06]  /*1bb0*/  @P2 BRA `(.L_x_37) ;  /* 0xfffffffc00a82947 */ /* 0x000fec000383ffff */
.L_x_34:
[----:B-1----:R-:W-:Y:S05]  /*1bc0*/  BSYNC.RECONVERGENT B1 ;  /* 0x0000000000017941 */ /* 0x002fea0003800200 */
.L_x_33:
[----:B------:R-:W1:Y:S01]  /*1bd0*/  LDC R11, c[0x0][0x384] ;  /* 0x0000e100ff0b7b82 */ /* 0x000e620000000800 */
[----:B------:R-:W-:Y:S01]  /*1be0*/  BSSY.RECONVERGENT B1, `(.L_x_38) ;  /* 0x0000051000017945 */ /* 0x000fe20003800200 */
[C---:B------:R-:W-:Y:S01]  /*1bf0*/  LEA R5, R14.reuse, R2, 0x1 ;  /* 0x000000020e057211 */ /* 0x040fe200078e08ff */
[----:B------:R-:W-:Y:S01]  /*1c00*/  IMAD R4, R14, 0x3, R2 ;  /* 0x000000030e047824 */ /* 0x000fe200078e0202 */
[----:B------:R-:W-:Y:S01]  /*1c10*/  IADD3 R3, PT, PT, R2, R14, RZ ;  /* 0x0000000e02037210 */ /* 0x000fe20007ffe0ff */
[----:B------:R-:W1:Y:S06]  /*1c20*/  LDCU UR4, c[0x0][0x38c] ;  /* 0x00007180ff0477ac */ /* 0x000e6c0008000800 */
.L_x_47:
[----:B----4-:R-:W-:Y:S01]  /*1c30*/  LOP3.LUT R6, R2, 0x7f, RZ, 0xc0, !PT ;  /* 0x0000007f02067812 */ /* 0x010fe200078ec0ff */
[----:B------:R-:W-:Y:S01]  /*1c40*/  BSSY.RECONVERGENT B0, `(.L_x_39) ;  /* 0x0000018000007945 */ /* 0x000fe20003800200 */
[----:B---34-:R-:W-:Y:S02]  /*1c50*/  LOP3.LUT R8, R3, 0x7f, RZ, 0xc0, !PT ;  /* 0x0000007f03087812 */ /* 0x018fe400078ec0ff */
[----:B------:R-:W-:Y:S01]  /*1c60*/  LOP3.LUT R9, R5, 0x7f, RZ, 0xc0, !PT ;  /* 0x0000007f05097812 */ /* 0x000fe200078ec0ff */
[----:B-12---:R-:W-:Y:S01]  /*1c70*/  VIADD R13, R6, UR35 ;  /* 0x00000023060d7c36 */ /* 0x006fe20008000000 */
        /* <DEDUP_REMOVED lines=10> */
[----:B------:R-:W-:Y:S11]  /*1d20*/  ISETP.GE.AND P0, PT, R0, UR4, PT ;  /* 0x0000000400007c0c */ /* 0x000ff6000bf06270 */
        /* <DEDUP_REMOVED lines=9> */
.L_x_40:
[----:B------:R-:W-:Y:S05]  /*1dc0*/  BSYNC.RECONVERGENT B0 ;  /* 0x0000000000007941 */ /* 0x000fea0003800200 */
.L_x_39:
        /* <DEDUP_REMOVED lines=13> */
.L_x_42:
[----:B------:R-:W-:Y:S05]  /*1ea0*/  BSYNC.RECONVERGENT B0 ;  /* 0x0000000000007941 */ /* 0x000fea0003800200 */
.L_x_41:
[----:B------:R-:W-:Y:S04]  /*1eb0*/  BSSY.RECONVERGENT B0, `(.L_x_43) ;  /* 0x000000d000007945 */ /* 0x000fe80003800200 */
[----:B------:R-:W-:Y:S05]  /*1ec0*/  @P2 BRA `(.L_x_44) ;  /* 0x00000000002c2947 */ /* 0x000fea0003800000 */
[----:B------:R-:W-:Y:S04]  /*1ed0*/  SHF.R.U32.HI R0, RZ, 0x7, R5 ;  /* 0x00000007ff007819 */ /* 0x000fe80000011605 */
[----:B------:R-:W-:Y:S11]  /*1ee0*/  ISETP.GE.AND P0, PT, R0, UR4, PT ;  /* 0x0000000400007c0c */ /* 0x000ff6000bf06270 */
[----:B------:R-:W-:Y:S02]  /*1ef0*/  @!UPT UIADD3 URZ, UPT, UPT, URZ, URZ, URZ ;  /* 0x000000fffffff290 */ /* 0x000fe4000fffe0ff */
[----:B------:R-:W3:Y:S08]  /*1f00*/  @!P0 LDC R6, c[0x0][0x9a0] ;  /* 0x00026800ff068b82 */ /* 0x000ef00000000800 */
[----:B-12---:R-:W1:Y:S01]  /*1f10*/  @!P0 LDC.64 R12, c[0x0][0x998] ;  /* 0x00026600ff0c8b82 */ /* 0x006e620000000a00 */
[----:B---3--:R-:W-:Y:S05]  /*1f20*/  @!P0 IMAD R0, R9, R6, R0 ;  /* 0x0000000609008224 */ /* 0x008fea00078e0200 */
[C---:B------:R-:W-:Y:S04]  /*1f30*/  @!P0 IADD3 R6, P2, PT, R0.reuse, UR30, RZ ;  /* 0x0000001e00068c10 */ /* 0x040fe8000ff5e0ff */
[----:B------:R-:W-:Y:S02]  /*1f40*/  @!P0 LEA.HI.X.SX32 R0, R0, RZ, 0x1, P2 ;  /* 0x000000ff00008211 */ /* 0x000fe400010f0eff */
[C---:B-1----:R-:W-:Y:S04]  /*1f50*/  @!P0 LEA R12, P2, R6.reuse, R12, 0x1 ;  /* 0x0000000c060c8211 */ /* 0x042fe800078408ff */
[----:B------:R-:W-:Y:S05]  /*1f60*/  @!P0 LEA.HI.X R13, R6, R13, R0, 0x1, P2 ;  /* 0x0000000d060d8211 */ /* 0x000fea00010f0c00 */
[----:B------:R3:W-:Y:S04]  /*1f70*/  @!P0 STG.E.U16 desc[UR38][R12.64], RZ ;  /* 0x000000ff0c008986 */ /* 0x0007e8000c101526 */
.L_x_44:
[----:B------:R-:W-:Y:S05]  /*1f80*/  BSYNC.RECONVERGENT B0 ;  /* 0x0000000000007941 */ /* 0x000fea0003800200 */
.L_x_43:
[----:B------:R-:W-:Y:S01]  /*1f90*/  IADD3 R8, PT, PT, R14, R2, R14 ;  /* 0x000000020e087210 */ /* 0x000fe20007ffe00e */
[----:B------:R-:W-:Y:S04]  /*1fa0*/  BSSY.RECONVERGENT B0, `(.L_x_45) ;  /* 0x000000d000007945 */ /* 0x000fe80003800200 */
[----:B------:R-:W-:Y:S05]  /*1fb0*/  @P1 BRA `(.L_x_46) ;  /* 0x00000000002c1947 */ /* 0x000fea0003800000 */
[----:B------:R-:W-:Y:S04]  /*1fc0*/  SHF.R.U32.HI R0, RZ, 0x7, R4 ;  /* 0x00000007ff007819 */ /* 0x000fe80000011604 */
[----:B------:R-:W-:Y:S11]  /*1fd0*/  ISETP.GE.AND P0, PT, R0, UR4, PT ;  /* 0x0000000400007c0c */ /* 0x000ff6000bf06270 */
[----:B------:R-:W-:Y:S02]  /*1fe0*/  @!UPT UIADD3 URZ, UPT, UPT, URZ, URZ, URZ ;  /* 0x000000fffffff290 */ /* 0x000fe4000fffe0ff */
[----:B------:R-:W4:Y:S08]  /*1ff0*/  @!P0 LDC R2, c[0x0][0x9a0] ;  /* 0x00026800ff028b82 */ /* 0x000f300000000800 */
[----:B------:R-:W5:Y:S01]  /*2000*/  @!P0 LDC.64 R6, c[0x0][0x998] ;  /* 0x00026600ff068b82 */ /* 0x000f620000000a00 */
[----:B----4-:R-:W-:Y:S05]  /*2010*/  @!P0 IMAD R0, R10, R2, R0 ;  /* 0x000000020a008224 */ /* 0x010fea00078e0200 */
[C---:B------:R-:W-:Y:S04]  /*2020*/  @!P0 IADD3 R2, P1, PT, R0.reuse, UR30, RZ ;  /* 0x0000001e00028c10 */ /* 0x040fe8000ff3e0ff */
[----:B------:R-:W-:Y:S02]  /*2030*/  @!P0 LEA.HI.X.SX32 R0, R0, RZ, 0x1, P1 ;  /* 0x000000ff00008211 */ /* 0x000fe400008f0eff */
[C---:B-----5:R-:W-:Y:S04]  /*2040*/  @!P0 LEA R6, P1, R2.reuse, R6, 0x1 ;  /* 0x0000000602068211 */ /* 0x060fe800078208ff */
[----:B------:R-:W-:Y:S05]  /*2050*/  @!P0 LEA.HI.X R7, R2, R7, R0, 0x1, P1 ;  /* 0x0000000702078211 */ /* 0x000fea00008f0c00 */
[----:B------:R4:W-:Y:S04]  /*2060*/  @!P0 STG.E.U16 desc[UR38][R6.64], RZ ;  /* 0x000000ff06008986 */ /* 0x0009e8000c101526 */
.L_x_46:
[----:B------:R-:W-:Y:S05]  /*2070*/  BSYNC.RECONVERGENT B0 ;  /* 0x0000000000007941 */ /* 0x000fea0003800200 */
.L_x_45:
        /* <DEDUP_REMOVED lines=8> */
.L_x_38:
[----:B------:R-:W-:Y:S05]  /*2100*/  EXIT ;  /* 0x000000000000794d */ /* 0x000fea0003800000 */
.L_x_17:
[----:B------:R-:W-:-:S13]  /*2110*/  ISETP.GT.AND P0, PT, R3, 0x2, PT ;  /* 0x000000020300780c */ /* 0x000fda0003f04270 */
[----:B------:R-:W-:Y:S05]  /*2120*/  @P0 BRA `(.L_x_48) ;  /* 0x0000004400f40947 */ /* 0x000fea0003800000 */
[----:B------:R-:W-:-:S05]  /*2130*/  IMAD.MOV.U32 R5, RZ, RZ, -0x1 ;  /* 0xffffffffff057424 */ /* 0x000fca00078e00ff */
[----:B------:R-:W-:-:S05]  /*2140*/  VIADDMNMX.U32 R8, R3, R5, 0x2, PT ;  /* 0x0000000203087446 */ /* 0x000fca0003800005 */
[----:B------:R-:W-:-:S06]  /*2150*/  IMAD.SHL.U32 R8, R8, 0x4, RZ ;  /* 0x0000000408087824 */ /* 0x000fcc00078e00ff */
[----:B------:R-:W1:Y:S02]  /*2160*/  LDC R8, c[0x2][R8] ;  /* 0x0080000008087b82 */ /* 0x000e640000000800 */
[----:B-1----:R-:W-:-:S04]  /*2170*/  SHF.R.S32.HI R9, RZ, 0x1f, R8 ;  /* 0x0000001fff097819 */ /* 0x002fc80000011408 */
.L_x_290:
[----:B------:R-:W-:Y:S05]  /*2180*/  BRX R8 -0x2190                                                                                                                                                                                                                                      (*"BRANCH_TARGETS .L_x_291,.L_x_292,.L_x_293"*) ;  /* 0xffffffdc089c7949 */ /* 0x000fea000383ffff */
.L_x_291:
[----:B------:R-:W-:-:S08]  /*2190*/  NOP ;  /* 0x0000000000007918 */ /* 0x000fd00000000000 */
[----:B------:R-:W1:-:S00]  /*21a0*/  USETMAXREG.DEALLOC.CTAPOOL 0x60 ;  /* 0x00000060000079c8 */ /* 0x000e4000080e0500 */
[----:B-1----:R-:W-:Y:S01]  /*21b0*/  ISETP.NE.AND P1, PT, R6, RZ, PT ;  /* 0x000000ff0600720c */ /* 0x002fe20003f25270 */
[----:B------:R-:W-:-:S12]  /*21c0*/  BSSY.RECONVERGENT B0, `(.L_x_49) ;  /* 0x0000003000007945 */ /* 0x000fd80003800200 */
[----:B------:R-:W-:Y:S05]  /*21d0*/  @!P1 BRA `(.L_x_50) ;  /* 0x0000000000049947 */ /* 0x000fea0003800000 */
[----:B------:R-:W-:Y:S05]  /*21e0*/  BPT.TRAP 0x1 ;  /* 0x000000040000795c */ /* 0x000fea0000300000 */
.L_x_50:
[----:B------:R-:W-:Y:S05]  /*21f0*/  BSYNC.RECONVERGENT B0 ;  /* 0x0000000000007941 */ /* 0x000fea0003800200 */
.L_x_49:
[----:B------:R-:W1:Y:S01]  /*2200*/  S2UR UR32, SR_CgaCtaId ;  /* 0x00000000002079c3 */ /* 0x000e620000008800 */
[----:B------:R-:W-:Y:S01]  /*2210*/  UMOV UR4, 0x400 ;  /* 0x0000040000047882 */ /* 0x000fe20000000000 */
[----:B------:R-:W-:Y:S01]  /*2220*/  IMAD.MOV.U32 R8, RZ, RZ, 0x1 ;  /* 0x00000001ff087424 */ /* 0x000fe200078e00ff */
[----:B------:R-:W-:-:S04]  /*2230*/  ISETP.NE.AND P1, PT, R7, RZ, PT ;  /* 0x000000ff0700720c */ /* 0x000fc80003f25270 */
[----:B------:R-:W-:-:S09]  /*2240*/  SHF.L.U32 R8, R8, 0x1f, RZ ;  /* 0x0000001f08087819 */ /* 0x000fd200000006ff */
[----:B------:R-:W-:Y:S01]  /*2250*/  @!P1 IMAD.MOV.U32 R9, RZ, RZ, 0x3000 ;  /* 0x00003000ff099424 */ /* 0x000fe200078e00ff */
[----:B-1----:R-:W-:-:S09]  /*2260*/  ULEA UR32, UR32, UR4, 0x18 ;  /* 0x0000000420207291 */ /* 0x002fd2000f8ec0ff */
[----:B------:R-:W1:Y:S02]  /*2270*/  SYNCS.PHASECHK.TRANS64.TRYWAIT P0, [UR32+0x1f810], R8 ;  /* 0x01f81008ff0075a7 */ /* 0x000e640008001120 */
[----:B-1----:R-:W-:Y:S05]  /*2280*/  @!P0 BRA `(.L_x_51) ;  /* 0x000000b000288947 */ /* 0x002fea0003800000 */
.L_x_231:
[----:B------:R-:W-:Y:S01]  /*2290*/  ISETP.NE.AND P1, PT, R7, RZ, PT ;  /* 0x000000ff0700720c */ /* 0x000fe20003f25270 */
[----:B------:R-:W-:Y:S01]  /*22a0*/  BSSY.RECONVERGENT B0, `(.L_x_52) ;  /* 0x0000005000007945 */ /* 0x000fe20003800200 */
[----:B------:R-:W-:-:S11]  /*22b0*/  PLOP3.LUT P5, PT, P2, P5, PT, 0xf8, 0x8f ;  /* 0x00000000008f781c */ /* 0x000fd600017abf70 */
[----:B------:R2:W-:Y:S02]  /*22c0*/  @!P1 SYNCS.ARRIVE.TRANS64 RZ, [UR32+0x1f800], R9 ;  /* 0x01f80009ffff99a7 */ /* 0x0005e40008000020 */
[----:B------:R-:W-:Y:S05]  /*22d0*/  @!P5 BRA `(.L_x_53) ;  /* 0x000000000004d947 */ /* 0x000fea0003800000 */
[----:B------:R-:W-:Y:S05]  /*22e0*/  BPT.TRAP 0x1 ;  /* 0x000000040000795c */ /* 0x000fea0000300000 */
.L_x_53:
[----:B------:R-:W-:Y:S05]  /*22f0*/  BSYNC.RECONVERGENT B0 ;  /* 0x0000000000007941 */ /* 0x000fea0003800200 */
.L_x_52:
[----:B------:R-:W-:Y:S01]  /*2300*/  LOP3.LUT P0, R2, R2, 0x1f, RZ, 0xc0, !PT ;  /* 0x0000001f02027812 */ /* 0x000fe2000780c0ff */
[----:B------:R-:W-:Y:S03]  /*2310*/  BSSY.RECONVERGENT B0, `(.L_x_54) ;  /* 0x0000004000007945 */ /* 0x000fe60003800200 */
[----:B------:R-:W-:-:S13]  /*2320*/  PLOP3.LUT P0, PT, P0, P1, PT, 0x8f, 0xf8 ;  /* 0x0000000000f8781c */ /* 0x000fda0000703177 */
[----:B------:R-:W-:Y:S05]  /*2330*/  @P0 BRA `(.L_x_55) ;  /* 0x0000000000040947 */ /* 0x000fea0003800000 */
[----:B------:R-:W-:Y:S05]  /*2340*/  BPT.TRAP 0x1 ;  /* 0x000000040000795c */ /* 0x000fea0000300000 */
.L_x_55:
[----:B------:R-:W-:Y:S05]  /*2350*/  BSYNC.RECONVERGENT B0 ;  /* 0x0000000000007941 */ /* 0x000fea0003800200 */
.L_x_54:
[----:B------:R-:W-:Y:S01]  /*2360*/  ISETP.NE.AND P0, PT, R6, RZ, PT ;  /* 0x000000ff0600720c */ /* 0x000fe20003f05270 */
[----:B------:R-:W-:-:S12]  /*2370*/  BSSY.RECONVERGENT B0, `(.L_x_56) ;  /* 0x0000003000007945 */ /* 0x000fd80003800200 */
[----:B------:R-:W-:Y:S05]  /*2380*/  @!P0 BRA `(.L_x_57) ;  /* 0x0000000000048947 */ /* 0x000fea0003800000 */
[----:B------:R-:W-:Y:S05]  /*2390*/  BPT.TRAP 0x1 ;  /* 0x000000040000795c */ /* 0x000fea0000300000 */
.L_x_57:
[----:B------:R-:W-:Y:S05]  /*23a0*/  BSYNC.RECONVERGENT B0 ;  /* 0x0000000000007941 */ /* 0x000fea0003800200 */
.L_x_56:
[----:B------:R-:W3:Y:S01]  /*23b0*/  LDCU.64 UR4, c[0x0][0x348] ;  /* 0x00006900ff0477ac */ /* 0x000ee20008000a00 */
[----:B------:R-:W-:Y:S02]  /*23c0*/  ISETP.NE.AND P6, PT, R3, 0x1, PT ;  /* 0x000000010300780c */ /* 0x000fe40003fc5270 */
[----:B-1----:R-:W-:Y:S01]  /*23d0*/  @!P1 MOV R5, 0x3000 ;  /* 0x0000300000059802 */ /* 0x002fe20000000f00 */
[----:B------:R-:W1:Y:S03]  /*23e0*/  LDCU.64 UR14, c[0x0][0x348] ;  /* 0x00006900ff0e77ac */ /* 0x000e660008000a00 */
[----:B------:R4:W-:Y:S01]  /*23f0*/  @!P1 SYNCS.ARRIVE.TRANS64.RED.A0TR RZ, [UR32+0x1f800], R5 ;  /* 0x01f80005ffff99a7 */ /* 0x0009e20008300420 */
[----:B------:R-:W-:Y:S02]  /*2400*/  UIADD3 UR33, UPT, UPT, UR32, 0x1f800, URZ ;  /* 0x0001f80020217890 */ /* 0x000fe4000fffe0ff */
[----:B------:R-:W-:-:S02]  /*2410*/  UIADD3 UR48, UPT, UPT, UR32, 0x1000, URZ ;  /* 0x0000100020307890 */ /* 0x000fc4000fffe0ff */
[----:B------:R-:W-:Y:S02]  /*2420*/  UIADD3 UR40, UPT, UPT, UR32, 0x2000, URZ ;  /* 0x0000200020287890 */ /* 0x000fe4000fffe0ff */
[----:B------:R-:W-:Y:S02]  /*2430*/  UIADD3 UR24, UPT, UPT, UR32, 0x6000, URZ ;  /* 0x0000600020187890 */ /* 0x000fe4000fffe0ff */
[----:B------:R-:W-:Y:S02]  /*2440*/  UIADD3 UR25, UPT, UPT, UR32, 0x1f800, URZ ;  /* 0x0001f80020197890 */ /* 0x000fe4000fffe0ff */
[----:B---3--:R-:W-:Y:S02]  /*2450*/  UIADD3 UR6, UP0, UPT, UR4, 0x100, URZ ;  /* 0x0000010004067890 */ /* 0x008fe4000ff1e0ff */
[----:B------:R-:W-:Y:S02]  /*2460*/  UIADD3 UR16, UPT, UPT, UR32, 0x7000, URZ ;  /* 0x0000700020107890 */ /* 0x000fe4000fffe0ff */
[----:B------:R-:W-:-:S02]  /*2470*/  UIADD3.X UR7, UPT, UPT, URZ, UR5, URZ, UP0, !UPT ;  /* 0x00000005ff077290 */ /* 0x000fc400087fe4ff */
[----:B-1----:R-:W-:Y:S02]  /*2480*/  UIADD3 UR4, UP0, UPT, UR14, 0x300, URZ ;  /* 0x000003000e047890 */ /* 0x002fe4000ff1e0ff */
[----:B------:R-:W-:Y:S02]  /*2490*/  UIADD3 UR8, UPT, UPT, UR32, 0x8000, URZ ;  /* 0x0000800020087890 */ /* 0x000fe4000fffe0ff */
[----:B------:R-:W-:Y:S01]  /*24a0*/  UIADD3.X UR5, UPT, UPT, URZ, UR15, URZ, UP0, !UPT ;  /* 0x0000000fff057290 */ /* 0x000fe200087fe4ff */
[----:B------:R-:W-:Y:S01]  /*24b0*/  UMOV UR46, 0x0 ;  /* 0x00000000002e7882 */ /* 0x000fe20000000000 */
[----:B------:R-:W-:Y:S01]  /*24c0*/  UMOV UR47, 0x10000000 ;  /* 0x10000000002f7882 */ /* 0x000fe20000000000 */
[----:B------:R-:W-:Y:S01]  /*24d0*/  UMOV UR34, URZ ;  /* 0x000000ff00227c82 */ /* 0x000fe20008000000 */
[----:B------:R-:W-:Y:S01]  /*24e0*/  UMOV UR36, UR29 ;  /* 0x0000001d00247c82 */ /* 0x000fe20008000000 */
[----:B------:R-:W-:Y:S01]  /*24f0*/  UMOV UR37, UR30 ;  /* 0x0000001e00257c82 */ /* 0x000fe20008000000 */
[----:B------:R-:W-:Y:S01]  /*2500*/  UMOV UR50, 0x10 ;  /* 0x0000001000327882 */ /* 0x000fe20000000000 */
[----:B------:R-:W-:Y:S01]  /*2510*/  UMOV UR51, UR35 ;  /* 0x0000002300337c82 */ /* 0x000fe20008000000 */
[----:B------:R-:W-:Y:S01]  /*2520*/  UMOV UR52, UR29 ;  /* 0x0000001d00347c82 */ /* 0x000fe20008000000 */
[----:B------:R-:W-:Y:S01]  /*2530*/  UMOV UR53, UR30 ;  /* 0x0000001e00357c82 */ /* 0x000fe20008000000 */
[----:B------:R-:W-:Y:S01]  /*2540*/  UMOV UR49, UR33 ;  /* 0x0000002100317c82 */ /* 0x000fe20008000000 */
[----:B------:R-:W-:Y:S01]  /*2550*/  UMOV UR42, 0x20 ;  /* 0x00000020002a7882 */ /* 0x000fe20000000000 */
[----:B------:R-:W-:Y:S01]  /*2560*/  UMOV UR43, UR35 ;  /* 0x00000023002b7c82 */ /* 0x000fe20008000000 */
[----:B------:R-:W-:Y:S01]  /*2570*/  UMOV UR44, UR29 ;  /* 0x0000001d002c7c82 */ /* 0x000fe20008000000 */
[----:B------:R-:W-:Y:S01]  /*2580*/  UMOV UR45, UR30 ;  /* 0x0000001e002d7c82 */ /* 0x000fe20008000000 */
[----:B------:R-:W-:Y:S01]  /*2590*/  UMOV UR27, URZ ;  /* 0x000000ff001b7c82 */ /* 0x000fe20008000000 */
[----:B------:R-:W-:Y:S01]  /*25a0*/  UMOV UR28, URZ ;  /* 0x000000ff001c7c82 */ /* 0x000fe20008000000 */
[----:B------:R4:W-:Y:S01]  /*25b0*/  UTMALDG.4D [UR32], [UR6], desc[UR46] ;  /* 0x00002e20060075b4 */ /* 0x0009e20008019000 */
[----:B------:R-:W-:Y:S01]  /*25c0*/  UMOV UR41, UR33 ;  /* 0x0000002100297c82 */ /* 0x000fe20008000000 */
[----:B------:R-:W-:Y:S01]  /*25d0*/  UMOV UR26, URZ ;  /* 0x000000ff001a7c82 */ /* 0x000fe20008000000 */
[----:B------:R-:W-:Y:S01]  /*25e0*/  UMOV UR18, 0x10 ;  /* 0x0000001000127882 */ /* 0x000fe20000000000 */
[----:B------:R-:W-:Y:S01]  /*25f0*/  UMOV UR21, UR29 ;  /* 0x0000001d00157c82 */ /* 0x000fe20008000000 */
[----:B------:R-:W-:Y:S01]  /*2600*/  UMOV UR22, UR30 ;  /* 0x0000001e00167c82 */ /* 0x000fe20008000000 */
[----:B------:R-:W-:Y:S01]  /*2610*/  UMOV UR17, UR25 ;  /* 0x0000001900117c82 */ /* 0x000fe20008000000 */
[----:B------:R-:W-:Y:S01]  /*2620*/  UMOV UR19, UR27 ;  /* 0x0000001b00137c82 */ /* 0x000fe20008000000 */
[----:B------:R4:W-:Y:S01]  /*2630*/  UTMALDG.4D [UR48], [UR6], desc[UR46] ;  /* 0x00002e30060075b4 */ /* 0x0009e20008019000 */
[----:B------:R-:W-:Y:S01]  /*2640*/  UMOV UR20, UR28 ;  /* 0x0000001c00147c82 */ /* 0x000fe20008000000 */
[----:B------:R-:W-:Y:S01]  /*2650*/  UMOV UR10, 0x20 ;  /* 0x00000020000a7882 */ /* 0x000fe20000000000 */
[----:B------:R-:W-:Y:S01]  /*2660*/  UMOV UR13, UR29 ;  /* 0x0000001d000d7c82 */ /* 0x000fe20008000000 */
[----:B------:R-:W-:Y:S01]  /*2670*/  UMOV UR14, UR30 ;  /* 0x0000001e000e7c82 */ /* 0x000fe20008000000 */
[----:B------:R-:W-:Y:S01]  /*2680*/  UMOV UR9, UR25 ;  /* 0x0000001900097c82 */ /* 0x000fe20008000000 */
[----:B------:R-:W-:Y:S01]  /*2690*/  UMOV UR11, UR27 ;  /* 0x0000001b000b7c82 */ /* 0x000fe20008000000 */
[----:B------:R-:W-:Y:S01]  /*26a0*/  UMOV UR12, UR28 ;  /* 0x0000001c000c7c82 */ /* 0x000fe20008000000 */
[----:B------:R4:W-:Y:S01]  /*26b0*/  UTMALDG.4D [UR40], [UR6], desc[UR46] ;  /* 0x00002e28060075b4 */ /* 0x0009e20008019000 */
[----:B------:R4:W-:Y:S01]  /*26c0*/  UTMALDG.5D [UR24], [UR4], desc[UR46] ;  /* 0x00002e18040075b4 */ /* 0x0009e20008021000 */
[----:B------:R4:W-:Y:S01]  /*26d0*/  UTMALDG.5D [UR16], [UR4], desc[UR46] ;  /* 0x00002e10040075b4 */ /* 0x0009e20008021000 */
[----:B------:R4:W-:Y:S02]  /*26e0*/  UTMALDG.5D [UR8], [UR4], desc[UR46] ;  /* 0x00002e08040075b4 */ /* 0x0009e40008021000 */
[----:B----4-:R-:W-:Y:S05]  /*26f0*/  @!P6 BRA `(.L_x_58) ;  /* 0x000000000004e947 */ /* 0x010fea0003800000 */
[----:B------:R-:W-:Y:S05]  /*2700*/  BPT.TRAP 0x1 ;  /* 0x000000040000795c */ /* 0x000fea0000300000 */
.L_x_58:
[----:B------:R-:W1:Y:S02]  /*2710*/  SYNCS.PHASECHK.TRANS64.TRYWAIT P0, [UR32+0x1f838], R8 ;  /* 0x01f83808ff0075a7 */ /* 0x000e640008001120 */
[----:B-1----:R-:W-:Y:S05]  /*2720*/  @!P0 BRA `(.L_x_59) ;  /* 0x000000ac00188947 */ /* 0x002fea0003800000 */
.L_x_233:
[----:B------:R-:W3:Y:S01]  /*2730*/  LDCU UR4, c[0x0][0x40c] ;  /* 0x00008180ff0477ac */ /* 0x000ee20008000800 */
[----:B------:R-:W4:Y:S01]  /*2740*/  LDC.64 R12, c[0x0][0x400] ;  /* 0x00010000ff0c7b82 */ /* 0x000f220000000a00 */
[C---:B-1----:R-:W-:Y:S01]  /*2750*/  IMAD.SHL.U32 R5, R2.reuse, 0x4, RZ ;  /* 0x0000000402057824 */ /* 0x042fe200078e00ff */
[----:B------:R-:W-:Y:S01]  /*2760*/  LEA R2, R2, UR32, 0x4 ;  /* 0x0000002002027c11 */ /* 0x000fe2000f8e20ff */
[----:B------:R-:W1:Y:S02]  /*2770*/  LDCU UR5, c[0x0][0x410] ;  /* 0x00008200ff0577ac */ /* 0x000e640008000800 */
[C---:B------:R-:W-:Y:S01]  /*2780*/  VIADD R11, R5.reuse, 0x1 ;  /* 0x00000001050b7836 */ /* 0x040fe20000000000 */
[C---:B------:R-:W-:Y:S02]  /*2790*/  IADD3 R10, PT, PT, R5.reuse, 0x2, RZ ;  /* 0x00000002050a7810 */ /* 0x040fe40007ffe0ff */
[-C--:B------:R-:W-:Y:S02]  /*27a0*/  ISETP.GE.AND P3, PT, R5, R4.reuse, PT ;  /* 0x000000040500720c */ /* 0x080fe40003f66270 */
[----:B------:R-:W-:-:S02]  /*27b0*/  ISETP.GE.AND P1, PT, R10, R4, PT ;  /* 0x000000040a00720c */ /* 0x000fc40003f26270 */
[----:B------:R-:W-:Y:S01]  /*27c0*/  ISETP.GE.AND P2, PT, R11, R4, PT ;  /* 0x000000040b00720c */ /* 0x000fe20003f46270 */
[----:B---3--:R-:W-:-:S04]  /*27d0*/  UIMAD UR4, UR29, UR4, URZ ;  /* 0x000000041d0472a4 */ /* 0x008fc8000f8e02ff */
[----:B-1----:R-:W-:-:S06]  /*27e0*/  UIMAD UR4, UR30, UR5, UR4 ;  /* 0x000000051e0472a4 */ /* 0x002fcc000f8e0204 */
[----:B--2---:R-:W-:-:S04]  /*27f0*/  VIADD R9, R5, UR4 ;  /* 0x0000000405097c36 */ /* 0x004fc80008000000 */
[C---:B------:R-:W-:Y:S01]  /*2800*/  VIADD R10, R9.reuse, 0x2 ;  /* 0x00000002090a7836 */ /* 0x040fe20000000000 */
[C---:B------:R-:W-:Y:S01]  /*2810*/  IADD3 R11, PT, PT, R9.reuse, 0x1, RZ ;  /* 0x00000001090b7810 */ /* 0x040fe20007ffe0ff */
[C---:B----4-:R-:W-:Y:S01]  /*2820*/  IMAD.WIDE.U32 R14, R9.reuse, 0x4, R12 ;  /* 0x00000004090e7825 */ /* 0x050fe200078e000c */
[----:B------:R-:W-:-:S03]  /*2830*/  IADD3 R9, PT, PT, R9, 0x3, RZ ;  /* 0x0000000309097810 */ /* 0x000fc60007ffe0ff */
[--C-:B------:R-:W-:Y:S01]  /*2840*/  IMAD.WIDE.U32 R20, R10, 0x4, R12.reuse ;  /* 0x000000040a147825 */ /* 0x100fe200078e000c */
[----:B------:R-:W-:Y:S01]  /*2850*/  IADD3 R10, PT, PT, R5, 0x3, RZ ;  /* 0x00000003050a7810 */ /* 0x000fe20007ffe0ff */
[----:B------:R-:W-:Y:S01]  /*2860*/  @!PT LDS RZ, [RZ] ;  /* 0x00000000fffff984 */ /* 0x000fe20000000800 */
[----:B------:R-:W-:Y:S01]  /*2870*/  @!PT LDS RZ, [RZ] ;  /* 0x00000000fffff984 */ /* 0x000fe20000000800 */
[----:B------:R-:W-:Y:S01]  /*2880*/  @!PT LDS RZ, [RZ] ;  /* 0x00000000fffff984 */ /* 0x000fe20000000800 */
[----:B------:R1:W-:Y:S02]  /*2890*/  LDGSTS.E.LTC128B [R2+0x1f000], desc[UR38][R14.64], !P3 ;  /* 0x1f0000000e027fae */ /* 0x0003e4000d9a1226 */
[----:B------:R-:W-:Y:S01]  /*28a0*/  IMAD.WIDE.U32 R18, R11, 0x4, R12 ;  /* 0x000000040b127825 */ /* 0x000fe200078e000c */
[----:B------:R-:W-:-:S03]  /*28b0*/  ISETP.GE.AND P0, PT, R10, R4, PT ;  /* 0x000000040a00720c */ /* 0x000fc60003f06270 */
[----:B------:R-:W-:Y:S01]  /*28c0*/  IMAD.WIDE.U32 R12, R9, 0x4, R12 ;  /* 0x00000004090c7825 */ /* 0x000fe200078e000c */
[----:B------:R1:W-:Y:S04]  /*28d0*/  LDGSTS.E.LTC128B [R2+0x1f004], desc[UR38][R18.64], !P2 ;  /* 0x1f00400012027fae */ /* 0x0003e8000d1a1226 */
[----:B------:R1:W-:Y:S05]  /*28e0*/  LDGSTS.E.LTC128B [R2+0x1f008], desc[UR38][R20.64], !P1 ;  /* 0x1f00800014027fae */ /* 0x0003ea000c9a1226 */
[----:B------:R1:W-:Y:S01]  /*28f0*/  LDGSTS.E.LTC128B [R2+0x1f00c], desc[UR38][R12.64], !P0 ;  /* 0x1f00c0000c027fae */ /* 0x0003e2000c1a1226 */
[----:B------:R-:W-:Y:S01]  /*2900*/  NOP ;  /* 0x0000000000007918 */ /* 0x000fe20000000000 */
[----:B------:R-:W-:Y:S02]  /*2910*/  SYNCS.ARRIVE.TRANS64.RED.A0T1 RZ, [UR32+0x1f830], RZ ;  /* 0x01f830ffffff79a7 */ /* 0x000fe40008200420 */
[----:B------:R-:W-:Y:S01]  /*2920*/  ARRIVES.LDGSTSBAR.64.TRANSCNT [UR32+0x1f830] ;  /* 0x01f83000ff0079b0 */ /* 0x000fe20008002a20 */
[----:B------:R-:W-:Y:S01]  /*2930*/  NOP ;  /* 0x0000000000007918 */ /* 0x000fe20000000000 */
[----:B------:R-:W-:Y:S05]  /*2940*/  @!P6 BRA `(.L_x_60) ;  /* 0x000000000004e947 */ /* 0x000fea0003800000 */
[----:B------:R-:W-:Y:S05]  /*2950*/  BPT.TRAP 0x1 ;  /* 0x000000040000795c */ /* 0x000fea0000300000 */
.L_x_60:
[----:B------:R-:W-:Y:S01]  /*2960*/  SYNCS.ARRIVE.TRANS64.A1T0 RZ, [UR32+0x1f830], RZ ;  /* 0x01f830ffffff79a7 */ /* 0x000fe20008100020 */
[----:B------:R-:W-:Y:S05]  /*2970*/  BRA.U !UP1, `(.L_x_61) ;  /* 0x0000000109047547 */ /* 0x000fea000b800000 */
[----:B------:R-:W-:Y:S05]  /*2980*/  BPT.TRAP 0x1 ;  /* 0x000000040000795c */ /* 0x000fea0000300000 */
.L_x_61:
[----:B------:R-:W-:-:S13]  /*2990*/  ISETP.NE.AND P4, PT, R7, RZ, PT ;  /* 0x000000ff0700720c */ /* 0x000fda0003f85270 */
[----:B------:R-:W-:Y:S01]  /*29a0*/  @!P4 MOV R9, 0x3000 ;  /* 0x000030000009c802 */ /* 0x000fe20000000f00 */
[----:B------:R-:W2:Y:S02]  /*29b0*/  SYNCS.PHASECHK.TRANS64.TRYWAIT P4, [UR32+0x1f828], R8 ;  /* 0x01f82808ff0075a7 */ /* 0x000ea40008081120 */
[----:B--2---:R-:W-:Y:S05]  /*29c0*/  @!P4 BRA `(.L_x_62) ;  /* 0x000000a80088c947 */ /* 0x004fea0003800000 */
.L_x_235:
[----:B------:R-:W-:Y:S01]  /*29d0*/  ISETP.NE.AND P4, PT, R7, RZ, PT ;  /* 0x000000ff0700720c */ /* 0x000fe20003f85270 */
[----:B------:R-:W-:-:S12]  /*29e0*/  UPLOP3.LUT UP2, UPT, UP3, UP2, UPT, 0xf8, 0x8f ;  /* 0x00000000008f789c */ /* 0x000fd80001f45f70 */
[----:B------:R3:W-:Y:S01]  /*29f0*/  @!P4 SYNCS.ARRIVE.TRANS64 RZ, [UR32+0x1f820], R9 ;  /* 0x01f82009ffffc9a7 */ /* 0x0007e20008000020 */
[----:B------:R-:W-:Y:S05]  /*2a00*/  BRA.U !UP2, `(.L_x_63) ;  /* 0x000000010a047547 */ /* 0x000fea000b800000 */
[----:B------:R-:W-:Y:S05]  /*2a10*/  BPT.TRAP 0x1 ;  /* 0x000000040000795c */ /* 0x000fea0000300000 */
.L_x_63:
[----:B--2---:R-:W-:Y:S01]  /*2a20*/  P2R R4, PR, RZ, 0x1 ;  /* 0x00000001ff047803 */ /* 0x004fe20000000000 */
[----:B------:R-:W-:Y:S01]  /*2a30*/  BSSY.RECONVERGENT B0, `(.L_x_64) ;  /* 0x0000007000007945 */ /* 0x000fe20003800200 */
[----:B------:R-:W-:Y:S02]  /*2a40*/  ISETP.NE.AND P0, PT, R7, RZ, PT ;  /* 0x000000ff0700720c */ /* 0x000fe40003f05270 */
[----:B------:R-:W-:-:S04]  /*2a50*/  LOP3.LUT P4, R16, R16, 0x1f, RZ, 0xc0, !PT ;  /* 0x0000001f10107812 */ /* 0x000fc8000788c0ff */
[----:B------:R-:W-:Y:S02]  /*2a60*/  PLOP3.LUT P4, PT, P4, P0, PT, 0x8f, 0xf8 ;  /* 0x0000000000f8781c */ /* 0x000fe40002781177 */
[----:B------:R-:W-:-:S11]  /*2a70*/  ISETP.NE.AND P0, PT, R4, RZ, PT ;  /* 0x000000ff0400720c */ /* 0x000fd60003f05270 */
[----:B------:R-:W-:Y:S05]  /*2a80*/  @P4 BRA `(.L_x_65) ;  /* 0x0000000000044947 */ /* 0x000fea0003800000 */
[----:B------:R-:W-:Y:S05]  /*2a90*/  BPT.TRAP 0x1 ;  /* 0x000000040000795c */ /* 0x000fea0000300000 */
.L_x_65:
[----:B------:R-:W-:Y:S05]  /*2aa0*/  BSYNC.RECONVERGENT B0 ;  /* 0x0000000000007941 */ /* 0x000fea0003800200 */
.L_x_64:
[----:B------:R-:W-:Y:S05]  /*2ab0*/  BRA.U !UP1, `(.L_x_66) ;  /* 0x0000000109047547 */ /* 0x000fea000b800000 */
[----:B------:R-:W-:Y:S05]  /*2ac0*/  BPT.TRAP 0x1 ;  /* 0x000000040000795c */ /* 0x000fea0000300000 */
.L_x_66:
[----:B------:R-:W2:Y:S01]  /*2ad0*/  LDCU.64 UR6, c[0x0][0x348] ;  /* 0x00006900ff0677ac */ /* 0x000ea20008000a00 */
[----:B------:R-:W-:Y:S01]  /*2ae0*/  ISETP.NE.AND P4, PT, R7, RZ, PT ;  /* 0x000000ff0700720c */ /* 0x000fe20003f85270 */
[----:B------:R-:W4:Y:S01]  /*2af0*/  LDCU.64 UR14, c[0x0][0x348] ;  /* 0x00006900ff0e77ac */ /* 0x000f220008000a00 */
[----:B------:R-:W-:Y:S01]  /*2b00*/  UMOV UR59, UR35 ;  /* 0x00000023003b7c82 */ /* 0x000fe20008000000 */
[----:B------:R-:W-:Y:S01]  /*2b10*/  UMOV UR51, UR35 ;  /* 0x0000002300337c82 */ /* 0x000fe20008000000 */
[----:B------:R-:W-:Y:S01]  /*2b20*/  UMOV UR43, UR35 ;  /* 0x00000023002b7c82 */ /* 0x000fe20008000000 */
[----:B------:R-:W-:Y:S02]  /*2b30*/  UIADD3 UR56, UPT, UPT, UR32, 0x3000, URZ ;  /* 0x0000300020387890 */ /* 0x000fe4000fffe0ff */
[----:B------:R-:W-:-:S06]  /*2b40*/  UIADD3 UR57, UPT, UPT, UR32, 0x1f820, URZ ;  /* 0x0001f82020397890 */ /* 0x000fcc000fffe0ff */
[----:B------:R-:W-:Y:S01]  /*2b50*/  @!P4 MOV R4, 0x3000 ;  /* 0x000030000004c802 */ /* 0x000fe20000000f00 */
[----:B------:R-:W-:Y:S02]  /*2b60*/  UIADD3 UR48, UPT, UPT, UR32, 0x4000, URZ ;  /* 0x0000400020307890 */ /* 0x000fe4000fffe0ff */
[----:B------:R-:W-:Y:S01]  /*2b70*/  UIADD3 UR40, UPT, UPT, UR32, 0x5000, URZ ;  /* 0x0000500020287890 */ /* 0x000fe2000fffe0ff */
[----:B------:R1:W-:Y:S01]  /*2b80*/  @!P4 SYNCS.ARRIVE.TRANS64.RED.A0TR RZ, [UR32+0x1f820], R4 ;  /* 0x01f82004ffffc9a7 */ /* 0x0003e20008300420 */
[----:B--2---:R-:W-:Y:S02]  /*2b90*/  UIADD3 UR34, UP0, UPT, UR6, 0x200, URZ ;  /* 0x0000020006227890 */ /* 0x004fe4000ff1e0ff */
[----:B------:R-:W-:Y:S02]  /*2ba0*/  UIADD3 UR24, UPT, UPT, UR32, 0xc000, URZ ;  /* 0x0000c00020187890 */ /* 0x000fe4000fffe0ff */
[----:B------:R-:W-:Y:S02]  /*2bb0*/  UIADD3.X UR35, UPT, UPT, URZ, UR7, URZ, UP0, !UPT ;  /* 0x00000007ff237290 */ /* 0x000fe400087fe4ff */
[----:B----4-:R-:W-:-:S02]  /*2bc0*/  UIADD3 UR6, UP0, UPT, UR14, 0x400, URZ ;  /* 0x000004000e067890 */ /* 0x010fc4000ff1e0ff */
[----:B------:R-:W-:Y:S02]  /*2bd0*/  UIADD3 UR25, UPT, UPT, UR32, 0x1f820, URZ ;  /* 0x0001f82020197890 */ /* 0x000fe4000fffe0ff */
[----:B------:R-:W-:Y:S02]  /*2be0*/  UIADD3.X UR7, UPT, UPT, URZ, UR15, URZ, UP0, !UPT ;  /* 0x0000000fff077290 */ /* 0x000fe400087fe4ff */
[----:B------:R-:W-:Y:S02]  /*2bf0*/  UIADD3 UR16, UPT, UPT, UR32, 0xd000, URZ ;  /* 0x0000d00020107890 */ /* 0x000fe4000fffe0ff */
[----:B------:R-:W-:Y:S01]  /*2c00*/  UIADD3 UR8, UPT, UPT, UR32, 0xe000, URZ ;  /* 0x0000e00020087890 */ /* 0x000fe2000fffe0ff */
        /* <DEDUP_REMOVED lines=9> */
[----:B------:R-:W-:Y:S01]  /*2ca0*/  UMOV UR42, 0x20 ;  /* 0x00000020002a7882 */ /* 0x000fe20000000000 */
        /* <DEDUP_REMOVED lines=24> */
[----:B-1----:R-:W-:Y:S05]  /*2e30*/  @!P6 BRA `(.L_x_67) ;  /* 0x000000000004e947 */ /* 0x002fea0003800000 */
[----:B------:R-:W-:Y:S05]  /*2e40*/  BPT.TRAP 0x1 ;  /* 0x000000040000795c */ /* 0x000fea0000300000 */
.L_x_67:
[----:B------:R-:W1:Y:S02]  /*2e50*/  SYNCS.PHASECHK.TRANS64.TRYWAIT P4, [UR32+0x1f848], R8 ;  /* 0x01f84808ff0075a7 */ /* 0x000e640008081120 */
[----:B-1----:R-:W-:Y:S05]  /*2e60*/  @!P4 BRA `(.L_x_68) ;  /* 0x000000a40078c947 */ /* 0x002fea0003800000 */
.L_x_237:
[----:B------:R-:W2:Y:S01]  /*2e70*/  LDCU UR5, c[0x0][0x424] ;  /* 0x00008480ff0577ac */ /* 0x000ea20008000800 */
[----:B------:R-:W3:Y:S01]  /*2e80*/  LDC.64 R10, c[0x0][0x418] ;  /* 0x00010600ff0a7b82 */ /* 0x000ee20000000a00 */
[----:B------:R-:W4:Y:S01]  /*2e90*/  LDCU UR6, c[0x0][0x428] ;  /* 0x00008500ff0677ac */ /* 0x000f220008000800 */
[----:B--2---:R-:W-:-:S04]  /*2ea0*/  UIMAD UR5, UR29, UR5, URZ ;  /* 0x000000051d0572a4 */ /* 0x004fc8000f8e02ff */
[----:B----4-:R-:W-:-:S06]  /*2eb0*/  UIMAD UR5, UR30, UR6, UR5 ;  /* 0x000000061e0572a4 */ /* 0x010fcc000f8e0205 */
[----:B-1----:R-:W-:-:S05]  /*2ec0*/  IADD3 R4, PT, PT, R5, UR5, RZ ;  /* 0x0000000505047c10 */ /* 0x002fca000fffe0ff */
[----:B---3--:R-:W-:-:S05]  /*2ed0*/  IMAD.WIDE.U32 R8, R4, 0x4, R10 ;  /* 0x0000000404087825 */ /* 0x008fca00078e000a */
[----:B------:R-:W-:Y:S01]  /*2ee0*/  @!PT LDS RZ, [RZ] ;  /* 0x00000000fffff984 */ /* 0x000fe20000000800 */
[----:B------:R-:W-:Y:S01]  /*2ef0*/  @!PT LDS RZ, [RZ] ;  /* 0x00000000fffff984 */ /* 0x000fe20000000800 */
[----:B------:R-:W-:Y:S01]  /*2f00*/  @!PT LDS RZ, [RZ] ;  /* 0x00000000fffff984 */ /* 0x000fe20000000800 */
[----:B------:R1:W-:Y:S02]  /*2f10*/  LDGSTS.E.LTC128B [R2+0x1f200], desc[UR38][R8.64], !P3 ;  /* 0x1f20000008027fae */ /* 0x0003e4000d9a1226 */
[C---:B-1----:R-:W-:Y:S02]  /*2f20*/  IADD3 R9, PT, PT, R4.reuse, 0x1, RZ ;  /* 0x0000000104097810 */ /* 0x042fe40007ffe0ff */
[C---:B------:R-:W-:Y:S02]  /*2f30*/  IADD3 R8, PT, PT, R4.reuse, 0x2, RZ ;  /* 0x0000000204087810 */ /* 0x040fe40007ffe0ff */
[----:B------:R-:W-:Y:S01]  /*2f40*/  IADD3 R4, PT, PT, R4, 0x3, RZ ;  /* 0x0000000304047810 */ /* 0x000fe20007ffe0ff */
[----:B------:R-:W-:-:S04]  /*2f50*/  IMAD.WIDE.U32 R12, R9, 0x4, R10 ;  /* 0x00000004090c7825 */ /* 0x000fc800078e000a */
[--C-:B------:R-:W-:Y:S01]  /*2f60*/  IMAD.WIDE.U32 R8, R8, 0x4, R10.reuse ;  /* 0x0000000408087825 */ /* 0x100fe200078e000a */
[----:B------:R1:W-:Y:S03]  /*2f70*/  LDGSTS.E.LTC128B [R2+0x1f204], desc[UR38][R12.64], !P2 ;  /* 0x1f2040000c027fae */ /* 0x0003e6000d1a1226 */
[----:B------:R-:W-:Y:S01]  /*2f80*/  IMAD.WIDE.U32 R10, R4, 0x4, R10 ;  /* 0x00000004040a7825 */ /* 0x000fe200078e000a */
[----:B------:R1:W-:Y:S04]  /*2f90*/  LDGSTS.E.LTC128B [R2+0x1f208], desc[UR38][R8.64], !P1 ;  /* 0x1f20800008027fae */ /* 0x0003e8000c9a1226 */
[----:B------:R1:W-:Y:S01]  /*2fa0*/  LDGSTS.E.LTC128B [R2+0x1f20c], desc[UR38][R10.64], !P0 ;  /* 0x1f20c0000a027fae */ /* 0x0003e2000c1a1226 */
[----:B------:R-:W-:Y:S01]  /*2fb0*/  NOP ;  /* 0x0000000000007918 */ /* 0x000fe20000000000 */
[----:B------:R-:W-:Y:S02]  /*2fc0*/  SYNCS.ARRIVE.TRANS64.RED.A0T1 RZ, [UR32+0x1f840], RZ ;  /* 0x01f840ffffff79a7 */ /* 0x000fe40008200420 */
[----:B------:R-:W-:Y:S01]  /*2fd0*/  ARRIVES.LDGSTSBAR.64.TRANSCNT [UR32+0x1f840] ;  /* 0x01f84000ff0079b0 */ /* 0x000fe20008002a20 */
[----:B------:R-:W-:Y:S01]  /*2fe0*/  NOP ;  /* 0x0000000000007918 */ /* 0x000fe20000000000 */
[----:B------:R-:W-:Y:S05]  /*2ff0*/  @!P6 BRA `(.L_x_69) ;  /* 0x000000000004e947 */ /* 0x000fea0003800000 */
[----:B------:R-:W-:Y:S05]  /*3000*/  BPT.TRAP 0x1 ;  /* 0x000000040000795c */ /* 0x000fea0000300000 */
.L_x_69:
[----:B------:R-:W-:Y:S01]  /*3010*/  SYNCS.ARRIVE.TRANS64.A1T0 RZ, [UR32+0x1f840], RZ ;  /* 0x01f840ffffff79a7 */ /* 0x000fe20008100020 */
[----:B------:R-:W-:-:S13]  /*3020*/  ISETP.NE.AND P0, PT, R77, 0x1, PT ;  /* 0x000000014d00780c */ /* 0x000fda0003f05270 */
[----:B------:R-:W-:Y:S05]  /*3030*/  @!P0 EXIT ;  /* 0x000000000000894d */ /* 0x000fea0003800000 */
[----:B------:R-:W2:Y:S01]  /*3040*/  LDC.64 R20, c[0x0][0x400] ;  /* 0x00010000ff147b82 */ /* 0x000ea20000000a00 */
[----:B-1----:R-:W-:Y:S01]  /*3050*/  HFMA2 R12, -RZ, RZ, 0, 5.9604644775390625e-08 ;  /* 0x00000001ff0c7431 */ /* 0x002fe200000001ff */
[----:B------:R-:W-:Y:S01]  /*3060*/  CS2R R14, SRZ ;  /* 0x00000000000e7805 */ /* 0x000fe2000001ff00 */
[----:B------:R-:W-:Y:S01]  /*3070*/  IMAD.MOV.U32 R13, RZ, RZ, RZ ;  /* 0x000000ffff0d7224 */ /* 0x000fe200078e00ff */
[----:B------:R-:W1:Y:S04]  /*3080*/  LDCU.64 UR40, c[0x0][0x348] ;  /* 0x00006900ff2877ac */ /* 0x000e680008000a00 */
[----:B------:R-:W3:Y:S01]  /*3090*/  LDC.64 R18, c[0x0][0x418] ;  /* 0x00010600ff127b82 */ /* 0x000ee20000000a00 */
[----:B------:R-:W4:Y:S01]  /*30a0*/  LDCU UR7, c[0x0][0x408] ;  /* 0x00008100ff0777ac */ /* 0x000f220008000800 */
[----:B------:R-:W1:Y:S01]  /*30b0*/  LDCU UR33, c[0x0][0x380] ;  /* 0x00007000ff2177ac */ /* 0x000e620008000800 */
[----:B------:R-:W1:Y:S01]  /*30c0*/  LDCU UR15, c[0x0][0x420] ;  /* 0x00008400ff0f77ac */ /* 0x000e620008000800 */
[----:B------:R-:W-:Y:S01]  /*30d0*/  UMOV UR6, 0x1 ;  /* 0x0000000100067882 */ /* 0x000fe20000000000 */
[----:B------:R-:W-:Y:S01]  /*30e0*/  UMOV UR31, URZ ;  /* 0x000000ff001f7c82 */ /* 0x000fe20008000000 */
[----:B------:R-:W-:-:S05]  /*30f0*/  UMOV UR28, URZ ;  /* 0x000000ff001c7c82 */ /* 0x000fca0008000000 */
.L_x_88:
[----:B------:R-:W-:Y:S01]  /*3100*/  UIADD3 UR9, UPT, UPT, UR31, 0x1, URZ ;  /* 0x000000011f097890 */ /* 0x000fe2000fffe0ff */
[----:B------:R-:W-:Y:S01]  /*3110*/  R2UR UR8, R0 ;  /* 0x00000000000872ca */ /* 0x000fe200000e0000 */
[----:B------:R-:W-:Y:S01]  /*3120*/  BSSY.RECONVERGENT B0, `(.L_x_70) ;  /* 0x0000009000007945 */ /* 0x000fe20003800200 */
[----:B------:R-:W-:Y:S11]  /*3130*/  ISETP.NE.AND P0, PT, R6, RZ, PT ;  /* 0x000000ff0600720c */ /* 0x000ff60003f05270 */
[----:B------:R-:W-:Y:S02]  /*3140*/  UISETP.NE.AND UP0, UPT, UR9, UR8, UPT ;  /* 0x000000080900728c */ /* 0x000fe4000bf05270 */
[----:B------:R-:W-:Y:S02]  /*3150*/  UIADD3 UR8, UPT, UPT, UR28, 0x1, URZ ;  /* 0x000000011c087890 */ /* 0x000fe4000fffe0ff */
[----:B------:R-:W-:Y:S07]  /*3160*/  USEL UR31, UR9, URZ, UP0 ;  /* 0x000000ff091f7287 */ /* 0x000fee0008000000 */
[----:B------:R-:W-:Y:S07]  /*3170*/  @UP0 UIADD3 UR8, UPT, UPT, UR28, URZ, URZ ;  /* 0x000000ff1c080290 */ /* 0x000fee000fffe0ff */
[----:B------:R-:W-:Y:S01]  /*3180*/  UMOV UR28, UR8 ;  /* 0x00000008001c7c82 */ /* 0x000fe20008000000 */
[----:B-1----:R-:W-:Y:S05]  /*3190*/  @!P0 BRA `(.L_x_71) ;  /* 0x0000000000048947 */ /* 0x002fea0003800000 */
[----:B-1--4-:R-:W-:Y:S05]  /*31a0*/  BPT.TRAP 0x1 ;  /* 0x000000040000795c */ /* 0x012fea0000300000 */
.L_x_71:
[----:B-1--4-:R-:W-:Y:S05]  /*31b0*/  BSYNC.RECONVERGENT B0 ;  /* 0x0000000000007941 */ /* 0x012fea0003800200 */
.L_x_70:
[----:B------:R-:W-:Y:S01]  /*31c0*/  ULEA UR25, UR6, UR32, 0x3 ;  /* 0x0000002006197291 */ /* 0x000fe2000f8e18ff */
[----:B------:R-:W-:Y:S02]  /*31d0*/  SHF.L.U32 R9, R12, 0x1f, RZ ;  /* 0x0000001f0c097819 */ /* 0x000fe400000006ff */
[----:B------:R-:W-:Y:S06]  /*31e0*/  ISETP.NE.AND P1, PT, R7, RZ, PT ;  /* 0x000000ff0700720c */ /* 0x000fec0003f25270 */
[----:B------:R-:W1:Y:S07]  /*31f0*/  SYNCS.PHASECHK.TRANS64.TRYWAIT P0, [UR25+0x1f810], R9 ;  /* 0x01f81009ff0075a7 */ /* 0x000e6e0008001119 */
[----:B------:R-:W-:Y:S01]  /*3200*/  @!P1 IMAD.MOV.U32 R8, RZ, RZ, 0x3000 ;  /* 0x00003000ff089424 */ /* 0x000fe200078e00ff */
[----:B-1----:R-:W-:Y:S06]  /*3210*/  @!P0 BRA `(.L_x_72) ;  /* 0x000000a000a48947 */ /* 0x002fec0003800000 */
.L_x_239:
[----:B------:R-:W-:Y:S01]  /*3220*/  ISETP.NE.AND P0, PT, R7, RZ, PT ;  /* 0x000000ff0700720c */ /* 0x000fe20003f05270 */
[----:B------:R-:W-:Y:S11]  /*3230*/  BSSY.RECONVERGENT B0, `(.L_x_73) ;  /* 0x0000005000007945 */ /* 0x000ff60003800200 */
[----:B------:R-:W-:Y:S01]  /*3240*/  @!UPT UIADD3 URZ, UPT, UPT, URZ, URZ, URZ ;  /* 0x000000fffffff290 */ /* 0x000fe2000fffe0ff */
[----:B------:R4:W-:Y:S01]  /*3250*/  @!P0 SYNCS.ARRIVE.TRANS64 RZ, [UR25+0x1f800], R8 ;  /* 0x01f80008ffff89a7 */ /* 0x0009e20008000019 */
[----:B------:R-:W-:Y:S05]  /*3260*/  @!P5 BRA `(.L_x_74) ;  /* 0x000000000004d947 */ /* 0x000fea0003800000 */
[----:B------:R-:W-:Y:S05]  /*3270*/  BPT.TRAP 0x1 ;  /* 0x000000040000795c */ /* 0x000fea0000300000 */
.L_x_74:
[----:B------:R-:W-:Y:S05]  /*3280*/  BSYNC.RECONVERGENT B0 ;  /* 0x0000000000007941 */ /* 0x000fea0003800200 */
.L_x_73:
[----:B------:R-:W-:Y:S01]  /*3290*/  ISETP.EQ.OR P0, PT, R16, RZ, P0 ;  /* 0x000000ff1000720c */ /* 0x000fe20000702670 */
[----:B------:R-:W-:Y:S03]  /*32a0*/  BSSY.RECONVERGENT B0, `(.L_x_75) ;  /* 0x0000004000007945 */ /* 0x000fe60003800200 */
[----:B------:R-:W-:Y:S09]  /*32b0*/  P2R R17, PR, RZ, 0x1 ;  /* 0x00000001ff117803 */ /* 0x000ff20000000000 */
[----:B------:R-:W-:Y:S05]  /*32c0*/  @P0 BRA `(.L_x_76) ;  /* 0x0000000000040947 */ /* 0x000fea0003800000 */
[----:B------:R-:W-:Y:S05]  /*32d0*/  BPT.TRAP 0x1 ;  /* 0x000000040000795c */ /* 0x000fea0000300000 */
.L_x_76:
[----:B------:R-:W-:Y:S05]  /*32e0*/  BSYNC.RECONVERGENT B0 ;  /* 0x0000000000007941 */ /* 0x000fea0003800200 */
.L_x_75:
[----:B------:R-:W-:Y:S01]  /*32f0*/  UIADD3 UR34, UP0, UPT, UR40, 0x300, URZ ;  /* 0x0000030028227890 */ /* 0x000fe2000ff1e0ff */
[----:B------:R-:W-:Y:S01]  /*3300*/  ISETP.NE.AND P0, PT, R3, 0x1, PT ;  /* 0x000000010300780c */ /* 0x000fe20003f05270 */
[----:B------:R-:W-:Y:S02]  /*3310*/  UIMAD UR8, UR6, 0x3000, UR32 ;  /* 0x00003000060878a4 */ /* 0x000fe4000f8e0220 */
[----:B------:R-:W-:Y:S02]  /*3320*/  UIADD3 UR25, UPT, UPT, UR25, 0x1f800, URZ ;  /* 0x0001f80019197890 */ /* 0x000fe4000fffe0ff */
[----:B------:R-:W-:Y:S02]  /*3330*/  USHF.L.U32 UR27, UR31, 0x7, URZ ;  /* 0x000000071f1b7899 */ /* 0x000fe400080006ff */
[----:B------:R-:W-:Y:S02]  /*3340*/  UIADD3.X UR35, UPT, UPT, URZ, UR41, URZ, UP0, !UPT ;  /* 0x00000029ff237290 */ /* 0x000fe400087fe4ff */
[----:B------:R-:W-:Y:S01]  /*3350*/  UIADD3 UR24, UPT, UPT, UR8, 0x6000, URZ ;  /* 0x0000600008187890 */ /* 0x000fe2000fffe0ff */
[----:B------:R-:W-:Y:S01]  /*3360*/  UMOV UR36, 0x0 ;  /* 0x0000000000247882 */ /* 0x000fe20000000000 */
[----:B------:R-:W-:Y:S01]  /*3370*/  UMOV UR37, 0x10000000 ;  /* 0x1000000000257882 */ /* 0x000fe20000000000 */
[----:B------:R-:W-:Y:S01]  /*3380*/  UMOV UR26, URZ ;  /* 0x000000ff001a7c82 */ /* 0x000fe20008000000 */
[----:B------:R-:W-:Y:S01]  /*3390*/  UIADD3 UR16, UPT, UPT, UR8, 0x7000, URZ ;  /* 0x0000700008107890 */ /* 0x000fe2000fffe0ff */
[----:B------:R-:W-:Y:S01]  /*33a0*/  UMOV UR18, 0x10 ;  /* 0x0000001000127882 */ /* 0x000fe20000000000 */
[----:B------:R-:W-:Y:S03]  /*33b0*/  UMOV UR20, UR28 ;  /* 0x0000001c00147c82 */ /* 0x000fe60008000000 */
[----:B------:R1:W-:Y:S01]  /*33c0*/  UTMALDG.5D [UR24], [UR34], desc[UR36] ;  /* 0x00002418220075b4 */ /* 0x0003e20008021000 */
[----:B------:R-:W-:Y:S01]  /*33d0*/  UMOV UR21, UR29 ;  /* 0x0000001d00157c82 */ /* 0x000fe20008000000 */
[----:B------:R-:W-:Y:S01]  /*33e0*/  UMOV UR22, UR30 ;  /* 0x0000001e00167c82 */ /* 0x000fe20008000000 */
[----:B------:R-:W-:Y:S01]  /*33f0*/  UMOV UR17, UR25 ;  /* 0x0000001900117c82 */ /* 0x000fe20008000000 */
[----:B------:R-:W-:Y:S01]  /*3400*/  UMOV UR19, UR27 ;  /* 0x0000001b00137c82 */ /* 0x000fe20008000000 */
[----:B------:R-:W-:Y:S01]  /*3410*/  UIADD3 UR8, UPT, UPT, UR8, 0x8000, URZ ;  /* 0x0000800008087890 */ /* 0x000fe2000fffe0ff */
[----:B------:R-:W-:Y:S01]  /*3420*/  UMOV UR10, 0x20 ;  /* 0x00000020000a7882 */ /* 0x000fe20000000000 */
[----:B------:R1:W-:Y:S01]  /*3430*/  UTMALDG.5D [UR16], [UR34], desc[UR36] ;  /* 0x00002410220075b4 */ /* 0x0003e20008021000 */
[----:B------:R-:W-:Y:S01]  /*3440*/  UMOV UR12, UR28 ;  /* 0x0000001c000c7c82 */ /* 0x000fe20008000000 */
[----:B------:R-:W-:Y:S01]  /*3450*/  UMOV UR13, UR29 ;  /* 0x0000001d000d7c82 */ /* 0x000fe20008000000 */
[----:B------:R-:W-:Y:S01]  /*3460*/  UMOV UR14, UR30 ;  /* 0x0000001e000e7c82 */ /* 0x000fe20008000000 */
[----:B------:R-:W-:Y:S01]  /*3470*/  UMOV UR9, UR25 ;  /* 0x0000001900097c82 */ /* 0x000fe20008000000 */
[----:B------:R-:W-:Y:S01]  /*3480*/  UMOV UR11, UR27 ;  /* 0x0000001b000b7c82 */ /* 0x000fe20008000000 */
[----:B------:R-:W-:Y:S01]  /*3490*/  UIADD3 UR23, UPT, UPT, UR6, 0x1, URZ ;  /* 0x0000000106177890 */ /* 0x000fe2000fffe0ff */
[----:B------:R1:W-:Y:S02]  /*34a0*/  UTMALDG.5D [UR8], [UR34], desc[UR36] ;  /* 0x00002408220075b4 */ /* 0x0003e40008021000 */
[----:B-1----:R-:W-:Y:S07]  /*34b0*/  @!P0 BRA `(.L_x_77) ;  /* 0x0000000000048947 */ /* 0x002fee0003800000 */
[----:B------:R-:W-:Y:S05]  /*34c0*/  BPT.TRAP 0x1 ;  /* 0x000000040000795c */ /* 0x000fea0000300000 */
.L_x_77:
[----:B----4-:R-:W-:Y:S04]  /*34d0*/  SHF.L.U32 R8, R14, 0x1f, RZ ;  /* 0x0000001f0e087819 */ /* 0x010fe800000006ff */
[----:B------:R-:W1:Y:S02]  /*34e0*/  SYNCS.PHASECHK.TRANS64.TRYWAIT P1, [UR32+0x1f838], R8 ;  /* 0x01f83808ff0075a7 */ /* 0x000e640008021120 */
[----:B-1----:R-:W-:Y:S05]  /*34f0*/  @!P1 BRA `(.L_x_78) ;  /* 0x000000a000049947 */ /* 0x002fea0003800000 */
.L_x_241:
[----:B------:R-:W-:Y:S02]  /*3500*/  USHF.L.U32 UR27, UR31, 0x7, URZ ;  /* 0x000000071f1b7899 */ /* 0x000fe400080006ff */
[----:B------:R-:W-:Y:S04]  /*3510*/  UIMAD UR6, UR28, UR7, UR4 ;  /* 0x000000071c0672a4 */ /* 0x000fe8000f8e0204 */
[----:B-1----:R-:W-:Y:S04]  /*3520*/  VIADD R4, R5, UR27 ;  /* 0x0000001b05047c36 */ /* 0x002fe80008000000 */
[C---:B------:R-:W-:Y:S01]  /*3530*/  VIADD R11, R4.reuse, UR6 ;  /* 0x00000006040b7c36 */ /* 0x040fe20008000000 */
[----:B------:R-:W-:Y:S03]  /*3540*/  ISETP.GE.AND P4, PT, R4, UR33, PT ;  /* 0x0000002104007c0c */ /* 0x000fe6000bf86270 */
[C---:B------:R-:W-:Y:S01]  /*3550*/  VIADD R10, R11.reuse, 0x1 ;  /* 0x000000010b0a7836 */ /* 0x040fe20000000000 */
[CC--:B--2---:R-:W-:Y:S01]  /*3560*/  LEA R24, P2, R11.reuse, R20.reuse, 0x2 ;  /* 0x000000140b187211 */ /* 0x0c4fe200078410ff */
[C---:B------:R-:W-:Y:S02]  /*3570*/  VIADD R9, R11.reuse, 0x2 ;  /* 0x000000020b097836 */ /* 0x040fe40000000000 */
[C---:B------:R-:W-:Y:S01]  /*3580*/  VIADD R8, R11.reuse, 0x3 ;  /* 0x000000030b087836 */ /* 0x040fe20000000000 */
[CC--:B------:R-:W-:Y:S02]  /*3590*/  LEA R22, P1, R10.reuse, R20.reuse, 0x2 ;  /* 0x000000140a167211 */ /* 0x0c0fe400078210ff */
[-C--:B------:R-:W-:Y:S02]  /*35a0*/  LEA.HI.X R25, R11, R21.reuse, RZ, 0x2, P2 ;  /* 0x000000150b197211 */ /* 0x080fe400010f14ff */
[CC--:B------:R-:W-:Y:S02]  /*35b0*/  LEA R26, P2, R9.reuse, R20.reuse, 0x2 ;  /* 0x00000014091a7211 */ /* 0x0c0fe400078410ff */
[-C--:B------:R-:W-:Y:S01]  /*35c0*/  LEA.HI.X R23, R10, R21.reuse, RZ, 0x2, P1 ;  /* 0x000000150a177211 */ /* 0x080fe200008f14ff */
[----:B------:R-:W-:Y:S01]  /*35d0*/  @!PT LDS RZ, [RZ] ;  /* 0x00000000fffff984 */ /* 0x000fe20000000800 */
[----:B------:R-:W-:Y:S01]  /*35e0*/  @!PT LDS RZ, [RZ] ;  /* 0x00000000fffff984 */ /* 0x000fe20000000800 */
[----:B------:R-:W-:Y:S01]  /*35f0*/  @!PT LDS RZ, [RZ] ;  /* 0x00000000fffff984 */ /* 0x000fe20000000800 */
[----:B------:R1:W-:Y:S01]  /*3600*/  LDGSTS.E.LTC128B [R2+0x1f000], desc[UR38][R24.64], !P4 ;  /* 0x1f00000018027fae */ /* 0x0003e2000e1a1226 */
[----:B------:R-:W-:Y:S01]  /*3610*/  VIADD R10, R4, 0x1 ;  /* 0x00000001040a7836 */ /* 0x000fe20000000000 */
[----:B------:R-:W-:Y:S02]  /*3620*/  LEA R28, P1, R8, R20, 0x2 ;  /* 0x00000014081c7211 */ /* 0x000fe400078210ff */
[-C--:B------:R-:W-:Y:S01]  /*3630*/  LEA.HI.X R27, R9, R21.reuse, RZ, 0x2, P2 ;  /* 0x00000015091b7211 */ /* 0x080fe200010f14ff */
[----:B------:R-:W-:Y:S01]  /*3640*/  VIADD R9, R4, 0x2 ;  /* 0x0000000204097836 */ /* 0x000fe20000000000 */
[----:B------:R-:W-:Y:S02]  /*3650*/  ISETP.GE.AND P3, PT, R10, UR33, PT ;  /* 0x000000210a007c0c */ /* 0x000fe4000bf66270 */
[----:B------:R-:W-:Y:S01]  /*3660*/  LEA.HI.X R29, R8, R21, RZ, 0x2, P1 ;  /* 0x00000015081d7211 */ /* 0x000fe200008f14ff */
[----:B------:R-:W-:Y:S01]  /*3670*/  VIADD R8, R4, 0x3 ;  /* 0x0000000304087836 */ /* 0x000fe20000000000 */
[----:B------:R-:W-:Y:S04]  /*3680*/  ISETP.GE.AND P2, PT, R9, UR33, PT ;  /* 0x0000002109007c0c */ /* 0x000fe8000bf46270 */
[----:B------:R-:W-:Y:S05]  /*3690*/  ISETP.GE.AND P1, PT, R8, UR33, PT ;  /* 0x0000002108007c0c */ /* 0x000fea000bf26270 */
[----:B------:R1:W-:Y:S04]  /*36a0*/  LDGSTS.E.LTC128B [R2+0x1f004], desc[UR38][R22.64], !P3 ;  /* 0x1f00400016027fae */ /* 0x0003e8000d9a1226 */
        /* <DEDUP_REMOVED lines=8> */
.L_x_79:
[----:B------:R-:W-:Y:S01]  /*3730*/  SYNCS.ARRIVE.TRANS64.A1T0 RZ, [UR32+0x1f830], RZ ;  /* 0x01f830ffffff79a7 */ /* 0x000fe20008100020 */
[----:B------:R-:W-:Y:S05]  /*3740*/  BRA.U !UP1, `(.L_x_80) ;  /* 0x0000000109047547 */ /* 0x000fea000b800000 */
[----:B------:R-:W-:Y:S05]  /*3750*/  BPT.TRAP 0x1 ;  /* 0x000000040000795c */ /* 0x000fea0000300000 */
.L_x_80:
[----:B------:R-:W-:Y:S02]  /*3760*/  ISETP.NE.AND P6, PT, R7, RZ, PT ;  /* 0x000000ff0700720c */ /* 0x000fe40003fc5270 */
[----:B------:R-:W-:Y:S11]  /*3770*/  SHF.L.U32 R10, R13, 0x1f, RZ ;  /* 0x0000001f0d0a7819 */ /* 0x000ff600000006ff */
[----:B------:R-:W-:Y:S01]  /*3780*/  @!P6 IMAD.MOV.U32 R9, RZ, RZ, 0x3000 ;  /* 0x00003000ff09e424 */ /* 0x000fe200078e00ff */
[----:B------:R-:W2:Y:S02]  /*3790*/  SYNCS.PHASECHK.TRANS64.TRYWAIT P6, [UR32+0x1f828], R10 ;  /* 0x01f8280aff0075a7 */ /* 0x000ea400080c1120 */
[----:B--2---:R-:W-:Y:S05]  /*37a0*/  @!P6 BRA `(.L_x_81) ;  /* 0x0000009c0070e947 */ /* 0x004fea0003800000 */
.L_x_243:
[----:B------:R-:W-:Y:S11]  /*37b0*/  ISETP.NE.AND P6, PT, R7, RZ, PT ;  /* 0x000000ff0700720c */ /* 0x000ff60003fc5270 */
[----:B------:R-:W-:Y:S02]  /*37c0*/  @!UPT UIADD3 URZ, UPT, UPT, URZ, URZ, URZ ;  /* 0x000000fffffff290 */ /* 0x000fe4000fffe0ff */
[----:B------:R4:W-:Y:S01]  /*37d0*/  @!P6 SYNCS.ARRIVE.TRANS64 RZ, [UR32+0x1f820], R9 ;  /* 0x01f82009ffffe9a7 */ /* 0x0009e20008000020 */
[----:B------:R-:W-:Y:S05]  /*37e0*/  BRA.U !UP2, `(.L_x_82) ;  /* 0x000000010a047547 */ /* 0x000fea000b800000 */
[----:B------:R-:W-:Y:S05]  /*37f0*/  BPT.TRAP 0x1 ;  /* 0x000000040000795c */ /* 0x000fea0000300000 */
.L_x_82:
[----:B------:R-:W-:Y:S01]  /*3800*/  ISETP.NE.AND P6, PT, R17, RZ, PT ;  /* 0x000000ff1100720c */ /* 0x000fe20003fc5270 */
[----:B------:R-:W-:Y:S11]  /*3810*/  BSSY.RECONVERGENT B0, `(.L_x_83) ;  /* 0x0000004000007945 */ /* 0x000ff60003800200 */
[----:B------:R-:W-:Y:S01]  /*3820*/  @!UPT UIADD3 URZ, UPT, UPT, URZ, URZ, URZ ;  /* 0x000000fffffff290 */ /* 0x000fe2000fffe0ff */
[----:B------:R-:W-:Y:S05]  /*3830*/  @P6 BRA `(.L_x_84) ;  /* 0x0000000000046947 */ /* 0x000fea0003800000 */
[----:B------:R-:W-:Y:S05]  /*3840*/  BPT.TRAP 0x1 ;  /* 0x000000040000795c */ /* 0x000fea0000300000 */
.L_x_84:
[----:B------:R-:W-:Y:S05]  /*3850*/  BSYNC.RECONVERGENT B0 ;  /* 0x0000000000007941 */ /* 0x000fea0003800200 */
.L_x_83:
[----:B------:R-:W-:Y:S02]  /*3860*/  UIADD3 UR34, UP0, UPT, UR40, 0x400, URZ ;  /* 0x0000040028227890 */ /* 0x000fe4000ff1e0ff */
[----:B------:R-:W-:Y:S02]  /*3870*/  UIADD3 UR25, UPT, UPT, UR32, 0x1f820, URZ ;  /* 0x0001f82020197890 */ /* 0x000fe4000fffe0ff */
[----:B------:R-:W-:Y:S02]  /*3880*/  UIADD3 UR24, UPT, UPT, UR32, 0xc000, URZ ;  /* 0x0000c00020187890 */ /* 0x000fe4000fffe0ff */
[----:B------:R-:W-:Y:S01]  /*3890*/  UIADD3.X UR35, UPT, UPT, URZ, UR41, URZ, UP0, !UPT ;  /* 0x00000029ff237290 */ /* 0x000fe200087fe4ff */
        /* <DEDUP_REMOVED lines=18> */
[----:B------:R-:W-:Y:S02]  /*39c0*/  UMOV UR9, UR25 ;  /* 0x0000001900097c82 */ /* 0x000fe40008000000 */
[----:B------:R1:W-:Y:S02]  /*39d0*/  UTMALDG.5D [UR8], [UR34], desc[UR36] ;  /* 0x00002408220075b4 */ /* 0x0003e40008021000 */
[----:B-1----:R-:W-:Y:S05]  /*39e0*/  @!P0 BRA `(.L_x_85) ;  /* 0x0000000000048947 */ /* 0x002fea0003800000 */
[----:B------:R-:W-:Y:S05]  /*39f0*/  BPT.TRAP 0x1 ;  /* 0x000000040000795c */ /* 0x000fea0000300000 */
.L_x_85:
[----:B----4-:R-:W-:Y:S04]  /*3a00*/  SHF.L.U32 R9, R15, 0x1f, RZ ;  /* 0x0000001f0f097819 */ /* 0x010fe800000006ff */
[----:B------:R-:W1:Y:S02]  /*3a10*/  SYNCS.PHASECHK.TRANS64.TRYWAIT P6, [UR32+0x1f848], R9 ;  /* 0x01f84809ff0075a7 */ /* 0x000e6400080c1120 */
[----:B-1----:R-:W-:Y:S05]  /*3a20*/  @!P6 BRA `(.L_x_86) ;  /* 0x0000009800e8e947 */ /* 0x002fea0003800000 */
.L_x_245:
[----:B------:R-:W-:Y:S06]  /*3a30*/  UIMAD UR6, UR28, UR15, UR5 ;  /* 0x0000000f1c0672a4 */ /* 0x000fec000f8e0205 */
[----:B-12---:R-:W-:Y:S04]  /*3a40*/  VIADD R8, R4, UR6 ;  /* 0x0000000604087c36 */ /* 0x006fe80008000000 */
[C---:B------:R-:W-:Y:S01]  /*3a50*/  VIADD R4, R8.reuse, 0x1 ;  /* 0x0000000108047836 */ /* 0x040fe20000000000 */
[CC--:B---3--:R-:W-:Y:S04]  /*3a60*/  LEA R22, P6, R8.reuse, R18.reuse, 0x2 ;  /* 0x0000001208167211 */ /* 0x0c8fe800078c10ff */
[-C--:B------:R-:W-:Y:S02]  /*3a70*/  LEA.HI.X R23, R8, R19.reuse, RZ, 0x2, P6 ;  /* 0x0000001308177211 */ /* 0x080fe400030f14ff */
[CC--:B------:R-:W-:Y:S03]  /*3a80*/  LEA R10, P6, R4.reuse, R18.reuse, 0x2 ;  /* 0x00000012040a7211 */ /* 0x0c0fe600078c10ff */
[----:B------:R-:W-:Y:S01]  /*3a90*/  @!PT LDS RZ, [RZ] ;  /* 0x00000000fffff984 */ /* 0x000fe20000000800 */
[----:B------:R-:W-:Y:S01]  /*3aa0*/  @!PT LDS RZ, [RZ] ;  /* 0x00000000fffff984 */ /* 0x000fe20000000800 */
[----:B------:R-:W-:Y:S01]  /*3ab0*/  @!PT LDS RZ, [RZ] ;  /* 0x00000000fffff984 */ /* 0x000fe20000000800 */
[----:B------:R1:W-:Y:S01]  /*3ac0*/  LDGSTS.E.LTC128B [R2+0x1f200], desc[UR38][R22.64], !P4 ;  /* 0x1f20000016027fae */ /* 0x0003e2000e1a1226 */
[-C--:B------:R-:W-:Y:S01]  /*3ad0*/  LEA.HI.X R11, R4, R19.reuse, RZ, 0x2, P6 ;  /* 0x00000013040b7211 */ /* 0x080fe200030f14ff */
[C---:B------:R-:W-:Y:S02]  /*3ae0*/  VIADD R4, R8.reuse, 0x2 ;  /* 0x0000000208047836 */ /* 0x040fe40000000000 */
[----:B------:R-:W-:Y:S02]  /*3af0*/  VIADD R8, R8, 0x3 ;  /* 0x0000000308087836 */ /* 0x000fe40000000000 */
[----:B------:R1:W-:Y:S01]  /*3b00*/  LDGSTS.E.LTC128B [R2+0x1f204], desc[UR38][R10.64], !P3 ;  /* 0x1f2040000a027fae */ /* 0x0003e2000d9a1226 */
[CC--:B------:R-:W-:Y:S04]  /*3b10*/  LEA R24, P6, R4.reuse, R18.reuse, 0x2 ;  /* 0x0000001204187211 */ /* 0x0c0fe800078c10ff */
[-C--:B------:R-:W-:Y:S02]  /*3b20*/  LEA.HI.X R25, R4, R19.reuse, RZ, 0x2, P6 ;  /* 0x0000001304197211 */ /* 0x080fe400030f14ff */
[C---:B------:R-:W-:Y:S03]  /*3b30*/  LEA R26, P6, R8.reuse, R18, 0x2 ;  /* 0x00000012081a7211 */ /* 0x040fe600078c10ff */
[----:B------:R1:W-:Y:S01]  /*3b40*/  LDGSTS.E.LTC128B [R2+0x1f208], desc[UR38][R24.64], !P2 ;  /* 0x1f20800018027fae */ /* 0x0003e2000d1a1226 */
[----:B------:R-:W-:Y:S05]  /*3b50*/  LEA.HI.X R27, R8, R19, RZ, 0x2, P6 ;  /* 0x00000013081b7211 */ /* 0x000fea00030f14ff */
[----:B------:R1:W-:Y:S01]  /*3b60*/  LDGSTS.E.LTC128B [R2+0x1f20c], desc[UR38][R26.64], !P1 ;  /* 0x1f20c0001a027fae */ /* 0x0003e2000c9a1226 */
[----:B------:R-:W-:Y:S01]  /*3b70*/  NOP ;  /* 0x0000000000007918 */ /* 0x000fe20000000000 */
[----:B------:R-:W-:Y:S02]  /*3b80*/  SYNCS.ARRIVE.TRANS64.RED.A0T1 RZ, [UR32+0x1f840], RZ ;  /* 0x01f840ffffff79a7 */ /* 0x000fe40008200420 */
[----:B------:R-:W-:Y:S01]  /*3b90*/  ARRIVES.LDGSTSBAR.64.TRANSCNT [UR32+0x1f840] ;  /* 0x01f84000ff0079b0 */ /* 0x000fe20008002a20 */
[----:B------:R-:W-:Y:S01]  /*3ba0*/  NOP ;  /* 0x0000000000007918 */ /* 0x000fe20000000000 */
[----:B------:R-:W-:Y:S05]  /*3bb0*/  @!P0 BRA `(.L_x_87) ;  /* 0x0000000000048947 */ /* 0x000fea0003800000 */
[----:B------:R-:W-:Y:S05]  /*3bc0*/  BPT.TRAP 0x1 ;  /* 0x000000040000795c */ /* 0x000fea0000300000 */
.L_x_87:
[----:B------:R-:W-:Y:S01]  /*3bd0*/  ISETP.GT.U32.AND P0, PT, R77, 0x2, PT ;  /* 0x000000024d00780c */ /* 0x000fe20003f04070 */
[----:B------:R-:W-:Y:S01]  /*3be0*/  SYNCS.ARRIVE.TRANS64.A1T0 RZ, [UR32+0x1f840], RZ ;  /* 0x01f840ffffff79a7 */ /* 0x000fe20008100020 */
[----:B------:R-:W-:Y:S01]  /*3bf0*/  LOP3.LUT R15, R15, 0x1, RZ, 0x3c, !PT ;  /* 0x000000010f0f7812 */ /* 0x000fe200078e3cff */
[----:B------:R-:W-:Y:S01]  /*3c00*/  UISETP.NE.AND UP0, UPT, UR23, 0x2, UPT ;  /* 0x000000021700788c */ /* 0x000fe2000bf05270 */
[----:B------:R-:W-:Y:S01]  /*3c10*/  LOP3.LUT R14, R14, 0x1, RZ, 0x3c, !PT ;  /* 0x000000010e0e7812 */ /* 0x000fe200078e3cff */
[----:B------:R-:W-:Y:S01]  /*3c20*/  VIADD R77, R77, 0xffffffff ;  /* 0xffffffff4d4d7836 */ /* 0x000fe20000000000 */
[----:B------:R-:W-:Y:S01]  /*3c30*/  LOP3.LUT R13, R13, 0x1, RZ, 0x3c, !PT ;  /* 0x000000010d0d7812 */ /* 0x000fe200078e3cff */
[----:B------:R-:W-:Y:S02]  /*3c40*/  USEL UR8, URZ, 0x1, UP0 ;  /* 0x00000001ff087887 */ /* 0x000fe40008000000 */
[----:B------:R-:W-:Y:S04]  /*3c50*/  USEL UR6, UR23, URZ, UP0 ;  /* 0x000000ff17067287 */ /* 0x000fe80008000000 */
[----:B------:R-:W-:Y:S01]  /*3c60*/  LOP3.LUT R12, R12, UR8, RZ, 0x3c, !PT ;  /* 0x000000080c0c7c12 */ /* 0x000fe2000f8e3cff */
[----:B------:R-:W-:Y:S07]  /*3c70*/  @P0 BRA `(.L_x_88) ;  /* 0xfffffff400200947 */ /* 0x000fee000383ffff */
[----:B------:R-:W-:Y:S05]  /*3c80*/  EXIT ;  /* 0x000000000000794d */ /* 0x000fea0003800000 */
.L_x_292:
[----:B------:R-:W-:-:S08]  /*3c90*/  NOP ;  /* 0x0000000000007918 */ /* 0x000fd00000000000 */
[----:B------:R-:W1:-:S00]  /*3ca0*/  USETMAXREG.DEALLOC.CTAPOOL 0x60 ;  /* 0x00000060000079c8 */ /* 0x000e4000080e0500 */
[----:B------:R-:W2:Y:S01]  /*3cb0*/  S2UR UR16, SR_CgaCtaId ;  /* 0x00000000001079c3 */ /* 0x000ea20000008800 */
[----:B------:R-:W-:Y:S01]  /*3cc0*/  UMOV UR4, 0x40 ;  /* 0x0000004000047882 */ /* 0x000fe20000000000 */
[----:B------:R-:W-:Y:S01]  /*3cd0*/  NOP ;  /* 0x0000000000007918 */ /* 0x000fe20000000000 */
[----:B--2---:R-:W-:-:S03]  /*3ce0*/  ULEA UR5, UR16, UR4, 0x18 ;  /* 0x0000000410057291 */ /* 0x004fc6000f8ec0ff */
[----:B------:R-:W-:Y:S02]  /*3cf0*/  UMOV UR4, 0x400 ;  /* 0x0000040000047882 */ /* 0x000fe40000000000 */
[----:B------:R-:W-:-:S04]  /*3d00*/  ULEA UR16, UR16, UR4, 0x18 ;  /* 0x0000000410107291 */ /* 0x000fc8000f8ec0ff */
[----:B-1----:R-:W1:Y:S02]  /*3d10*/  LDS.U8 R0, [UR5+0x1c] ;  /* 0x00001c05ff007984 */ /* 0x002e640008000000 */
[----:B-1----:R-:W-:-:S13]  /*3d20*/  ISETP.NE.AND P0, PT, R0, RZ, PT ;  /* 0x000000ff0000720c */ /* 0x002fda0003f05270 */
[----:B------:R-:W-:Y:S05]  /*3d30*/  @P0 BRA `(.L_x_89) ;  /* 0x0000000000580947 */ /* 0x000fea0003800000 */
[----:B------:R-:W-:-:S13]  /*3d40*/  ELECT P0, URZ, PT ;  /* 0x0000000000ff782f */ /* 0x000fda0003800000 */
[----:B------:R-:W-:Y:S05]  /*3d50*/  @!P0 BRA `(.L_x_90) ;  /* 0x00000000005c8947 */ /* 0x000fea0003800000 */
[----:B------:R-:W-:Y:S01]  /*3d60*/  UMOV UR4, 0x10 ;  /* 0x0000001000047882 */ /* 0x000fe20000000000 */
[----:B------:R-:W-:Y:S01]  /*3d70*/  HFMA2 R0, -RZ, RZ, 0, 5.9604644775390625e-08 ;  /* 0x00000001ff007431 */ /* 0x000fe200000001ff */
[----:B------:R-:W-:-:S03]  /*3d80*/  MOV R2, 0xffff ;  /* 0x0000ffff00027802 */ /* 0x000fc60000000f00 */
[----:B------:R-:W-:Y:S04]  /*3d90*/  DEPBAR.LE SB1, 0x36 ;  /* 0x00009d800000791a */ /* 0x000fe80000000000 */
[----:B------:R-:W1:Y:S02]  /*3da0*/  UTCATOMSWS.FIND_AND_SET.ALIGN UP1, UR4, UR4 ;  /* 0x00000004000475e3 */ /* 0x000e640008020800 */
[----:B-1----:R-:W-:Y:S01]  /*3db0*/  MOV R4, UR4 ;  /* 0x0000000400047c02 */ /* 0x002fe20008000f00 */
[----:B------:R-:W-:Y:S06]  /*3dc0*/  BRA.U UP1, `(.L_x_91) ;  /* 0x0000000101187547 */ /* 0x000fec000b800000 */
.L_x_92:
[----:B------:R-:W-:Y:S05]  /*3dd0*/  NANOSLEEP 0x64 ;  /* 0x000000640000795d */ /* 0x000fea0003800000 */
[----:B------:R-:W-:-:S05]  /*3de0*/  UMOV UR4, 0x10 ;  /* 0x0000001000047882 */ /* 0x000fca0000000000 */
[----:B------:R-:W-:Y:S04]  /*3df0*/  DEPBAR.LE SB1, 0x36 ;  /* 0x00009d800000791a */ /* 0x000fe80000000000 */
[----:B------:R-:W1:Y:S02]  /*3e00*/  UTCATOMSWS.FIND_AND_SET.ALIGN UP1, UR4, UR4 ;  /* 0x00000004000475e3 */ /* 0x000e640008020800 */
[----:B-1----:R-:W-:Y:S01]  /*3e10*/  MOV R4, UR4 ;  /* 0x0000000400047c02 */ /* 0x002fe20008000f00 */
[----:B------:R-:W-:Y:S05]  /*3e20*/  BRA.U !UP1, `(.L_x_92) ;  /* 0xfffffffd09e87547 */ /* 0x000fea000b83ffff */
.L_x_91:
[-C--:B------:R-:W-:Y:S02]  /*3e30*/  SHF.L.U32 R2, R2, R4.reuse, RZ ;  /* 0x0000000402027219 */ /* 0x080fe400000006ff */
[----:B------:R-:W-:Y:S01]  /*3e40*/  SHF.L.U32 R0, R0, R4, RZ ;  /* 0x0000000400007219 */ /* 0x000fe200000006ff */
[----:B------:R-:W-:Y:S02]  /*3e50*/  IMAD.SHL.U32 R4, R4, 0x20, RZ ;  /* 0x0000002004047824 */ /* 0x000fe400078e00ff */
[----:B------:R1:W-:Y:S04]  /*3e60*/  ATOMS.OR RZ, [UR5+0x14], R2 ;  /* 0x00001402ffff798c */ /* 0x0003e8000b000005 */
[----:B------:R1:W-:Y:S04]  /*3e70*/  ATOMS.OR RZ, [UR5+0x18], R0 ;  /* 0x00001800ffff798c */ /* 0x0003e8000b000005 */
[----:B------:R1:W-:Y:S01]  /*3e80*/  STS [UR16+0x1f8c0], R4 ;  /* 0x01f8c004ff007988 */ /* 0x0003e20008000810 */
[----:B------:R-:W-:Y:S05]  /*3e90*/  BRA `(.L_x_90) ;  /* 0x00000000000c7947 */ /* 0x000fea0003800000 */
.L_x_89:
[----:B------:R1:W-:Y:S01]  /*3ea0*/  STS [UR16+0x1f8c0], R5 ;  /* 0x01f8c005ff007988 */ /* 0x0003e20008000810 */
[----:B------:R-:W-:-:S03]  /*3eb0*/  MOV R4, 0x3ed0 ;  /* 0x00003ed000047802 */ /* 0x000fc60000000f00 */
[----:B-1----:R-:W-:Y:S05]  /*3ec0*/  CALL.REL.NOINC `($__internal_1_$__cuda_sm10x_tcgen05_guardrail_trap_phase_invalid_during_alloc) ;  /* 0x000000a000247944 */ /* 0x002fea0003c00000 */
.L_x_90:
[----:B------:R-:W-:Y:S05]  /*3ed0*/  WARPSYNC.ALL ;  /* 0x0000000000007948 */ /* 0x000fea0003800000 */
[----:B------:R-:W-:Y:S01]  /*3ee0*/  USHF.R.U32.HI UR6, URZ, 0x4, UR16 ;  /* 0x00000004ff067899 */ /* 0x000fe20008011610 */
[----:B------:R-:W-:Y:S01]  /*3ef0*/  NOP ;  /* 0x0000000000007918 */ /* 0x000fe20000000000 */
[----:B------:R-:W-:Y:S01]  /*3f00*/  UIADD3 UR4, UPT, UPT, UR16, 0xc000, URZ ;  /* 0x0000c00010047890 */ /* 0x000fe2000fffe0ff */
[----:B------:R-:W-:Y:S01]  /*3f10*/  BSSY.RECONVERGENT B0, `(.L_x_93) ;  /* 0x000001f000007945 */ /* 0x000fe20003800200 */
[----:B------:R-:W-:Y:S02]  /*3f20*/  UIADD3 UR7, UPT, UPT, UR16, 0x6000, URZ ;  /* 0x0000600010077890 */ /* 0x000fe4000fffe0ff */
[----:B------:R-:W-:-:S02]  /*3f30*/  UIADD3 UR8, UPT, UPT, UR16, 0xf000, URZ ;  /* 0x0000f00010087890 */ /* 0x000fc4000fffe0ff */
[----:B------:R-:W-:Y:S02]  /*3f40*/  UIADD3 UR5, UPT, UPT, UR16, 0x3000, URZ ;  /* 0x0000300010057890 */ /* 0x000fe4000fffe0ff */
[----:B------:R-:W-:Y:S02]  /*3f50*/  ULOP3.LUT UR24, UR6, 0x3fff, URZ, 0xc0, !UPT ;  /* 0x00003fff06187892 */ /* 0x000fe4000f8ec0ff */
[----:B------:R-:W-:Y:S02]  /*3f60*/  USHF.R.U32.HI UR6, URZ, 0x4, UR4 ;  /* 0x00000004ff067899 */ /* 0x000fe40008011604 */
[----:B------:R-:W-:Y:S02]  /*3f70*/  USHF.R.U32.HI UR9, URZ, 0x4, UR7 ;  /* 0x00000004ff097899 */ /* 0x000fe40008011607 */
[----:B------:R-:W-:Y:S02]  /*3f80*/  USHF.R.U32.HI UR4, URZ, 0x4, UR8 ;  /* 0x00000004ff047899 */ /* 0x000fe40008011608 */
[----:B------:R-:W-:-:S02]  /*3f90*/  USHF.R.U32.HI UR7, URZ, 0x4, UR5 ;  /* 0x00000004ff077899 */ /* 0x000fc40008011605 */
[----:B------:R-:W-:Y:S02]  /*3fa0*/  ULOP3.LUT UR5, UR9, 0x3fff, URZ, 0xc0, !UPT ;  /* 0x00003fff09057892 */ /* 0x000fe4000f8ec0ff */
[----:B------:R-:W-:Y:S02]  /*3fb0*/  ULOP3.LUT UR32, UR4, 0x3fff, URZ, 0xc0, !UPT ;  /* 0x00003fff04207892 */ /* 0x000fe4000f8ec0ff */
[----:B------:R-:W-:Y:S02]  /*3fc0*/  ULOP3.LUT UR7, UR7, 0x3fff, URZ, 0xc0, !UPT ;  /* 0x00003fff07077892 */ /* 0x000fe4000f8ec0ff */
[----:B------:R-:W-:Y:S02]  /*3fd0*/  ULOP3.LUT UR6, UR6, 0x3fff, URZ, 0xc0, !UPT ;  /* 0x00003fff06067892 */ /* 0x000fe4000f8ec0ff */
[----:B------:R-:W-:Y:S02]  /*3fe0*/  ULOP3.LUT UR40, UR24, 0x10000, URZ, 0xfc, !UPT ;  /* 0x0001000018287892 */ /* 0x000fe4000f8efcff */
[----:B------:R-:W-:-:S02]  /*3ff0*/  ULOP3.LUT UR4, UR5, 0x10000, URZ, 0xfc, !UPT ;  /* 0x0001000005047892 */ /* 0x000fc4000f8efcff */
[----:B------:R-:W-:Y:S02]  /*4000*/  ULOP3.LUT UR22, UR32, 0x4000000, URZ, 0xfc, !UPT ;  /* 0x0400000020167892 */ /* 0x000fe4000f8efcff */
[----:B------:R-:W-:Y:S02]  /*4010*/  ULOP3.LUT UR24, UR24, 0x1000000, URZ, 0xfc, !UPT ;  /* 0x0100000018187892 */ /* 0x000fe4000f8efcff */
[----:B------:R-:W-:Y:S02]  /*4020*/  ULOP3.LUT UR38, UR7, 0x10000, URZ, 0xfc, !UPT ;  /* 0x0001000007267892 */ /* 0x000fe4000f8efcff */
[----:B------:R-:W-:Y:S02]  /*4030*/  ULOP3.LUT UR30, UR6, 0x10000, URZ, 0xfc, !UPT ;  /* 0x00010000061e7892 */ /* 0x000fe4000f8efcff */
[----:B------:R-:W-:Y:S02]  /*4040*/  ULOP3.LUT UR32, UR32, 0x10000, URZ, 0xfc, !UPT ;  /* 0x0001000020207892 */ /* 0x000fe4000f8efcff */
[----:B------:R-:W-:-:S02]  /*4050*/  ULOP3.LUT UR5, UR5, 0x1000000, URZ, 0xfc, !UPT ;  /* 0x0100000005057892 */ /* 0x000fc4000f8efcff */
[----:B------:R-:W-:Y:S01]  /*4060*/  ULOP3.LUT UR28, UR6, 0x1000000, URZ, 0xfc, !UPT ;  /* 0x01000000061c7892 */ /* 0x000fe2000f8efcff */
[----:B------:R-:W-:Y:S01]  /*4070*/  UMOV UR41, 0xc0004010 ;  /* 0xc000401000297882 */ /* 0x000fe20000000000 */
[----:B------:R-:W-:Y:S01]  /*4080*/  UMOV UR25, 0xc0004010 ;  /* 0xc000401000197882 */ /* 0x000fe20000000000 */
[----:B------:R-:W-:Y:S01]  /*4090*/  UMOV UR39, 0xc0004010 ;  /* 0xc000401000277882 */ /* 0x000fe20000000000 */
[----:B------:R-:W-:Y:S01]  /*40a0*/  UMOV UR31, 0xc0004010 ;  /* 0xc0004010001f7882 */ /* 0x000fe20000000000 */
[----:B------:R-:W-:Y:S01]  /*40b0*/  UMOV UR23, 0x40004040 ;  /* 0x4000404000177882 */ /* 0x000fe20000000000 */
[----:B------:R-:W-:Y:S01]  /*40c0*/  UMOV UR33, 0x40004040 ;  /* 0x4000404000217882 */ /* 0x000fe20000000000 */
[----:B------:R-:W-:Y:S01]  /*40d0*/  UMOV UR29, 0xc0004010 ;  /* 0xc0004010001d7882 */ /* 0x000fe20000000000 */
[----:B------:R-:W-:Y:S05]  /*40e0*/  @!P3 BRA `(.L_x_94) ;  /* 0x000000000004b947 */ /* 0x000fea0003800000 */
[----:B------:R-:W-:Y:S05]  /*40f0*/  BPT.TRAP 0x1 ;  /* 0x000000040000795c */ /* 0x000fea0000300000 */
.L_x_94:
[----:B------:R-:W-:Y:S05]  /*4100*/  BSYNC.RECONVERGENT B0 ;  /* 0x0000000000007941 */ /* 0x000fea0003800200 */
.L_x_93:
[----:B------:R-:W-:Y:S01]  /*4110*/  SHF.L.U32 R7, RZ, 0x1f, RZ ;  /* 0x0000001fff077819 */ /* 0x000fe200000006ff */
[----:B------:R-:W-:-:S03]  /*4120*/  IMAD.MOV.U32 R6, RZ, RZ, 0x1 ;  /* 0x00000001ff067424 */ /* 0x000fc600078e00ff */
[----:B------:R-:W2:Y:S02]  /*4130*/  SYNCS.PHASECHK.TRANS64.TRYWAIT P0, [UR16+0x1f800], R7 ;  /* 0x01f80007ff0075a7 */ /* 0x000ea40008001110 */
[----:B------:R-:W-:Y:S01]  /*4140*/  SHF.L.U32 R6, R6, 0x1f, RZ ;  /* 0x0000001f06067819 */ /* 0x000fe200000006ff */
[----:B--2---:R-:W-:Y:S06]  /*4150*/  @!P0 BRA `(.L_x_95) ;  /* 0x0000009400348947 */ /* 0x004fec0003800000 */
.L_x_247:
[----:B------:R-:W2:Y:S01]  /*4160*/  SYNCS.PHASECHK.TRANS64.TRYWAIT P0, [UR16+0x1f858], R6 ;  /* 0x01f85806ff0075a7 */ /* 0x000ea20008001110 */
[----:B-1----:R-:W-:Y:S01]  /*4170*/  HFMA2 R4, -RZ, RZ, 0, 1.33514404296875e-05 ;  /* 0x000000e0ff047431 */ /* 0x002fe200000001ff */
[----:B------:R-:W-:Y:S01]  /*4180*/  MOV R2, 0xe0 ;  /* 0x000000e000027802 */ /* 0x000fe20000000f00 */
[----:B------:R-:W-:Y:S01]  /*4190*/  HFMA2 R0, -RZ, RZ, 0, 1.33514404296875e-05 ;  /* 0x000000e0ff007431 */ /* 0x000fe200000001ff */
[----:B--2---:R-:W-:Y:S06]  /*41a0*/  @!P0 BRA `(.L_x_96) ;  /* 0x0000009400388947 */ /* 0x004fec0003800000 */
.L_x_249:
[----:B------:R-:W-:Y:S01]  /*41b0*/  R2UR UR14, R4 ;  /* 0x00000000040e72ca */ /* 0x000fe200000e0000 */
[----:B------:R-:W-:Y:S01]  /*41c0*/  UIADD3 UR36, UPT, UPT, UR40, 0x100, URZ ;  /* 0x0000010028247890 */ /* 0x000fe2000fffe0ff */
[----:B------:R-:W-:Y:S01]  /*41d0*/  R2UR UR13, R2 ;  /* 0x00000000020d72ca */ /* 0x000fe200000e0000 */
[----:B------:R-:W-:Y:S01]  /*41e0*/  UIADD3 UR8, UPT, UPT, UR4, 0x100, URZ ;  /* 0x0000010004087890 */ /* 0x000fe2000fffe0ff */
[----:B------:R-:W-:Y:S01]  /*41f0*/  R2UR UR12, R0 ;  /* 0x00000000000c72ca */ /* 0x000fe200000e0000 */
[----:B------:R-:W-:Y:S01]  /*4200*/  UIADD3 UR34, UPT, UPT, UR40, 0x200, URZ ;  /* 0x0000020028227890 */ /* 0x000fe2000fffe0ff */
[----:B------:R-:W-:Y:S01]  /*4210*/  ISETP.NE.AND P1, PT, R3, 0x2, PT ;  /* 0x000000020300780c */ /* 0x000fe20003f25270 */
[----:B------:R-:W-:Y:S01]  /*4220*/  UIADD3 UR6, UPT, UPT, UR4, 0x200, URZ ;  /* 0x0000020004067890 */ /* 0x000fe2000fffe0ff */
[----:B------:R-:W-:Y:S01]  /*4230*/  UMOV UR26, 0x0 ;  /* 0x00000000001a7882 */ /* 0x000fe20000000000 */
[----:B------:R-:W-:Y:S01]  /*4240*/  UMOV UR27, 0x8200490 ;  /* 0x08200490001b7882 */ /* 0x000fe20000000000 */
[----:B------:R-:W-:Y:S01]  /*4250*/  UMOV UR10, UR4 ;  /* 0x00000004000a7c82 */ /* 0x000fe20008000000 */
[----:B------:R-:W-:Y:S01]  /*4260*/  UMOV UR11, 0xc0004010 ;  /* 0xc0004010000b7882 */ /* 0x000fe20000000000 */
        /* <DEDUP_REMOVED lines=8> */
[----:B------:R2:W-:Y:S01]  /*42f0*/  UTCHMMA gdesc[UR40], gdesc[UR10], tmem[UR14], tmem[UR26], idesc[UR27], !UPT ;  /* 0x00ff1a0a280075ea */ /* 0x0005e2000f80000e */
[----:B------:R2:W-:Y:S01]  /*4300*/  UTCHMMA gdesc[UR36], gdesc[UR8], tmem[UR13], tmem[UR20], idesc[UR21], UPT ;  /* 0x00ff1408240075ea */ /* 0x0005e2000b80000d */
[----:B------:R2:W-:Y:S01]  /*4310*/  UTCHMMA gdesc[UR34], gdesc[UR6], tmem[UR12], tmem[UR18], idesc[UR19], UPT ;  /* 0x00ff1206220075ea */ /* 0x0005e2000b80000c */
[----:B------:R-:W-:Y:S05]  /*4320*/  @!P1 BRA `(.L_x_97) ;  /* 0x0000000000049947 */ /* 0x000fea0003800000 */
[----:B--2---:R-:W-:Y:S05]  /*4330*/  BPT.TRAP 0x1 ;  /* 0x000000040000795c */ /* 0x004fea0000300000 */
.L_x_97:
[----:B--2---:R-:W-:-:S09]  /*4340*/  UIADD3 UR6, UPT, UPT, UR16, 0x1f850, URZ ;  /* 0x0001f85010067890 */ /* 0x004fd2000fffe0ff */
[----:B------:R2:W-:Y:S01]  /*4350*/  UTCBAR [UR6], URZ ;  /* 0x000000ff060073e9 */ /* 0x0005e200080000ff */
[----:B------:R-:W-:Y:S05]  /*4360*/  BRA.U !UP0, `(.L_x_98) ;  /* 0x0000000108047547 */ /* 0x000fea000b800000 */
[----:B--2---:R-:W-:Y:S05]  /*4370*/  BPT.TRAP 0x1 ;  /* 0x000000040000795c */ /* 0x004fea0000300000 */
.L_x_98:
[----:B------:R-:W3:Y:S02]  /*4380*/  SYNCS.PHASECHK.TRANS64.TRYWAIT P0, [UR16+0x1f820], R7 ;  /* 0x01f82007ff0075a7 */ /* 0x000ee40008001110 */
[----:B---3--:R-:W-:Y:S05]  /*4390*/  @!P0 BRA `(.L_x_99) ;  /* 0x0000009000d48947 */ /* 0x008fea0003800000 */
.L_x_251:
[----:B------:R-:W-:Y:S05]  /*43a0*/  @!P1 BRA `(.L_x_100) ;  /* 0x0000000000049947 */ /* 0x000fea0003800000 */
[----:B--2---:R-:W-:Y:S05]  /*43b0*/  BPT.TRAP 0x1 ;  /* 0x000000040000795c */ /* 0x004fea0000300000 */
.L_x_100:
[----:B------:R-:W4:Y:S02]  /*43c0*/  SYNCS.PHASECHK.TRANS64.TRYWAIT P0, [UR16+0x1f868], R6 ;  /* 0x01f86806ff0075a7 */ /* 0x000f240008001110 */
[----:B----4-:R-:W-:Y:S05]  /*43d0*/  @!P0 BRA `(.L_x_101) ;  /* 0x0000009000dc8947 */ /* 0x010fea0003800000 */
.L_x_253:
[----:B------:R-:W-:Y:S05]  /*43e0*/  @!P1 BRA `(.L_x_102) ;  /* 0x0000000000049947 */ /* 0x000fea0003800000 */
[----:B--2---:R-:W-:Y:S05]  /*43f0*/  BPT.TRAP 0x1 ;  /* 0x000000040000795c */ /* 0x004fea0000300000 */
.L_x_102:
[----:B------:R-:W4:Y:S01]  /*4400*/  SYNCS.PHASECHK.TRANS64.TRYWAIT P0, [UR16+0x1f878], R6 ;  /* 0x01f87806ff0075a7 */ /* 0x000f220008001110 */
[----:B---3--:R-:W-:Y:S01]  /*4410*/  HFMA2 R0, -RZ, RZ, 0, 5.7220458984375e-06 ;  /* 0x00000060ff007431 */ /* 0x008fe200000001ff */
[----:B------:R-:W-:Y:S01]  /*4420*/  MOV R2, 0x60 ;  /* 0x0000006000027802 */ /* 0x000fe20000000f00 */
[----:B----4-:R-:W-:Y:S06]  /*4430*/  @!P0 BRA `(.L_x_103) ;  /* 0x0000009000dc8947 */ /* 0x010fec0003800000 */
.L_x_255:
[----:B---3--:R-:W-:Y:S01]  /*4440*/  IMAD.MOV.U32 R4, RZ, RZ, 0x60 ;  /* 0x00000060ff047424 */ /* 0x008fe200078e00ff */
[----:B------:R-:W-:Y:S01]  /*4450*/  R2UR UR17, R2 ;  /* 0x00000000021172ca */ /* 0x000fe200000e0000 */
[----:B------:R-:W-:Y:S01]  /*4460*/  UIADD3 UR14, UPT, UPT, UR30, 0x100, URZ ;  /* 0x000001001e0e7890 */ /* 0x000fe2000fffe0ff */
[----:B------:R-:W-:Y:S01]  /*4470*/  R2UR UR9, R0 ;  /* 0x00000000000972ca */ /* 0x000fe200000e0000 */
[----:B------:R-:W-:Y:S01]  /*4480*/  UIADD3 UR12, UPT, UPT, UR38, 0x100, URZ ;  /* 0x00000100260c7890 */ /* 0x000fe2000fffe0ff */
[----:B------:R-:W-:Y:S01]  /*4490*/  R2UR UR8, R4 ;  /* 0x00000000040872ca */ /* 0x000fe200000e0000 */
[----:B------:R-:W-:Y:S02]  /*44a0*/  UIADD3 UR10, UPT, UPT, UR38, 0x200, URZ ;  /* 0x00000200260a7890 */ /* 0x000fe4000fffe0ff */
[----:B--2---:R-:W-:Y:S01]  /*44b0*/  UIADD3 UR6, UPT, UPT, UR30, 0x200, URZ ;  /* 0x000002001e067890 */ /* 0x004fe2000fffe0ff */
        /* <DEDUP_REMOVED lines=15> */
.L_x_104:
[----:B--2---:R-:W-:-:S09]  /*45b0*/  UIADD3 UR6, UPT, UPT, UR16, 0x1f860, URZ ;  /* 0x0001f86010067890 */ /* 0x004fd2000fffe0ff */
[----:B------:R2:W-:Y:S01]  /*45c0*/  UTCBAR [UR6], URZ ;  /* 0x000000ff060073e9 */ /* 0x0005e200080000ff */
[----:B------:R-:W-:Y:S05]  /*45d0*/  @!P1 BRA `(.L_x_105) ;  /* 0x0000000000049947 */ /* 0x000fea0003800000 */
[----:B--2---:R-:W-:Y:S05]  /*45e0*/  BPT.TRAP 0x1 ;  /* 0x000000040000795c */ /* 0x004fea0000300000 */
.L_x_105:
[----:B------:R-:W3:Y:S01]  /*45f0*/  SYNCS.PHASECHK.TRANS64.TRYWAIT P0, [UR16+0x1f880], R7 ;  /* 0x01f88007ff0075a7 */ /* 0x000ee20008001110 */
[----:B------:R-:W-:Y:S01]  /*4600*/  HFMA2 R0, -RZ, RZ, 0, 2.86102294921875e-06 ;  /* 0x00000030ff007431 */ /* 0x000fe200000001ff */
[----:B------:R-:W-:Y:S01]  /*4610*/  MOV R2, 0xe0 ;  /* 0x000000e000027802 */ /* 0x000fe20000000f00 */
[----:B---3--:R-:W-:Y:S06]  /*4620*/  @!P0 BRA `(.L_x_106) ;  /* 0x0000009000788947 */ /* 0x008fec0003800000 */
.L_x_257:
[----:B------:R-:W-:Y:S01]  /*4630*/  R2UR UR49, R2 ;  /* 0x00000000023172ca */ /* 0x000fe200000e0000 */
[----:B------:R-:W-:Y:S01]  /*4640*/  IMAD.MOV.U32 R2, RZ, RZ, 0x30 ;  /* 0x00000030ff027424 */ /* 0x000fe200078e00ff */
[----:B------:R-:W-:Y:S01]  /*4650*/  R2UR UR50, R0 ;  /* 0x00000000003272ca */ /* 0x000fe200000e0000 */
[----:B------:R-:W-:Y:S01]  /*4660*/  IMAD.MOV.U32 R0, RZ, RZ, 0xf0 ;  /* 0x000000f0ff007424 */ /* 0x000fe200078e00ff */
[----:B------:R-:W-:Y:S01]  /*4670*/  UIADD3 UR8, UPT, UPT, UR28, 0x20, URZ ;  /* 0x000000201c087890 */ /* 0x000fe2000fffe0ff */
[----:B---3--:R-:W-:Y:S01]  /*4680*/  IMAD.MOV.U32 R4, RZ, RZ, 0xe8 ;  /* 0x000000e8ff047424 */ /* 0x008fe200078e00ff */
[----:B------:R-:W-:Y:S01]  /*4690*/  R2UR UR48, R2 ;  /* 0x00000000023072ca */ /* 0x000fe200000e0000 */
[----:B------:R-:W-:Y:S01]  /*46a0*/  IMAD.MOV.U32 R2, RZ, RZ, 0x100 ;  /* 0x00000100ff027424 */ /* 0x000fe200078e00ff */
        /* <DEDUP_REMOVED lines=9> */
[----:B--2---:R-:W-:Y:S01]  /*4740*/  UIADD3 UR6, UPT, UPT, UR28, 0x40, URZ ;  /* 0x000000401c067890 */ /* 0x004fe2000fffe0ff */
[----:B------:R-:W-:Y:S01]  /*4750*/  R2UR UR21, R2 ;  /* 0x00000000021572ca */ /* 0x000fe200000e0000 */
[----:B------:R-:W-:Y:S01]  /*4760*/  IMAD.MOV.U32 R2, RZ, RZ, 0x110 ;  /* 0x00000110ff027424 */ /* 0x000fe200078e00ff */
[----:B------:R-:W-:Y:S01]  /*4770*/  R2UR UR44, R4 ;  /* 0x00000000042c72ca */ /* 0x000fe200000e0000 */
[----:B------:R-:W-:Y:S01]  /*4780*/  UIADD3 UR74, UPT, UPT, UR28, 0x60, URZ ;  /* 0x000000601c4a7890 */ /* 0x000fe2000fffe0ff */
[----:B------:R-:W-:Y:S01]  /*4790*/  R2UR UR42, R0 ;  /* 0x00000000002a72ca */ /* 0x000fe200000e0000 */
[----:B------:R-:W-:Y:S01]  /*47a0*/  UIADD3 UR72, UPT, UPT, UR28, 0x80, URZ ;  /* 0x000000801c487890 */ /* 0x000fe2000fffe0ff */
[----:B------:R-:W-:Y:S01]  /*47b0*/  R2UR UR19, R2 ;  /* 0x00000000021372ca */ /* 0x000fe200000e0000 */
[----:B------:R-:W-:Y:S01]  /*47c0*/  IMAD.MOV.U32 R2, RZ, RZ, 0x118 ;  /* 0x00000118ff027424 */ /* 0x000fe200078e00ff */
[C---:B------:R-:W-:Y:S01]  /*47d0*/  R2UR UR26, R0.reuse ;  /* 0x00000000001a72ca */ /* 0x040fe200000e0000 */
[----:B------:R-:W-:Y:S01]  /*47e0*/  UIADD3 UR70, UPT, UPT, UR28, 0xa0, URZ ;  /* 0x000000a01c467890 */ /* 0x000fe2000fffe0ff */
[----:B------:R-:W-:Y:S01]  /*47f0*/  R2UR UR20, R0 ;  /* 0x00000000001472ca */ /* 0x000fe200000e0000 */
[----:B------:R-:W-:Y:S01]  /*4800*/  UIADD3 UR68, UPT, UPT, UR28, 0xc0, URZ ;  /* 0x000000c01c447890 */ /* 0x000fe2000fffe0ff */
[----:B------:R-:W-:Y:S01]  /*4810*/  R2UR UR17, R2 ;  /* 0x00000000021172ca */ /* 0x000fe200000e0000 */
[----:B------:R-:W-:Y:S01]  /*4820*/  UIADD3 UR66, UPT, UPT, UR28, 0xe0, URZ ;  /* 0x000000e01c427890 */ /* 0x000fe2000fffe0ff */
[----:B------:R-:W-:Y:S01]  /*4830*/  R2UR UR18, R0 ;  /* 0x00000000001272ca */ /* 0x000fe200000e0000 */
        /* <DEDUP_REMOVED lines=8> */
[----:B------:R2:W-:Y:S01]  /*48c0*/  UTCHMMA tmem[UR49], gdesc[UR28], tmem[UR50], tmem[UR56], idesc[UR57], !UPT ;  /* 0x00ff381c310079ea */ /* 0x0005e2000f800032 */
[----:B------:R-:W-:Y:S01]  /*48d0*/  UMOV UR75, 0xc0004010 ;  /* 0xc0004010004b7882 */ /* 0x000fe20000000000 */
[----:B------:R-:W-:Y:S01]  /*48e0*/  UMOV UR64, 0x0 ;  /* 0x0000000000407882 */ /* 0x000fe20000000000 */
[----:B------:R-:W-:Y:S01]  /*48f0*/  UMOV UR65, 0x80d0490 ;  /* 0x080d049000417882 */ /* 0x000fe20000000000 */
[----:B------:R2:W-:Y:S01]  /*4900*/  UTCHMMA tmem[UR47], gdesc[UR8], tmem[UR48], tmem[UR54], idesc[UR55], UPT ;  /* 0x00ff36082f0079ea */ /* 0x0005e2000b800030 */
        /* <DEDUP_REMOVED lines=16> */
[----:B------:R2:W-:Y:S01]  /*4a10*/  UTCHMMA tmem[UR19], gdesc[UR68], tmem[UR20], tmem[UR58], idesc[UR59], UPT ;  /* 0x00ff3a44130079ea */ /* 0x0005e2000b800014 */
[----:B------:R2:W-:Y:S01]  /*4a20*/  UTCHMMA tmem[UR17], gdesc[UR66], tmem[UR18], tmem[UR52], idesc[UR53], UPT ;  /* 0x00ff3442110079ea */ /* 0x0005e2000b800012 */
[----:B------:R-:W-:Y:S05]  /*4a30*/  @!P1 BRA `(.L_x_107) ;  /* 0x0000000000049947 */ /* 0x000fea0003800000 */
[----:B--2---:R-:W-:Y:S05]  /*4a40*/  BPT.TRAP 0x1 ;  /* 0x000000040000795c */ /* 0x004fea0000300000 */
.L_x_107:
[----:B--2---:R-:W-:-:S09]  /*4a50*/  UIADD3 UR8, UPT, UPT, UR16, 0x1f888, URZ ;  /* 0x0001f88810087890 */ /* 0x004fd2000fffe0ff */
[----:B------:R2:W-:Y:S01]  /*4a60*/  UTCBAR [UR8], URZ ;  /* 0x000000ff080073e9 */ /* 0x0005e200080000ff */
[----:B------:R-:W-:Y:S05]  /*4a70*/  BRA.U !UP0, `(.L_x_108) ;  /* 0x0000000108047547 */ /* 0x000fea000b800000 */
[----:B--2---:R-:W-:Y:S05]  /*4a80*/  BPT.TRAP 0x1 ;  /* 0x000000040000795c */ /* 0x004fea0000300000 */
.L_x_108:
[----:B------:R-:W-:Y:S01]  /*4a90*/  ISETP.NE.AND P0, PT, R77, 0x1, PT ;  /* 0x000000014d00780c */ /* 0x000fe20003f05270 */
[----:B--2---:R-:W-:Y:S01]  /*4aa0*/  UIADD3 UR8, UPT, UPT, UR16, 0x1f828, URZ ;  /* 0x0001f82810087890 */ /* 0x004fe2000fffe0ff */
[----:B------:R-:W-:Y:S01]  /*4ab0*/  CS2R R12, SRZ ;  /* 0x00000000000c7805 */ /* 0x000fe2000001ff00 */
[----:B------:R-:W-:-:S07]  /*4ac0*/  UMOV UR9, URZ ;  /* 0x000000ff00097c82 */ /* 0x000fce0008000000 */
[----:B------:R2:W-:Y:S03]  /*4ad0*/  UTCBAR [UR8], URZ ;  /* 0x000000ff080073e9 */ /* 0x0005e600080000ff */
[----:B------:R-:W-:Y:S05]  /*4ae0*/  @!P0 BRA `(.L_x_109) ;  /* 0x0000001000d08947 */ /* 0x000fea0003800000 */
[----:B------:R-:W-:Y:S01]  /*4af0*/  UMOV UR15, 0xc0004010 ;  /* 0xc0004010000f7882 */ /* 0x000fe20000000000 */
[----:B------:R-:W-:Y:S01]  /*4b00*/  UMOV UR13, 0xc0004010 ;  /* 0xc0004010000d7882 */ /* 0x000fe20000000000 */
[----:B------:R-:W-:Y:S01]  /*4b10*/  HFMA2 R11, -RZ, RZ, 0, 0 ;  /* 0x00000000ff0b7431 */ /* 0x000fe200000001ff */
[----:B--2---:R-:W-:Y:S01]  /*4b20*/  UMOV UR8, UR10 ;  /* 0x0000000a00087c82 */ /* 0x004fe20008000000 */
[----:B------:R-:W-:Y:S01]  /*4b30*/  HFMA2 R7, -RZ, RZ, 0, 5.9604644775390625e-08 ;  /* 0x00000001ff077431 */ /* 0x000fe200000001ff */
[----:B------:R-:W-:Y:S01]  /*4b40*/  UMOV UR9, 0xc0004010 ;  /* 0xc000401000097882 */ /* 0x000fe20000000000 */
[----:B------:R-:W-:Y:S01]  /*4b50*/  IMAD.U32 R18, RZ, RZ, UR14 ;  /* 0x0000000eff127e24 */ /* 0x000fe2000f8e00ff */
[----:B------:R-:W-:Y:S01]  /*4b60*/  MOV R16, UR12 ;  /* 0x0000000c00107c02 */ /* 0x000fe20008000f00 */
[----:B------:R-:W-:Y:S01]  /*4b70*/  IMAD.U32 R19, RZ, RZ, UR15 ;  /* 0x0000000fff137e24 */ /* 0x000fe2000f8e00ff */
[----:B------:R-:W-:Y:S01]  /*4b80*/  MOV R9, RZ ;  /* 0x000000ff00097202 */ /* 0x000fe20000000f00 */
[----:B------:R-:W-:Y:S01]  /*4b90*/  IMAD.U32 R17, RZ, RZ, UR13 ;  /* 0x0000000dff117e24 */ /* 0x000fe2000f8e00ff */
[----:B------:R-:W-:Y:S01]  /*4ba0*/  CS2R R12, SRZ ;  /* 0x00000000000c7805 */ /* 0x000fe2000001ff00 */
[----:B------:R-:W-:Y:S01]  /*4bb0*/  IMAD.MOV.U32 R10, RZ, RZ, 0x1 ;  /* 0x00000001ff0a7424 */ /* 0x000fe200078e00ff */
[----:B-1----:R-:W-:Y:S01]  /*4bc0*/  MOV R6, RZ ;  /* 0x000000ff00067202 */ /* 0x002fe20000000f00 */
[----:B------:R-:W-:Y:S01]  /*4bd0*/  IMAD.MOV.U32 R8, RZ, RZ, 0x1 ;  /* 0x00000001ff087424 */ /* 0x000fe200078e00ff */
[----:B------:R-:W-:Y:S01]  /*4be0*/  MOV R14, UR8 ;  /* 0x00000008000e7c02 */ /* 0x000fe20008000f00 */
[----:B------:R-:W-:Y:S01]  /*4bf0*/  IMAD.U32 R15, RZ, RZ, UR9 ;  /* 0x00000009ff0f7e24 */ /* 0x000fe2000f8e00ff */
[----:B------:R-:W-:-:S02]  /*4c00*/  UIADD3 UR64, UPT, UPT, UR24, 0xa0, URZ ;  /* 0x000000a018407890 */ /* 0x000fc4000fffe0ff */
[----:B------:R-:W-:Y:S02]  /*4c10*/  UIADD3 UR62, UPT, UPT, UR24, 0xc0, URZ ;  /* 0x000000c0183e7890 */ /* 0x000fe4000fffe0ff */
[----:B------:R-:W-:Y:S02]  /*4c20*/  UIADD3 UR60, UPT, UPT, UR24, 0xe0, URZ ;  /* 0x000000e0183c7890 */ /* 0x000fe4000fffe0ff */
[----:B------:R-:W-:Y:S02]  /*4c30*/  UIADD3 UR58, UPT, UPT, UR22, 0x300, URZ ;  /* 0x00000300163a7890 */ /* 0x000fe4000fffe0ff */
[----:B------:R-:W-:Y:S02]  /*4c40*/  UIADD3 UR56, UPT, UPT, UR22, 0x380, URZ ;  /* 0x0000038016387890 */ /* 0x000fe4000fffe0ff */
[----:B------:R-:W-:Y:S02]  /*4c50*/  UIADD3 UR54, UPT, UPT, UR32, 0x2, URZ ;  /* 0x0000000220367890 */ /* 0x000fe4000fffe0ff */
[----:B------:R-:W-:-:S02]  /*4c60*/  UIADD3 UR52, UPT, UPT, UR32, 0x4, URZ ;  /* 0x0000000420347890 */ /* 0x000fc4000fffe0ff */
[----:B------:R-:W-:Y:S02]  /*4c70*/  UIADD3 UR50, UPT, UPT, UR32, 0x6, URZ ;  /* 0x0000000620327890 */ /* 0x000fe4000fffe0ff */
[----:B------:R-:W-:Y:S02]  /*4c80*/  UIADD3 UR48, UPT, UPT, UR32, 0x400, URZ ;  /* 0x0000040020307890 */ /* 0x000fe4000fffe0ff */
[----:B------:R-:W-:Y:S02]  /*4c90*/  UIADD3 UR46, UPT, UPT, UR32, 0x402, URZ ;  /* 0x00000402202e7890 */ /* 0x000fe4000fffe0ff */
[----:B------:R-:W-:Y:S02]  /*4ca0*/  UIADD3 UR44, UPT, UPT, UR32, 0x404, URZ ;  /* 0x00000404202c7890 */ /* 0x000fe4000fffe0ff */
[----:B------:R-:W-:Y:S01]  /*4cb0*/  UIADD3 UR42, UPT, UPT, UR32, 0x406, URZ ;  /* 0x00000406202a7890 */ /* 0x000fe2000fffe0ff */
        /* <DEDUP_REMOVED lines=8> */
[----:B------:R-:W-:Y:S01]  /*4d40*/  UMOV UR9, URZ ;  /* 0x000000ff00097c82 */ /* 0x000fe20008000000 */
        /* <DEDUP_REMOVED lines=12> */
.L_x_133:
[----:B------:R-:W-:Y:S04]  /*4e10*/  BSSY.RECONVERGENT B0, `(.L_x_110) ;  /* 0x0000003000007945 */ /* 0x000fe80003800200 */
[----:B---3--:R-:W-:Y:S05]  /*4e20*/  @!P3 BRA `(.L_x_111) ;  /* 0x000000000004b947 */ /* 0x008fea0003800000 */
[----:B------:R-:W-:Y:S05]  /*4e30*/  BPT.TRAP 0x1 ;  /* 0x000000040000795c */ /* 0x000fea0000300000 */
.L_x_111:
[----:B------:R-:W-:Y:S05]  /*4e40*/  BSYNC.RECONVERGENT B0 ;  /* 0x0000000000007941 */ /* 0x000fea0003800200 */
.L_x_110:
[----:B------:R-:W-:Y:S01]  /*4e50*/  ULEA UR6, UR8, UR16, 0x3 ;  /* 0x0000001008067291 */ /* 0x000fe2000f8e18ff */
[----:B------:R-:W-:Y:S02]  /*4e60*/  SHF.L.U32 R2, R6, 0x1f, RZ ;  /* 0x0000001f06027819 */ /* 0x000fe400000006ff */
[----:B------:R-:W-:Y:S06]  /*4e70*/  ISETP.NE.AND P1, PT, R3, 0x2, PT ;  /* 0x000000020300780c */ /* 0x000fec0003f25270 */
[----:B------:R-:W1:Y:S02]  /*4e80*/  SYNCS.PHASECHK.TRANS64.TRYWAIT P0, [UR6+0x1f800], R2 ;  /* 0x01f80002ff0075a7 */ /* 0x000e640008001106 */
[----:B-1----:R-:W-:Y:S05]  /*4e90*/  @!P0 BRA `(.L_x_112) ;  /* 0x0000008800748947 */ /* 0x002fea0003800000 */
.L_x_259:
[----:B------:R-:W-:Y:S05]  /*4ea0*/  @!P1 BRA `(.L_x_113) ;  /* 0x0000000000049947 */ /* 0x000fea0003800000 */
[----:B------:R-:W-:Y:S05]  /*4eb0*/  BPT.TRAP 0x1 ;  /* 0x000000040000795c */ /* 0x000fea0000300000 */
.L_x_113:
[----:B------:R-:W-:Y:S01]  /*4ec0*/  SHF.L.U32 R4, R9, 0x1f, RZ ;  /* 0x0000001f09047819 */ /* 0x000fe200000006ff */
[----:B-1----:R-:W-:Y:S03]  /*4ed0*/  HFMA2 R0, -RZ, RZ, 0, 1.33514404296875e-05 ;  /* 0x000000e0ff007431 */ /* 0x002fe600000001ff */
[----:B------:R-:W1:Y:S02]  /*4ee0*/  SYNCS.PHASECHK.TRANS64.TRYWAIT P0, [UR16+0x1f858], R4 ;  /* 0x01f85804ff0075a7 */ /* 0x000e640008001110 */
[----:B-1----:R-:W-:Y:S05]  /*4ef0*/  @!P0 BRA `(.L_x_114) ;  /* 0x0000008800748947 */ /* 0x002fea0003800000 */
.L_x_261:
[----:B------:R-:W-:Y:S01]  /*4f00*/  UIMAD UR6, UR8, 0x300, UR4 ;  /* 0x00000300080678a4 */ /* 0x000fe2000f8e0204 */
[----:B------:R-:W-:Y:S01]  /*4f10*/  R2UR UR17, R0 ;  /* 0x00000000001172ca */ /* 0x000fe200000e0000 */
[----:B------:R-:W-:Y:S01]  /*4f20*/  IMAD.MOV.U32 R0, RZ, RZ, 0xe0 ;  /* 0x000000e0ff007424 */ /* 0x000fe200078e00ff */
[----:B------:R-:W-:Y:S01]  /*4f30*/  UMOV UR26, 0x0 ;  /* 0x00000000001a7882 */ /* 0x000fe20000000000 */
[----:B------:R-:W-:Y:S02]  /*4f40*/  UIADD3 UR12, UPT, UPT, UR6, 0x100, URZ ;  /* 0x00000100060c7890 */ /* 0x000fe4000fffe0ff */
[----:B------:R-:W-:Y:S01]  /*4f50*/  UIADD3 UR10, UPT, UPT, UR6, 0x200, URZ ;  /* 0x00000200060a7890 */ /* 0x000fe2000fffe0ff */
[C---:B------:R-:W-:Y:S01]  /*4f60*/  R2UR UR21, R0.reuse ;  /* 0x00000000001572ca */ /* 0x040fe200000e0000 */
[----:B------:R-:W-:Y:S01]  /*4f70*/  UMOV UR27, 0x8200490 ;  /* 0x08200490001b7882 */ /* 0x000fe20000000000 */
[----:B------:R-:W-:Y:S01]  /*4f80*/  UMOV UR7, 0xc0004010 ;  /* 0xc000401000077882 */ /* 0x000fe20000000000 */
[----:B------:R-:W-:Y:S01]  /*4f90*/  UMOV UR14, 0x0 ;  /* 0x00000000000e7882 */ /* 0x000fe20000000000 */
[----:B------:R-:W-:Y:S01]  /*4fa0*/  UMOV UR15, 0x8200490 ;  /* 0x08200490000f7882 */ /* 0x000fe20000000000 */
[----:B------:R-:W-:Y:S01]  /*4fb0*/  UMOV UR13, 0xc0004010 ;  /* 0xc0004010000d7882 */ /* 0x000fe20000000000 */
[----:B------:R-:W-:Y:S01]  /*4fc0*/  UMOV UR18, UR36 ;  /* 0x0000002400127c82 */ /* 0x000fe20008000000 */
[----:B------:R2:W-:Y:S01]  /*4fd0*/  UTCHMMA gdesc[UR40], gdesc[UR6], tmem[UR17], tmem[UR26], idesc[UR27], !UPT ;  /* 0x00ff1a06280075ea */ /* 0x0005e2000f800011 */
[----:B------:R-:W-:Y:S01]  /*4fe0*/  UMOV UR19, 0xc0004010 ;  /* 0xc000401000137882 */ /* 0x000fe20000000000 */
[----:B------:R-:W-:Y:S01]  /*4ff0*/  R2UR UR20, R0 ;  /* 0x00000000001472ca */ /* 0x000fe200000e0000 */
[----:B------:R-:W-:Y:S03]  /*5000*/  UMOV UR11, 0xc0004010 ;  /* 0xc0004010000b7882 */ /* 0x000fe60000000000 */
[----:B------:R3:W-:Y:S01]  /*5010*/  UTCHMMA gdesc[UR18], gdesc[UR12], tmem[UR21], tmem[UR14], idesc[UR15], UPT ;  /* 0x00ff0e0c120075ea */ /* 0x0007e2000b800015 */
[----:B--2---:R-:W-:Y:S01]  /*5020*/  UIADD3 UR26, UPT, UPT, UR8, 0x1, URZ ;  /* 0x00000001081a7890 */ /* 0x004fe2000fffe0ff */
[----:B------:R-:W-:Y:S01]  /*5030*/  UMOV UR6, 0x0 ;  /* 0x0000000000067882 */ /* 0x000fe20000000000 */
[----:B------:R-:W-:Y:S01]  /*5040*/  UMOV UR7, 0x8200490 ;  /* 0x0820049000077882 */ /* 0x000fe20000000000 */
[----:B---3--:R-:W-:Y:S01]  /*5050*/  UMOV UR14, UR34 ;  /* 0x00000022000e7c82 */ /* 0x008fe20008000000 */
[----:B------:R-:W-:Y:S04]  /*5060*/  UMOV UR15, 0xc0004010 ;  /* 0xc0004010000f7882 */ /* 0x000fe80000000000 */
[----:B------:R2:W-:Y:S01]  /*5070*/  UTCHMMA gdesc[UR14], gdesc[UR10], tmem[UR20], tmem[UR6], idesc[UR7], UPT ;  /* 0x00ff060a0e0075ea */ /* 0x0005e2000b800014 */
[----:B------:R-:W-:Y:S05]  /*5080*/  @!P1 BRA `(.L_x_115) ;  /* 0x0000000000049947 */ /* 0x000fea0003800000 */
[----:B--2---:R-:W-:Y:S05]  /*5090*/  BPT.TRAP 0x1 ;  /* 0x000000040000795c */ /* 0x004fea0000300000 */
.L_x_115:
[----:B--2---:R-:W-:Y:S09]  /*50a0*/  UIADD3 UR6, UPT, UPT, UR16, 0x1f850, URZ ;  /* 0x0001f85010067890 */ /* 0x004ff2000fffe0ff */
[----:B------:R2:W-:Y:S01]  /*50b0*/  UTCBAR [UR6], URZ ;  /* 0x000000ff060073e9 */ /* 0x0005e200080000ff */
[----:B------:R-:W-:Y:S05]  /*50c0*/  @!P1 BRA `(.L_x_116) ;  /* 0x0000000000049947 */ /* 0x000fea0003800000 */
[----:B--2---:R-:W-:Y:S05]  /*50d0*/  BPT.TRAP 0x1 ;  /* 0x000000040000795c */ /* 0x004fea0000300000 */
.L_x_116:
[----:B-1----:R-:W-:Y:S04]  /*50e0*/  SHF.L.U32 R2, R12, 0x1f, RZ ;  /* 0x0000001f0c027819 */ /* 0x002fe800000006ff */
[----:B------:R-:W1:Y:S02]  /*50f0*/  SYNCS.PHASECHK.TRANS64.TRYWAIT P0, [UR16+0x1f890], R2 ;  /* 0x01f89002ff0075a7 */ /* 0x000e640008001110 */
[----:B-1----:R-:W-:Y:S05]  /*5100*/  @!P0 BRA `(.L_x_117) ;  /* 0x0000008800088947 */ /* 0x002fea0003800000 */
.L_x_263:
[----:B------:R-:W-:Y:S05]  /*5110*/  @!P1 BRA `(.L_x_118) ;  /* 0x0000000000049947 */ /* 0x000fea0003800000 */
[----:B--2---:R-:W-:Y:S05]  /*5120*/  BPT.TRAP 0x1 ;  /* 0x000000040000795c */ /* 0x004fea0000300000 */
.L_x_118:
[----:B------:R-:W-:Y:S01]  /*5130*/  SHF.L.U32 R5, R11, 0x1f, RZ ;  /* 0x0000001f0b057819 */ /* 0x000fe200000006ff */
[----:B-1----:R-:W-:Y:S01]  /*5140*/  IMAD.MOV.U32 R2, RZ, RZ, 0x60 ;  /* 0x00000060ff027424 */ /* 0x002fe200078e00ff */
[----:B------:R-:W-:Y:S02]  /*5150*/  MOV R0, 0x60 ;  /* 0x0000006000007802 */ /* 0x000fe40000000f00 */
[----:B------:R-:W1:Y:S02]  /*5160*/  SYNCS.PHASECHK.TRANS64.TRYWAIT P0, [UR16+0x1f868], R5 ;  /* 0x01f86805ff0075a7 */ /* 0x000e640008001110 */
[----:B-1----:R-:W-:Y:S05]  /*5170*/  @!P0 BRA `(.L_x_119) ;  /* 0x0000008800048947 */ /* 0x002fea0003800000 */
.L_x_265:
[----:B------:R-:W-:Y:S01]  /*5180*/  UIADD3 UR14, UPT, UPT, UR22, 0x80, URZ ;  /* 0x00000080160e7890 */ /* 0x000fe2000fffe0ff */
[----:B------:R-:W-:Y:S01]  /*5190*/  R2UR UR8, R2 ;  /* 0x00000000020872ca */ /* 0x000fe200000e0000 */
[----:B--2---:R-:W-:Y:S01]  /*51a0*/  UIADD3 UR6, UPT, UPT, UR24, 0x20, URZ ;  /* 0x0000002018067890 */ /* 0x004fe2000fffe0ff */
[----:B------:R-:W-:Y:S01]  /*51b0*/  R2UR UR18, R0 ;  /* 0x00000000001272ca */ /* 0x000fe200000e0000 */
[----:B------:R-:W-:Y:S01]  /*51c0*/  UIADD3 UR12, UPT, UPT, UR22, 0x100, URZ ;  /* 0x00000100160c7890 */ /* 0x000fe2000fffe0ff */
[----:B------:R-:W-:Y:S01]  /*51d0*/  IMAD.MOV.U32 R0, RZ, RZ, 0x60 ;  /* 0x00000060ff007424 */ /* 0x000fe200078e00ff */
[----:B------:R-:W-:Y:S01]  /*51e0*/  UMOV UR10, 0x0 ;  /* 0x00000000000a7882 */ /* 0x000fe20000000000 */
[----:B------:R-:W-:Y:S01]  /*51f0*/  UMOV UR11, 0x80d8490 ;  /* 0x080d8490000b7882 */ /* 0x000fe20000000000 */
[----:B------:R-:W-:Y:S01]  /*5200*/  UMOV UR20, 0x0 ;  /* 0x0000000000147882 */ /* 0x000fe20000000000 */
[----:B------:R-:W-:Y:S01]  /*5210*/  UMOV UR21, 0x80d8490 ;  /* 0x080d849000157882 */ /* 0x000fe20000000000 */
[----:B------:R-:W-:Y:S01]  /*5220*/  UMOV UR15, 0x40004040 ;  /* 0x40004040000f7882 */ /* 0x000fe20000000000 */
[----:B------:R-:W-:Y:S01]  /*5230*/  UMOV UR7, 0xc0004010 ;  /* 0xc000401000077882 */ /* 0x000fe20000000000 */
[C---:B------:R-:W-:Y:S01]  /*5240*/  R2UR UR17, R0.reuse ;  /* 0x00000000001172ca */ /* 0x040fe200000e0000 */
[----:B------:R-:W-:Y:S01]  /*5250*/  UMOV UR13, 0x40004040 ;  /* 0x40004040000d7882 */ /* 0x000fe20000000000 */
[----:B------:R2:W-:Y:S01]  /*5260*/  UTCHMMA gdesc[UR22], gdesc[UR24], tmem[UR8], tmem[UR10], idesc[UR11], !UPT ;  /* 0x00ff0a18160075ea */ /* 0x0005e2000f800008 */
[----:B------:R-:W-:Y:S01]  /*5270*/  UMOV UR19, 0x80d8490 ;  /* 0x080d849000137882 */ /* 0x000fe20000000000 */
[----:B------:R3:W-:Y:S01]  /*5280*/  UTCHMMA gdesc[UR14], gdesc[UR6], tmem[UR18], tmem[UR20], idesc[UR21], UPT ;  /* 0x00ff14060e0075ea */ /* 0x0007e2000b800012 */
[----:B--2---:R-:W-:Y:S01]  /*5290*/  UIADD3 UR10, UPT, UPT, UR24, 0x40, URZ ;  /* 0x00000040180a7890 */ /* 0x004fe2000fffe0ff */
[C---:B------:R-:W-:Y:S01]  /*52a0*/  R2UR UR8, R0.reuse ;  /* 0x00000000000872ca */ /* 0x040fe200000e0000 */
[----:B---3--:R-:W-:Y:S02]  /*52b0*/  UIADD3 UR14, UPT, UPT, UR22, 0x180, URZ ;  /* 0x00000180160e7890 */ /* 0x008fe4000fffe0ff */
[----:B------:R-:W-:Y:S01]  /*52c0*/  UIADD3 UR6, UPT, UPT, UR24, 0x60, URZ ;  /* 0x0000006018067890 */ /* 0x000fe2000fffe0ff */
[----:B------:R-:W-:Y:S01]  /*52d0*/  UMOV UR11, 0xc0004010 ;  /* 0xc0004010000b7882 */ /* 0x000fe20000000000 */
[----:B------:R-:W-:Y:S03]  /*52e0*/  UMOV UR18, 0x0 ;  /* 0x0000000000127882 */ /* 0x000fe60000000000 */
[----:B------:R2:W-:Y:S05]  /*52f0*/  UTCHMMA gdesc[UR12], gdesc[UR10], tmem[UR17], tmem[UR20], idesc[UR21], UPT ;  /* 0x00ff140a0c0075ea */ /* 0x0005ea000b800011 */
[----:B------:R3:W-:Y:S01]  /*5300*/  UTCHMMA gdesc[UR14], gdesc[UR6], tmem[UR8], tmem[UR18], idesc[UR19], UPT ;  /* 0x00ff12060e0075ea */ /* 0x0007e2000b800008 */
[----:B--2---:R-:W-:Y:S02]  /*5310*/  UIADD3 UR12, UPT, UPT, UR22, 0x200, URZ ;  /* 0x00000200160c7890 */ /* 0x004fe4000fffe0ff */
[----:B------:R-:W-:Y:S02]  /*5320*/  UIADD3 UR10, UPT, UPT, UR24, 0x80, URZ ;  /* 0x00000080180a7890 */ /* 0x000fe4000fffe0ff */
[----:B---3--:R-:W-:Y:S01]  /*5330*/  UIADD3 UR6, UPT, UPT, UR22, 0x280, URZ ;  /* 0x0000028016067890 */ /* 0x008fe2000fffe0ff */
[C---:B------:R-:W-:Y:S01]  /*5340*/  R2UR UR18, R0.reuse ;  /* 0x00000000001272ca */ /* 0x040fe200000e0000 */
[----:B------:R-:W-:Y:S01]  /*5350*/  UMOV UR7, 0x40004040 ;  /* 0x4000404000077882 */ /* 0x000fe20000000000 */
[----:B------:R-:W-:Y:S11]  /*5360*/  R2UR UR14, R0 ;  /* 0x00000000000e72ca */ /* 0x000ff600000e0000 */
[----:B------:R2:W-:Y:S01]  /*5370*/  UTCHMMA gdesc[UR12], gdesc[UR10], tmem[UR18], tmem[UR20], idesc[UR21], UPT ;  /* 0x00ff140a0c0075ea */ /* 0x0005e2000b800012 */
[----:B------:R3:W-:Y:S01]  /*5380*/  UTCHMMA gdesc[UR6], gdesc[UR64], tmem[UR17], tmem[UR20], idesc[UR21], UPT ;  /* 0x00ff1440060075ea */ /* 0x0007e2000b800011 */
[----:B--2---:R-:W-:Y:S01]  /*5390*/  UMOV UR12, 0x0 ;  /* 0x00000000000c7882 */ /* 0x004fe20000000000 */
[----:B------:R-:W-:Y:S01]  /*53a0*/  UMOV UR13, 0x80d8490 ;  /* 0x080d8490000d7882 */ /* 0x000fe20000000000 */
[----:B------:R-:W-:Y:S01]  /*53b0*/  UMOV UR10, 0x0 ;  /* 0x00000000000a7882 */ /* 0x000fe20000000000 */
[----:B------:R-:W-:Y:S01]  /*53c0*/  UMOV UR11, 0x80d8490 ;  /* 0x080d8490000b7882 */ /* 0x000fe20000000000 */
[----:B------:R3:W-:Y:S01]  /*53d0*/  UTCHMMA gdesc[UR58], gdesc[UR62], tmem[UR14], tmem[UR12], idesc[UR13], UPT ;  /* 0x00ff0c3e3a0075ea */ /* 0x0007e2000b80000e */
[----:B------:R3:W-:Y:S01]  /*53e0*/  UTCHMMA gdesc[UR56], gdesc[UR60], tmem[UR8], tmem[UR10], idesc[UR11], UPT ;  /* 0x00ff0a3c380075ea */ /* 0x0007e2000b800008 */
[----:B------:R-:W-:Y:S05]  /*53f0*/  @!P1 BRA `(.L_x_120) ;  /* 0x0000000000049947 */ /* 0x000fea0003800000 */
[----:B---3--:R-:W-:Y:S05]  /*5400*/  BPT.TRAP 0x1 ;  /* 0x000000040000795c */ /* 0x008fea0000300000 */
.L_x_120:
[----:B------:R-:W-:Y:S01]  /*5410*/  ELECT P2, URZ, PT ;  /* 0x0000000000ff782f */ /* 0x000fe20003840000 */
[----:B------:R-:W-:Y:S01]  /*5420*/  IMAD.MOV.U32 R0, RZ, RZ, RZ ;  /* 0x000000ffff007224 */ /* 0x000fe200078e00ff */
[----:B---3--:R-:W-:Y:S01]  /*5430*/  UIADD3 UR8, UPT, UPT, UR16, 0x1f870, URZ ;  /* 0x0001f87010087890 */ /* 0x008fe2000fffe0ff */
[----:B------:R-:W-:Y:S01]  /*5440*/  BSSY.RECONVERGENT B0, `(.L_x_121) ;  /* 0x000002a000007945 */ /* 0x000fe20003800200 */
[----:B------:R-:W-:Y:S01]  /*5450*/  UIMAD UR6, UR9, 0x300, UR5 ;  /* 0x00000300090678a4 */ /* 0x000fe2000f8e0205 */
[----:B------:R-:W-:Y:S01]  /*5460*/  LOP3.LUT R10, R10, 0x1, RZ, 0x3c, !PT ;  /* 0x000000010a0a7812 */ /* 0x000fe200078e3cff */
[----:B------:R-:W-:Y:S01]  /*5470*/  UMOV UR12, 0x0 ;  /* 0x00000000000c7882 */ /* 0x000fe20000000000 */
[C---:B------:R-:W-:Y:S01]  /*5480*/  R2UR UR10, R0.reuse ;  /* 0x00000000000a72ca */ /* 0x040fe200000e0000 */
[----:B------:R-:W-:Y:S01]  /*5490*/  UIADD3 UR14, UPT, UPT, UR6, 0x20, URZ ;  /* 0x00000020060e7890 */ /* 0x000fe2000fffe0ff */
[C---:B------:R-:W-:Y:S01]  /*54a0*/  R2UR UR18, R0.reuse ;  /* 0x00000000001272ca */ /* 0x040fe200000e0000 */
[----:B------:R-:W-:Y:S01]  /*54b0*/  UMOV UR13, 0x80d0490 ;  /* 0x080d0490000d7882 */ /* 0x000fe20000000000 */
[----:B------:R2:W-:Y:S01]  /*54c0*/  UTCBAR [UR8], URZ ;  /* 0x000000ff080073e9 */ /* 0x0005e200080000ff */
[----:B------:R-:W-:Y:S01]  /*54d0*/  UMOV UR7, 0xc0004010 ;  /* 0xc000401000077882 */ /* 0x000fe20000000000 */
[----:B------:R-:W-:Y:S01]  /*54e0*/  @P2 ISETP.NE.U32.AND P0, PT, R13, RZ, PT ;  /* 0x000000ff0d00220c */ /* 0x000fe20003f05070 */
[----:B------:R-:W-:Y:S01]  /*54f0*/  UMOV UR20, 0x0 ;  /* 0x0000000000147882 */ /* 0x000fe20000000000 */
[----:B------:R-:W-:Y:S01]  /*5500*/  UMOV UR21, 0x80d0490 ;  /* 0x080d049000157882 */ /* 0x000fe20000000000 */
[----:B------:R-:W-:Y:S01]  /*5510*/  UMOV UR15, 0xc0004010 ;  /* 0xc0004010000f7882 */ /* 0x000fe20000000000 */
[C---:B------:R-:W-:Y:S01]  /*5520*/  R2UR UR17, R0.reuse ;  /* 0x00000000001172ca */ /* 0x040fe200000e0000 */
[----:B------:R-:W-:Y:S01]  /*5530*/  UMOV UR19, 0x80d0490 ;  /* 0x080d049000137882 */ /* 0x000fe20000000000 */
[----:B------:R-:W-:Y:S07]  /*5540*/  UMOV UR11, 0xc0004010 ;  /* 0xc0004010000b7882 */ /* 0x000fee0000000000 */
[----:B------:R-:W-:Y:S05]  /*5550*/  @P2 VOTEU.ANY UP1, P0 ;  /* 0x0000000000ff2886 */ /* 0x000fea0000020100 */
[----:B------:R3:W-:Y:S01]  /*5560*/  UTCHMMA gdesc[UR32], gdesc[UR6], tmem[UR10], tmem[UR12], idesc[UR13], UP1 ;  /* 0x00ff0c06200075ea */ /* 0x0007e2000880000a */
[----:B------:R4:W-:Y:S01]  /*5570*/  UTCHMMA gdesc[UR54], gdesc[UR14], tmem[UR18], tmem[UR20], idesc[UR21], UPT ;  /* 0x00ff140e360075ea */ /* 0x0009e2000b800012 */
[C---:B--2---:R-:W-:Y:S01]  /*5580*/  R2UR UR8, R0.reuse ;  /* 0x00000000000872ca */ /* 0x044fe200000e0000 */
[----:B---3--:R-:W-:Y:S01]  /*5590*/  UIADD3 UR12, UPT, UPT, UR6, 0x40, URZ ;  /* 0x00000040060c7890 */ /* 0x008fe2000fffe0ff */
[C---:B------:R-:W-:Y:S01]  /*55a0*/  R2UR UR7, R0.reuse ;  /* 0x00000000000772ca */ /* 0x040fe200000e0000 */
[----:B------:R-:W-:Y:S02]  /*55b0*/  UIADD3 UR10, UPT, UPT, UR6, 0x60, URZ ;  /* 0x00000060060a7890 */ /* 0x000fe4000fffe0ff */
[----:B----4-:R-:W-:Y:S01]  /*55c0*/  UIADD3 UR14, UPT, UPT, UR6, 0x80, URZ ;  /* 0x00000080060e7890 */ /* 0x010fe2000fffe0ff */
[----:B------:R-:W-:Y:S01]  /*55d0*/  UMOV UR18, 0x0 ;  /* 0x0000000000127882 */ /* 0x000fe20000000000 */
[----:B------:R-:W-:Y:S03]  /*55e0*/  UMOV UR13, 0xc0004010 ;  /* 0xc0004010000d7882 */ /* 0x000fe60000000000 */
[----:B------:R2:W-:Y:S03]  /*55f0*/  UTCHMMA gdesc[UR52], gdesc[UR12], tmem[UR17], tmem[UR18], idesc[UR19], UPT ;  /* 0x00ff120c340075ea */ /* 0x0005e6000b800011 */
[----:B------:R3:W-:Y:S02]  /*5600*/  UTCHMMA gdesc[UR50], gdesc[UR10], tmem[UR8], tmem[UR20], idesc[UR21], UPT ;  /* 0x00ff140a320075ea */ /* 0x0007e4000b800008 */
[----:B------:R4:W-:Y:S01]  /*5610*/  UTCHMMA gdesc[UR48], gdesc[UR14], tmem[UR7], tmem[UR18], idesc[UR19], UPT ;  /* 0x00ff120e300075ea */ /* 0x0009e2000b800007 */
[----:B--2---:R-:W-:Y:S02]  /*5620*/  UIADD3 UR12, UPT, UPT, UR6, 0xa0, URZ ;  /* 0x000000a0060c7890 */ /* 0x004fe4000fffe0ff */
[----:B---3--:R-:W-:Y:S02]  /*5630*/  UIADD3 UR10, UPT, UPT, UR6, 0xc0, URZ ;  /* 0x000000c0060a7890 */ /* 0x008fe4000fffe0ff */
[----:B------:R-:W-:Y:S01]  /*5640*/  UIADD3 UR6, UPT, UPT, UR6, 0xe0, URZ ;  /* 0x000000e006067890 */ /* 0x000fe2000fffe0ff */
[----:B----4-:R-:W-:Y:S01]  /*5650*/  R2UR UR18, R0 ;  /* 0x00000000001272ca */ /* 0x010fe200000e0000 */
[----:B------:R-:W-:Y:S01]  /*5660*/  UMOV UR14, 0x0 ;  /* 0x00000000000e7882 */ /* 0x000fe20000000000 */
[----:B------:R-:W-:Y:S01]  /*5670*/  UMOV UR15, 0x80d0490 ;  /* 0x080d0490000f7882 */ /* 0x000fe20000000000 */
[----:B------:R-:W-:Y:S10]  /*5680*/  UMOV UR7, 0xc0004010 ;  /* 0xc000401000077882 */ /* 0x000ff40000000000 */
[----:B------:R2:W-:Y:S01]  /*5690*/  UTCHMMA gdesc[UR46], gdesc[UR12], tmem[UR18], tmem[UR20], idesc[UR21], UPT ;  /* 0x00ff140c2e0075ea */ /* 0x0005e2000b800012 */
[----:B------:R2:W-:Y:S01]  /*56a0*/  UTCHMMA gdesc[UR44], gdesc[UR10], tmem[UR17], tmem[UR20], idesc[UR21], UPT ;  /* 0x00ff140a2c0075ea */ /* 0x0005e2000b800011 */
[----:B------:R2:W-:Y:S01]  /*56b0*/  UTCHMMA gdesc[UR42], gdesc[UR6], tmem[UR8], tmem[UR14], idesc[UR15], UPT ;  /* 0x00ff0e062a0075ea */ /* 0x0005e2000b800008 */
[----:B------:R-:W-:Y:S05]  /*56c0*/  @!P3 BRA `(.L_x_122) ;  /* 0x000000000004b947 */ /* 0x000fea0003800000 */
[----:B--2---:R-:W-:Y:S05]  /*56d0*/  BPT.TRAP 0x1 ;  /* 0x000000040000795c */ /* 0x004fea0000300000 */
.L_x_122:
[----:B--2---:R-:W-:Y:S05]  /*56e0*/  BSYNC.RECONVERGENT B0 ;  /* 0x0000000000007941 */ /* 0x004fea0003800200 */
.L_x_121:
[----:B------:R-:W-:Y:S02]  /*56f0*/  ULEA UR7, UR9, UR16, 0x3 ;  /* 0x0000001009077291 */ /* 0x000fe4000f8e18ff */
[----:B------:R-:W-:Y:S02]  /*5700*/  UIADD3 UR9, UPT, UPT, UR9, 0x1, URZ ;  /* 0x0000000109097890 */ /* 0x000fe4000fffe0ff */
[----:B------:R-:W-:Y:S02]  /*5710*/  UIADD3 UR6, UPT, UPT, UR7, 0x1f810, URZ ;  /* 0x0001f81007067890 */ /* 0x000fe4000fffe0ff */
[----:B------:R-:W-:Y:S04]  /*5720*/  UISETP.NE.AND UP1, UPT, UR9, 0x2, UPT ;  /* 0x000000020900788c */ /* 0x000fe8000bf25270 */
[----:B------:R-:W-:Y:S03]  /*5730*/  USEL UR9, UR9, URZ, UP1 ;  /* 0x000000ff09097287 */ /* 0x000fe60008800000 */
[----:B------:R2:W-:Y:S01]  /*5740*/  UTCBAR [UR6], URZ ;  /* 0x000000ff060073e9 */ /* 0x0005e200080000ff */
[----:B------:R-:W-:Y:S08]  /*5750*/  @!P1 BRA `(.L_x_123) ;  /* 0x0000000000049947 */ /* 0x000ff00003800000 */
[----:B--2---:R-:W-:Y:S05]  /*5760*/  BPT.TRAP 0x1 ;  /* 0x000000040000795c */ /* 0x004fea0000300000 */
.L_x_123:
[----:B------:R-:W-:Y:S01]  /*5770*/  LOP3.LUT R12, R12, 0x1, RZ, 0x3c, !PT ;  /* 0x000000010c0c7812 */ /* 0x000fe200078e3cff */
[----:B--2---:R-:W-:Y:S09]  /*5780*/  UIADD3 UR6, UPT, UPT, UR16, 0x1f898, URZ ;  /* 0x0001f89810067890 */ /* 0x004ff2000fffe0ff */
[----:B------:R2:W-:Y:S01]  /*5790*/  UTCBAR [UR6], URZ ;  /* 0x000000ff060073e9 */ /* 0x0005e200080000ff */
[----:B------:R-:W-:Y:S05]  /*57a0*/  @!P1 BRA `(.L_x_124) ;  /* 0x0000000000049947 */ /* 0x000fea0003800000 */
[----:B--2---:R-:W-:Y:S05]  /*57b0*/  BPT.TRAP 0x1 ;  /* 0x000000040000795c */ /* 0x004fea0000300000 */
.L_x_124:
[----:B------:R-:W-:Y:S04]  /*57c0*/  SHF.L.U32 R2, R10, 0x1f, RZ ;  /* 0x0000001f0a027819 */ /* 0x000fe800000006ff */
[----:B------:R-:W3:Y:S02]  /*57d0*/  SYNCS.PHASECHK.TRANS64.TRYWAIT P0, [UR16+0x1f878], R2 ;  /* 0x01f87802ff0075a7 */ /* 0x000ee40008001110 */
[----:B---3--:R-:W-:Y:S05]  /*57e0*/  @!P0 BRA `(.L_x_125) ;  /* 0x0000008000808947 */ /* 0x008fea0003800000 */
.L_x_267:
[----:B------:R-:W-:Y:S05]  /*57f0*/  BRA.U !UP0, `(.L_x_126) ;  /* 0x0000000108047547 */ /* 0x000fea000b800000 */
[----:B--2---:R-:W-:Y:S05]  /*5800*/  BPT.TRAP 0x1 ;  /* 0x000000040000795c */ /* 0x004fea0000300000 */
.L_x_126:
[----:B-1----:R-:W-:Y:S01]  /*5810*/  SHF.L.U32 R5, R7, 0x1f, RZ ;  /* 0x0000001f07057819 */ /* 0x002fe200000006ff */
[----:B---3--:R-:W-:Y:S02]  /*5820*/  HFMA2 R0, -RZ, RZ, 0, 5.7220458984375e-06 ;  /* 0x00000060ff007431 */ /* 0x008fe400000001ff */
[----:B------:R-:W-:Y:S01]  /*5830*/  IMAD.MOV.U32 R2, RZ, RZ, 0x60 ;  /* 0x00000060ff027424 */ /* 0x000fe200078e00ff */
[----:B------:R-:W1:Y:S02]  /*5840*/  SYNCS.PHASECHK.TRANS64.TRYWAIT P0, [UR16+0x1f820], R5 ;  /* 0x01f82005ff0075a7 */ /* 0x000e640008001110 */
[----:B-1----:R-:W-:Y:S05]  /*5850*/  @!P0 BRA `(.L_x_127) ;  /* 0x00000080007c8947 */ /* 0x002fea0003800000 */
.L_x_269:
[----:B------:R-:W-:Y:S01]  /*5860*/  R2UR UR11, R2 ;  /* 0x00000000020b72ca */ /* 0x000fe200000e0000 */
[----:B------:R-:W-:Y:S01]  /*5870*/  UMOV UR18, 0x0 ;  /* 0x0000000000127882 */ /* 0x000fe20000000000 */
[----:B------:R-:W-:Y:S01]  /*5880*/  R2UR UR12, R16 ;  /* 0x00000000100c72ca */ /* 0x000fe200000e0000 */
[----:B------:R-:W-:Y:S01]  /*5890*/  UMOV UR19, 0x8200490 ;  /* 0x0820049000137882 */ /* 0x000fe20000000000 */
[----:B------:R-:W-:Y:S01]  /*58a0*/  R2UR UR13, R17 ;  /* 0x00000000110d72ca */ /* 0x000fe200000e0000 */
[----:B------:R-:W-:Y:S01]  /*58b0*/  UMOV UR14, 0x0 ;  /* 0x00000000000e7882 */ /* 0x000fe20000000000 */
[----:B------:R-:W-:Y:S01]  /*58c0*/  R2UR UR10, R0 ;  /* 0x00000000000a72ca */ /* 0x000fe200000e0000 */
[----:B------:R-:W-:Y:S01]  /*58d0*/  UMOV UR15, 0x8200490 ;  /* 0x08200490000f7882 */ /* 0x000fe20000000000 */
[----:B------:R-:W-:Y:S01]  /*58e0*/  R2UR UR20, R14 ;  /* 0x000000000e1472ca */ /* 0x000fe200000e0000 */
[----:B------:R-:W-:Y:S01]  /*58f0*/  IMAD.MOV.U32 R2, RZ, RZ, 0x60 ;  /* 0x00000060ff027424 */ /* 0x000fe200078e00ff */
[----:B------:R-:W-:Y:S01]  /*5900*/  R2UR UR21, R15 ;  /* 0x000000000f1572ca */ /* 0x000fe200000e0000 */
[----:B--2---:R-:W-:Y:S02]  /*5910*/  UIADD3 UR6, UPT, UPT, UR30, 0x200, URZ ;  /* 0x000002001e067890 */ /* 0x004fe4000fffe0ff */
[----:B------:R2:W-:Y:S01]  /*5920*/  UTCHMMA gdesc[UR38], gdesc[UR30], tmem[UR11], tmem[UR18], idesc[UR19], !UPT ;  /* 0x00ff121e260075ea */ /* 0x0005e2000f80000b */
[----:B------:R-:W-:Y:S01]  /*5930*/  R2UR UR8, R2 ;  /* 0x00000000020872ca */ /* 0x000fe200000e0000 */
[----:B------:R-:W-:Y:S01]  /*5940*/  UMOV UR7, 0xc0004010 ;  /* 0xc000401000077882 */ /* 0x000fe20000000000 */
[----:B--2---:R-:W-:Y:S02]  /*5950*/  R2UR UR18, R18 ;  /* 0x00000000121272ca */ /* 0x004fe400000e0000 */
[----:B------:R-:W-:Y:S11]  /*5960*/  R2UR UR19, R19 ;  /* 0x00000000131372ca */ /* 0x000ff600000e0000 */
[----:B------:R-:W-:Y:S02]  /*5970*/  @!UPT UIADD3 URZ, UPT, UPT, URZ, URZ, URZ ;  /* 0x000000fffffff290 */ /* 0x000fe4000fffe0ff */
[----:B------:R2:W-:Y:S02]  /*5980*/  UTCHMMA gdesc[UR12], gdesc[UR18], tmem[UR10], tmem[UR14], idesc[UR15], UPT ;  /* 0x00ff0e120c0075ea */ /* 0x0005e4000b80000a */
[----:B--2---:R-:W-:Y:S01]  /*5990*/  UMOV UR12, 0x0 ;  /* 0x00000000000c7882 */ /* 0x004fe20000000000 */
[----:B------:R-:W-:Y:S02]  /*59a0*/  UMOV UR13, 0x8200490 ;  /* 0x08200490000d7882 */ /* 0x000fe40000000000 */
[----:B------:R2:W-:Y:S01]  /*59b0*/  UTCHMMA gdesc[UR20], gdesc[UR6], tmem[UR8], tmem[UR12], idesc[UR13], UPT ;  /* 0x00ff0c06140075ea */ /* 0x0005e2000b800008 */
[----:B------:R-:W-:Y:S05]  /*59c0*/  @!P1 BRA `(.L_x_128) ;  /* 0x0000000000049947 */ /* 0x000fea0003800000 */
[----:B--2---:R-:W-:Y:S05]  /*59d0*/  BPT.TRAP 0x1 ;  /* 0x000000040000795c */ /* 0x004fea0000300000 */
.L_x_128:
[----:B--2---:R-:W-:Y:S09]  /*59e0*/  UIADD3 UR6, UPT, UPT, UR16, 0x1f860, URZ ;  /* 0x0001f86010067890 */ /* 0x004ff2000fffe0ff */
[----:B------:R2:W-:Y:S01]  /*59f0*/  UTCBAR [UR6], URZ ;  /* 0x000000ff060073e9 */ /* 0x0005e200080000ff */
[----:B------:R-:W-:Y:S05]  /*5a00*/  @!P1 BRA `(.L_x_129) ;  /* 0x0000000000049947 */ /* 0x000fea0003800000 */
[----:B--2---:R-:W-:Y:S05]  /*5a10*/  BPT.TRAP 0x1 ;  /* 0x000000040000795c */ /* 0x004fea0000300000 */
.L_x_129:
[----:B-1----:R-:W-:Y:S01]  /*5a20*/  SHF.L.U32 R5, R8, 0x1f, RZ ;  /* 0x0000001f08057819 */ /* 0x002fe200000006ff */
[----:B------:R-:W-:Y:S01]  /*5a30*/  IMAD.MOV.U32 R2, RZ, RZ, 0xe0 ;  /* 0x000000e0ff027424 */ /* 0x000fe200078e00ff */
[----:B------:R-:W-:Y:S02]  /*5a40*/  MOV R0, 0x30 ;  /* 0x0000003000007802 */ /* 0x000fe40000000f00 */
[----:B------:R-:W1:Y:S02]  /*5a50*/  SYNCS.PHASECHK.TRANS64.TRYWAIT P0, [UR16+0x1f880], R5 ;  /* 0x01f88005ff0075a7 */ /* 0x000e640008001110 */
[----:B-1----:R-:W-:Y:S05]  /*5a60*/  @!P0 BRA `(.L_x_130) ;  /* 0x0000008000108947 */ /* 0x002fea0003800000 */
.L_x_271:
[----:B------:R-:W-:Y:S01]  /*5a70*/  R2UR UR10, R2 ;  /* 0x00000000020a72ca */ /* 0x000fe200000e0000 */
[----:B------:R-:W-:Y:S01]  /*5a80*/  UMOV UR20, 0x0 ;  /* 0x0000000000147882 */ /* 0x000fe20000000000 */
[----:B------:R-:W-:Y:S01]  /*5a90*/  R2UR UR12, R0 ;  /* 0x00000000000c72ca */ /* 0x000fe200000e0000 */
[----:B------:R-:W-:Y:S01]  /*5aa0*/  UMOV UR21, 0x80d0490 ;  /* 0x080d049000157882 */ /* 0x000fe20000000000 */
[----:B------:R-:W-:Y:S01]  /*5ab0*/  IMAD.MOV.U32 R2, RZ, RZ, 0xe8 ;  /* 0x000000e8ff027424 */ /* 0x000fe200078e00ff */
[----:B--2---:R-:W-:Y:S01]  /*5ac0*/  UIADD3 UR6, UPT, UPT, UR28, 0x20, URZ ;  /* 0x000000201c067890 */ /* 0x004fe2000fffe0ff */
[----:B------:R-:W-:Y:S01]  /*5ad0*/  IMAD.MOV.U32 R0, RZ, RZ, 0x30 ;  /* 0x00000030ff007424 */ /* 0x000fe200078e00ff */
[----:B------:R-:W-:Y:S01]  /*5ae0*/  UMOV UR18, 0x0 ;  /* 0x0000000000127882 */ /* 0x000fe20000000000 */
[----:B------:R-:W-:Y:S01]  /*5af0*/  UMOV UR19, 0x80d0490 ;  /* 0x080d049000137882 */ /* 0x000fe20000000000 */
[----:B------:R-:W-:Y:S01]  /*5b00*/  R2UR UR13, R2 ;  /* 0x00000000020d72ca */ /* 0x000fe200000e0000 */
[----:B------:R-:W-:Y:S01]  /*5b10*/  UMOV UR7, 0xc0004010 ;  /* 0xc000401000077882 */ /* 0x000fe20000000000 */
[C---:B------:R-:W-:Y:S01]  /*5b20*/  R2UR UR14, R0.reuse ;  /* 0x00000000000e72ca */ /* 0x040fe200000e0000 */
[----:B------:R-:W-:Y:S01]  /*5b30*/  IMAD.MOV.U32 R2, RZ, RZ, 0xf0 ;  /* 0x000000f0ff027424 */ /* 0x000fe200078e00ff */
[C---:B------:R-:W-:Y:S01]  /*5b40*/  R2UR UR11, R0.reuse ;  /* 0x00000000000b72ca */ /* 0x040fe200000e0000 */
[----:B-1----:R-:W-:Y:S01]  /*5b50*/  IMAD.MOV.U32 R4, RZ, RZ, 0x30 ;  /* 0x00000030ff047424 */ /* 0x002fe200078e00ff */
[----:B------:R-:W-:Y:S01]  /*5b60*/  R2UR UR15, R0 ;  /* 0x00000000000f72ca */ /* 0x000fe200000e0000 */
[----:B------:R1:W-:Y:S01]  /*5b70*/  UTCHMMA tmem[UR10], gdesc[UR28], tmem[UR12], tmem[UR20], idesc[UR21], UPT ;  /* 0x00ff141c0a0079ea */ /* 0x0003e2000b80000c */
[----:B------:R-:W-:Y:S01]  /*5b80*/  R2UR UR8, R2 ;  /* 0x00000000020872ca */ /* 0x000fe200000e0000 */
[----:B------:R-:W-:Y:S06]  /*5b90*/  IMAD.MOV.U32 R2, RZ, RZ, 0xf8 ;  /* 0x000000f8ff027424 */ /* 0x000fec00078e00ff */
[----:B------:R2:W-:Y:S06]  /*5ba0*/  UTCHMMA tmem[UR13], gdesc[UR6], tmem[UR14], tmem[UR18], idesc[UR19], UPT ;  /* 0x00ff12060d0079ea */ /* 0x0005ec000b80000e */
[----:B------:R3:W-:Y:S01]  /*5bb0*/  UTCHMMA tmem[UR8], gdesc[UR76], tmem[UR11], tmem[UR20], idesc[UR21], UPT ;  /* 0x00ff144c080079ea */ /* 0x0007e2000b80000b */
[----:B-1----:R-:W-:Y:S01]  /*5bc0*/  R2UR UR12, R2 ;  /* 0x00000000020c72ca */ /* 0x002fe200000e0000 */
[----:B------:R-:W-:Y:S01]  /*5bd0*/  IMAD.MOV.U32 R2, RZ, RZ, 0x100 ;  /* 0x00000100ff027424 */ /* 0x000fe200078e00ff */
[----:B------:R-:W-:Y:S01]  /*5be0*/  R2UR UR10, R0 ;  /* 0x00000000000a72ca */ /* 0x000fe200000e0000 */
[----:B------:R-:W-:Y:S03]  /*5bf0*/  IMAD.MOV.U32 R0, RZ, RZ, 0x110 ;  /* 0x00000110ff007424 */ /* 0x000fe600078e00ff */
[----:B--2---:R-:W-:Y:S01]  /*5c00*/  R2UR UR7, R2 ;  /* 0x00000000020772ca */ /* 0x004fe200000e0000 */
[----:B------:R-:W-:Y:S06]  /*5c10*/  IMAD.MOV.U32 R2, RZ, RZ, 0x108 ;  /* 0x00000108ff027424 */ /* 0x000fec00078e00ff */
[----:B------:R1:W-:Y:S01]  /*5c20*/  UTCHMMA tmem[UR12], gdesc[UR74], tmem[UR15], tmem[UR18], idesc[UR19], UPT ;  /* 0x00ff124a0c0079ea */ /* 0x0003e2000b80000f */
[----:B------:R-:W-:Y:S01]  /*5c30*/  R2UR UR13, R2 ;  /* 0x00000000020d72ca */ /* 0x000fe200000e0000 */
[----:B------:R-:W-:Y:S01]  /*5c40*/  IMAD.MOV.U32 R2, RZ, RZ, 0x118 ;  /* 0x00000118ff027424 */ /* 0x000fe200078e00ff */
[----:B---3--:R-:W-:Y:S01]  /*5c50*/  R2UR UR11, R0 ;  /* 0x00000000000b72ca */ /* 0x008fe200000e0000 */
[----:B------:R-:W-:Y:S03]  /*5c60*/  IMAD.MOV.U32 R0, RZ, RZ, 0x30 ;  /* 0x00000030ff007424 */ /* 0x000fe600078e00ff */
[----:B------:R-:W-:Y:S01]  /*5c70*/  R2UR UR6, R2 ;  /* 0x00000000020672ca */ /* 0x000fe200000e0000 */
[----:B------:R2:W-:Y:S01]  /*5c80*/  UTCHMMA tmem[UR7], gdesc[UR72], tmem[UR10], tmem[UR20], idesc[UR21], UPT ;  /* 0x00ff1448070079ea */ /* 0x0005e2000b80000a */
[----:B------:R-:W-:Y:S05]  /*5c90*/  R2UR UR8, R0 ;  /* 0x00000000000872ca */ /* 0x000fea00000e0000 */
[----:B------:R2:W-:Y:S01]  /*5ca0*/  UTCHMMA tmem[UR13], gdesc[UR70], tmem[UR14], tmem[UR18], idesc[UR19], UPT ;  /* 0x00ff12460d0079ea */ /* 0x0005e2000b80000e */
[----:B-1----:R-:W-:Y:S11]  /*5cb0*/  R2UR UR12, R4 ;  /* 0x00000000040c72ca */ /* 0x002ff600000e0000 */
[----:B------:R-:W-:Y:S02]  /*5cc0*/  @!UPT UIADD3 URZ, UPT, UPT, URZ, URZ, URZ ;  /* 0x000000fffffff290 */ /* 0x000fe4000fffe0ff */
[----:B------:R2:W-:Y:S01]  /*5cd0*/  UTCHMMA tmem[UR11], gdesc[UR68], tmem[UR12], tmem[UR20], idesc[UR21], UPT ;  /* 0x00ff14440b0079ea */ /* 0x0005e2000b80000c */
[----:B------:R2:W-:Y:S01]  /*5ce0*/  UTCHMMA tmem[UR6], gdesc[UR66], tmem[UR8], tmem[UR18], idesc[UR19], UPT ;  /* 0x00ff1242060079ea */ /* 0x0005e2000b800008 */
[----:B------:R-:W-:Y:S05]  /*5cf0*/  @!P1 BRA `(.L_x_131) ;  /* 0x0000000000049947 */ /* 0x000fea0003800000 */
[----:B--2---:R-:W-:Y:S05]  /*5d00*/  BPT.TRAP 0x1 ;  /* 0x000000040000795c */ /* 0x004fea0000300000 */
.L_x_131:
[----:B--2---:R-:W-:Y:S09]  /*5d10*/  UIADD3 UR6, UPT, UPT, UR16, 0x1f888, URZ ;  /* 0x0001f88810067890 */ /* 0x004ff2000fffe0ff */
[----:B------:R1:W-:Y:S01]  /*5d20*/  UTCBAR [UR6], URZ ;  /* 0x000000ff060073e9 */ /* 0x0003e200080000ff */
[----:B------:R-:W-:Y:S05]  /*5d30*/  BRA.U !UP0, `(.L_x_132) ;  /* 0x0000000108047547 */ /* 0x000fea000b800000 */
[----:B-1----:R-:W-:Y:S05]  /*5d40*/  BPT.TRAP 0x1 ;  /* 0x000000040000795c */ /* 0x002fea0000300000 */
.L_x_132:
[----:B------:R-:W-:Y:S01]  /*5d50*/  ISETP.GT.U32.AND P0, PT, R77, 0x2, PT ;  /* 0x000000024d00780c */ /* 0x000fe20003f04070 */
[----:B-1----:R-:W-:Y:S01]  /*5d60*/  UIADD3 UR6, UPT, UPT, UR16, 0x1f828, URZ ;  /* 0x0001f82810067890 */ /* 0x002fe2000fffe0ff */
[----:B------:R-:W-:Y:S01]  /*5d70*/  LOP3.LUT R7, R7, 0x1, RZ, 0x3c, !PT ;  /* 0x0000000107077812 */ /* 0x000fe200078e3cff */
[----:B------:R-:W-:Y:S01]  /*5d80*/  UISETP.NE.AND UP1, UPT, UR26, 0x2, UPT ;  /* 0x000000021a00788c */ /* 0x000fe2000bf25270 */
[----:B------:R-:W-:Y:S01]  /*5d90*/  LOP3.LUT R9, R9, 0x1, RZ, 0x3c, !PT ;  /* 0x0000000109097812 */ /* 0x000fe200078e3cff */
[----:B------:R-:W-:Y:S01]  /*5da0*/  IMAD.MOV.U32 R13, RZ, RZ, 0x1 ;  /* 0x00000001ff0d7424 */ /* 0x000fe200078e00ff */
[----:B------:R-:W-:Y:S01]  /*5db0*/  LOP3.LUT R11, R11, 0x1, RZ, 0x3c, !PT ;  /* 0x000000010b0b7812 */ /* 0x000fe200078e3cff */
[----:B------:R-:W-:Y:S01]  /*5dc0*/  USEL UR7, URZ, 0x1, UP1 ;  /* 0x00000001ff077887 */ /* 0x000fe20008800000 */
[----:B------:R-:W-:Y:S01]  /*5dd0*/  LOP3.LUT R8, R8, 0x1, RZ, 0x3c, !PT ;  /* 0x0000000108087812 */ /* 0x000fe200078e3cff */
[----:B------:R-:W-:Y:S01]  /*5de0*/  USEL UR8, UR26, URZ, UP1 ;  /* 0x000000ff1a087287 */ /* 0x000fe20008800000 */
[----:B------:R3:W-:Y:S01]  /*5df0*/  UTCBAR [UR6], URZ ;  /* 0x000000ff060073e9 */ /* 0x0007e200080000ff */
[----:B------:R-:W-:Y:S02]  /*5e00*/  VIADD R77, R77, 0xffffffff ;  /* 0xffffffff4d4d7836 */ /* 0x000fe40000000000 */
[----:B------:R-:W-:Y:S01]  /*5e10*/  LOP3.LUT R6, R6, UR7, RZ, 0x3c, !PT ;  /* 0x0000000706067c12 */ /* 0x000fe2000f8e3cff */
[----:B------:R-:W-:Y:S05]  /*5e20*/  @P0 BRA `(.L_x_133) ;  /* 0xffffffec00f80947 */ /* 0x000fea000383ffff */
.L_x_109:
[----:B------:R-:W-:Y:S05]  /*5e30*/  @!P1 BRA `(.L_x_134) ;  /* 0x0000000000049947 */ /* 0x000fea0003800000 */
[----:B--23--:R-:W-:Y:S05]  /*5e40*/  BPT.TRAP 0x1 ;  /* 0x000000040000795c */ /* 0x00cfea0000300000 */
.L_x_134:
[----:B------:R-:W-:-:S05]  /*5e50*/  HFMA2 R2, -RZ, RZ, 0, 5.9604644775390625e-08 ;  /* 0x00000001ff027431 */ /* 0x000fca00000001ff */
[----:B------:R-:W-:-:S04]  /*5e60*/  SHF.L.U32 R2, R2, 0x1f, RZ ;  /* 0x0000001f02027819 */ /* 0x000fc800000006ff */
[----:B------:R-:W4:Y:S02]  /*5e70*/  SYNCS.PHASECHK.TRANS64.TRYWAIT P0, [UR16+0x1f8b0], R2 ;  /* 0x01f8b002ff0075a7 */ /* 0x000f240008001110 */
[----:B----4-:R-:W-:Y:S05]  /*5e80*/  @!P0 BRA `(.L_x_135) ;  /* 0x0000007c00208947 */ /* 0x010fea0003800000 */
.L_x_273:
[----:B------:R-:W-:Y:S05]  /*5e90*/  @!P1 BRA `(.L_x_136) ;  /* 0x0000000000049947 */ /* 0x000fea0003800000 */
[----:B--23--:R-:W-:Y:S05]  /*5ea0*/  BPT.TRAP 0x1 ;  /* 0x000000040000795c */ /* 0x00cfea0000300000 */
.L_x_136:
[----:B------:R-:W-:-:S09]  /*5eb0*/  UIADD3 UR4, UPT, UPT, UR16, 0x1f8a0, URZ ;  /* 0x0001f8a010047890 */ /* 0x000fd2000fffe0ff */
[----:B------:R1:W-:Y:S01]  /*5ec0*/  UTCBAR [UR4], URZ ;  /* 0x000000ff040073e9 */ /* 0x0003e200080000ff */
[----:B------:R-:W-:Y:S05]  /*5ed0*/  @!P1 BRA `(.L_x_137) ;  /* 0x0000000000049947 */ /* 0x000fea0003800000 */
[----:B-123--:R-:W-:Y:S05]  /*5ee0*/  BPT.TRAP 0x1 ;  /* 0x000000040000795c */ /* 0x00efea0000300000 */
.L_x_137:
[----:B------:R-:W5:Y:S02]  /*5ef0*/  SYNCS.PHASECHK.TRANS64.TRYWAIT P0, [UR16+0x1f8b8], R2 ;  /* 0x01f8b802ff0075a7 */ /* 0x000f640008001110 */
[----:B-----5:R-:W-:Y:S05]  /*5f00*/  @!P0 BRA `(.L_x_138) ;  /* 0x0000007c00188947 */ /* 0x020fea0003800000 */
.L_x_275:
[----:B------:R-:W-:Y:S05]  /*5f10*/  @!P1 BRA `(.L_x_139) ;  /* 0x0000000000049947 */ /* 0x000fea0003800000 */
[----:B-123--:R-:W-:Y:S05]  /*5f20*/  BPT.TRAP 0x1 ;  /* 0x000000040000795c */ /* 0x00efea0000300000 */
.L_x_139:
[----:B------:R-:W-:Y:S01]  /*5f30*/  SHF.L.U32 R12, R12, 0x1f, RZ ;  /* 0x0000001f0c0c7819 */ /* 0x000fe200000006ff */
[----:B------:R-:W-:Y:S01]  /*5f40*/  IMAD.MOV.U32 R4, RZ, RZ, RZ ;  /* 0x000000ffff047224 */ /* 0x000fe200078e00ff */
[----:B------:R-:W-:Y:S02]  /*5f50*/  MOV R3, RZ ;  /* 0x000000ff00037202 */ /* 0x000fe40000000f00 */
[----:B------:R-:W5:Y:S02]  /*5f60*/  SYNCS.PHASECHK.TRANS64.TRYWAIT P0, [UR16+0x1f890], R12 ;  /* 0x01f8900cff0075a7 */ /* 0x000f640008001110 */
[----:B-----5:R-:W-:Y:S05]  /*5f70*/  @!P0 BRA `(.L_x_140) ;  /* 0x0000007c00148947 */ /* 0x020fea0003800000 */
.L_x_277:
[----:B------:R-:W-:Y:S01]  /*5f80*/  ELECT P2, URZ, PT ;  /* 0x0000000000ff782f */ /* 0x000fe20003840000 */
[----:B----4-:R-:W-:Y:S01]  /*5f90*/  IMAD.MOV.U32 R2, RZ, RZ, RZ ;  /* 0x000000ffff027224 */ /* 0x010fe200078e00ff */
[----:B------:R-:W-:Y:S01]  /*5fa0*/  R2UR UR49, R4 ;  /* 0x00000000043172ca */ /* 0x000fe200000e0000 */
[----:B------:R-:W-:Y:S01]  /*5fb0*/  IMAD.MOV.U32 R0, RZ, RZ, RZ ;  /* 0x000000ffff007224 */ /* 0x000fe200078e00ff */
[----:B------:R-:W-:Y:S01]  /*5fc0*/  R2UR UR48, R3 ;  /* 0x00000000033072ca */ /* 0x000fe200000e0000 */
[----:B-1----:R-:W-:Y:S01]  /*5fd0*/  UIMAD UR4, UR9, 0x300, UR5 ;  /* 0x00000300090478a4 */ /* 0x002fe2000f8e0205 */
[----:B------:R-:W-:Y:S01]  /*5fe0*/  R2UR UR47, R2 ;  /* 0x00000000022f72ca */ /* 0x000fe200000e0000 */
[----:B------:R-:W-:Y:S01]  /*5ff0*/  UIADD3 UR26, UPT, UPT, UR32, 0x2, URZ ;  /* 0x00000002201a7890 */ /* 0x000fe2000fffe0ff */
[----:B------:R-:W-:Y:S01]  /*6000*/  R2UR UR46, R0 ;  /* 0x00000000002e72ca */ /* 0x000fe200000e0000 */
[----:B------:R-:W-:Y:S01]  /*6010*/  UIADD3 UR42, UPT, UPT, UR4, 0x20, URZ ;  /* 0x00000020042a7890 */ /* 0x000fe2000fffe0ff */
[----:B------:R-:W-:Y:S01]  /*6020*/  R2UR UR45, R2 ;  /* 0x00000000022d72ca */ /* 0x000fe200000e0000 */
[----:B------:R-:W-:Y:S01]  /*6030*/  UIADD3 UR20, UPT, UPT, UR32, 0x4, URZ ;  /* 0x0000000420147890 */ /* 0x000fe2000fffe0ff */
[----:B------:R-:W-:Y:S01]  /*6040*/  R2UR UR44, R0 ;  /* 0x00000000002c72ca */ /* 0x000fe200000e0000 */
[----:B------:R-:W-:Y:S01]  /*6050*/  UIADD3 UR40, UPT, UPT, UR4, 0x40, URZ ;  /* 0x0000004004287890 */ /* 0x000fe2000fffe0ff */
[----:B------:R-:W-:Y:S01]  /*6060*/  @P2 ISETP.NE.U32.AND P0, PT, R13, RZ, PT ;  /* 0x000000ff0d00220c */ /* 0x000fe20003f05070 */
[----:B------:R-:W-:Y:S01]  /*6070*/  UIADD3 UR18, UPT, UPT, UR32, 0x6, URZ ;  /* 0x0000000620127890 */ /* 0x000fe2000fffe0ff */
[----:B------:R-:W-:Y:S01]  /*6080*/  R2UR UR17, R2 ;  /* 0x00000000021172ca */ /* 0x000fe200000e0000 */
[----:B------:R-:W-:Y:S01]  /*6090*/  UIADD3 UR38, UPT, UPT, UR4, 0x60, URZ ;  /* 0x0000006004267890 */ /* 0x000fe2000fffe0ff */
[----:B--2---:R-:W-:Y:S01]  /*60a0*/  R2UR UR8, R0 ;  /* 0x00000000000872ca */ /* 0x004fe200000e0000 */
[----:B------:R-:W-:-:S02]  /*60b0*/  UIADD3 UR14, UPT, UPT, UR32, 0x400, URZ ;  /* 0x00000400200e7890 */ /* 0x000fc4000fffe0ff */
[----:B------:R-:W-:Y:S02]  /*60c0*/  UIADD3 UR36, UPT, UPT, UR4, 0x80, URZ ;  /* 0x0000008004247890 */ /* 0x000fe4000fffe0ff */
[----:B------:R-:W-:Y:S02]  /*60d0*/  UIADD3 UR12, UPT, UPT, UR32, 0x402, URZ ;  /* 0x00000402200c7890 */ /* 0x000fe4000fffe0ff */
[----:B------:R-:W-:Y:S02]  /*60e0*/  UIADD3 UR34, UPT, UPT, UR4, 0xa0, URZ ;  /* 0x000000a004227890 */ /* 0x000fe4000fffe0ff */
[----:B------:R-:W-:Y:S01]  /*60f0*/  @P2 VOTEU.ANY UP0, P0 ;  /* 0x0000000000ff2886 */ /* 0x000fe20000000100 */
[----:B------:R-:W-:Y:S02]  /*6100*/  UIADD3 UR10, UPT, UPT, UR32, 0x404, URZ ;  /* 0x00000404200a7890 */ /* 0x000fe4000fffe0ff */
[----:B------:R-:W-:Y:S01]  /*6110*/  UIADD3 UR30, UPT, UPT, UR4, 0xc0, URZ ;  /* 0x000000c0041e7890 */ /* 0x000fe2000fffe0ff */
[----:B------:R-:W-:Y:S01]  /*6120*/  UMOV UR64, 0x0 ;  /* 0x0000000000407882 */ /* 0x000fe20000000000 */
[----:B------:R-:W-:Y:S01]  /*6130*/  UMOV UR65, 0x80d0490 ;  /* 0x080d049000417882 */ /* 0x000fe20000000000 */
[----:B---3--:R-:W-:Y:S01]  /*6140*/  UIADD3 UR6, UPT, UPT, UR32, 0x406, URZ ;  /* 0x0000040620067890 */ /* 0x008fe2000fffe0ff */
[----:B------:R-:W-:Y:S01]  /*6150*/  UMOV UR5, 0xc0004010 ;  /* 0xc000401000057882 */ /* 0x000fe20000000000 */
[----:B------:R-:W-:Y:S01]  /*6160*/  UIADD3 UR28, UPT, UPT, UR4, 0xe0, URZ ;  /* 0x000000e0041c7890 */ /* 0x000fe2000fffe0ff */
[----:B------:R1:W-:Y:S01]  /*6170*/  UTCHMMA gdesc[UR32], gdesc[UR4], tmem[UR49], tmem[UR64], idesc[UR65], UP0 ;  /* 0x00ff4004200075ea */ /* 0x0003e20008000031 */
        /* <DEDUP_REMOVED lines=12> */
[----:B------:R1:W-:Y:S01]  /*6240*/  UTCHMMA gdesc[UR26], gdesc[UR42], tmem[UR48], tmem[UR62], idesc[UR63], UPT ;  /* 0x00ff3e2a1a0075ea */ /* 0x0003e2000b800030 */
        /* <DEDUP_REMOVED lines=20> */
[----:B------:R1:W-:Y:S01]  /*6390*/  UTCHMMA gdesc[UR10], gdesc[UR30], tmem[UR17], tmem[UR52], idesc[UR53], UPT ;  /* 0x00ff341e0a0075ea */ /* 0x0003e2000b800011 */
[----:B------:R1:W-:Y:S01]  /*63a0*/  UTCHMMA gdesc[UR6], gdesc[UR28], tmem[UR8], tmem[UR50], idesc[UR51], UPT ;  /* 0x00ff321c060075ea */ /* 0x0003e2000b800008 */
[----:B------:R-:W-:Y:S05]  /*63b0*/  @!P1 BRA `(.L_x_141) ;  /* 0x0000000000049947 */ /* 0x000fea0003800000 */
[----:B-1----:R-:W-:Y:S05]  /*63c0*/  BPT.TRAP 0x1 ;  /* 0x000000040000795c */ /* 0x002fea0000300000 */
.L_x_141:
[----:B------:R-:W-:Y:S01]  /*63d0*/  IMAD.MOV.U32 R0, RZ, RZ, 0x60 ;  /* 0x00000060ff007424 */ /* 0x000fe200078e00ff */
[----:B-1----:R-:W-:Y:S01]  /*63e0*/  UIADD3 UR5, UPT, UPT, UR16, 0x1f8a8, URZ ;  /* 0x0001f8a810057890 */ /* 0x002fe2000fffe0ff */
[----:B------:R-:W-:Y:S01]  /*63f0*/  IMAD.MOV.U32 R2, RZ, RZ, 0x60 ;  /* 0x00000060ff027424 */ /* 0x000fe200078e00ff */
[----:B------:R-:W-:Y:S02]  /*6400*/  UIADD3 UR38, UPT, UPT, UR24, 0x20, URZ ;  /* 0x0000002018267890 */ /* 0x000fe4000fffe0ff */
[----:B------:R-:W-:Y:S01]  /*6410*/  R2UR UR45, R0 ;  /* 0x00000000002d72ca */ /* 0x000fe200000e0000 */
[----:B------:R-:W-:Y:S01]  /*6420*/  UIADD3 UR36, UPT, UPT, UR22, 0x80, URZ ;  /* 0x0000008016247890 */ /* 0x000fe2000fffe0ff */
[----:B------:R-:W-:Y:S01]  /*6430*/  R2UR UR44, R2 ;  /* 0x00000000022c72ca */ /* 0x000fe200000e0000 */
[----:B------:R-:W-:Y:S01]  /*6440*/  UIADD3 UR34, UPT, UPT, UR24, 0x40, URZ ;  /* 0x0000004018227890 */ /* 0x000fe2000fffe0ff */
[C---:B------:R-:W-:Y:S01]  /*6450*/  R2UR UR43, R0.reuse ;  /* 0x00000000002b72ca */ /* 0x040fe200000e0000 */
[----:B------:R-:W-:Y:S01]  /*6460*/  UIADD3 UR32, UPT, UPT, UR22, 0x100, URZ ;  /* 0x0000010016207890 */ /* 0x000fe2000fffe0ff */
        /* <DEDUP_REMOVED lines=10> */
[----:B------:R1:W-:Y:S01]  /*6510*/  UTCBAR [UR5], URZ ;  /* 0x000000ff050073e9 */ /* 0x0003e200080000ff */
[----:B------:R-:W-:-:S02]  /*6520*/  UIADD3 UR14, UPT, UPT, UR22, 0x280, URZ ;  /* 0x00000280160e7890 */ /* 0x000fc4000fffe0ff */
[----:B------:R-:W-:Y:S02]  /*6530*/  UIADD3 UR12, UPT, UPT, UR24, 0xc0, URZ ;  /* 0x000000c0180c7890 */ /* 0x000fe4000fffe0ff */
[----:B------:R-:W-:Y:S01]  /*6540*/  UIADD3 UR10, UPT, UPT, UR22, 0x300, URZ ;  /* 0x00000300160a7890 */ /* 0x000fe2000fffe0ff */
[----:B------:R-:W-:Y:S01]  /*6550*/  UMOV UR60, 0x0 ;  /* 0x00000000003c7882 */ /* 0x000fe20000000000 */
[----:B------:R-:W-:Y:S01]  /*6560*/  UMOV UR61, 0x80d8490 ;  /* 0x080d8490003d7882 */ /* 0x000fe20000000000 */
[----:B------:R-:W-:Y:S01]  /*6570*/  UIADD3 UR4, UPT, UPT, UR22, 0x380, URZ ;  /* 0x0000038016047890 */ /* 0x000fe2000fffe0ff */
[----:B------:R2:W-:Y:S01]  /*6580*/  UTCHMMA gdesc[UR22], gdesc[UR24], tmem[UR45], tmem[UR60], idesc[UR61], !UPT ;  /* 0x00ff3c18160075ea */ /* 0x0005e2000f80002d */
[----:B------:R-:W-:Y:S01]  /*6590*/  UIADD3 UR6, UPT, UPT, UR24, 0xe0, URZ ;  /* 0x000000e018067890 */ /* 0x000fe2000fffe0ff */
        /* <DEDUP_REMOVED lines=31> */
[----:B-1----:R-:W-:Y:S01]  /*6790*/  UMOV UR5, 0x40004040 ;  /* 0x4000404000057882 */ /* 0x002fe20000000000 */
[----:B------:R2:W-:Y:S01]  /*67a0*/  UTCHMMA gdesc[UR14], gdesc[UR18], tmem[UR40], tmem[UR50], idesc[UR51], UPT ;  /* 0x00ff32120e0075ea */ /* 0x0005e2000b800028 */
[----:B------:R2:W-:Y:S01]  /*67b0*/  UTCHMMA gdesc[UR10], gdesc[UR12], tmem[UR17], tmem[UR48], idesc[UR49], UPT ;  /* 0x00ff300c0a0075ea */ /* 0x0005e2000b800011 */
[----:B------:R2:W-:Y:S01]  /*67c0*/  UTCHMMA gdesc[UR4], gdesc[UR6], tmem[UR8], tmem[UR46], idesc[UR47], UPT ;  /* 0x00ff2e06040075ea */ /* 0x0005e2000b800008 */
[----:B------:R-:W-:Y:S05]  /*67d0*/  @!P1 BRA `(.L_x_142) ;  /* 0x0000000000049947 */ /* 0x000fea0003800000 */
[----:B--2---:R-:W-:Y:S05]  /*67e0*/  BPT.TRAP 0x1 ;  /* 0x000000040000795c */ /* 0x004fea0000300000 */
.L_x_142:
[----:B--2---:R-:W-:Y:S01]  /*67f0*/  UIADD3 UR4, UPT, UPT, UR16, 0x1f870, URZ ;  /* 0x0001f87010047890 */ /* 0x004fe2000fffe0ff */
[----:B------:R-:W-:Y:S08]  /*6800*/  BSSY.RECONVERGENT B0, `(.L_x_143) ;  /* 0x0000004000007945 */ /* 0x000ff00003800200 */
[----:B------:R1:W-:Y:S01]  /*6810*/  UTCBAR [UR4], URZ ;  /* 0x000000ff040073e9 */ /* 0x0003e200080000ff */
[----:B------:R-:W-:Y:S05]  /*6820*/  @!P3 BRA `(.L_x_144) ;  /* 0x000000000004b947 */ /* 0x000fea0003800000 */
[----:B-1----:R-:W-:Y:S05]  /*6830*/  BPT.TRAP 0x1 ;  /* 0x000000040000795c */ /* 0x002fea0000300000 */
.L_x_144:
[----:B-1----:R-:W-:Y:S05]  /*6840*/  BSYNC.RECONVERGENT B0 ;  /* 0x0000000000007941 */ /* 0x002fea0003800200 */
.L_x_143:
[----:B------:R-:W-:-:S04]  /*6850*/  ULEA UR9, UR9, UR16, 0x3 ;  /* 0x0000001009097291 */ /* 0x000fc8000f8e18ff */
[----:B------:R-:W-:-:S09]  /*6860*/  UIADD3 UR9, UPT, UPT, UR9, 0x1f810, URZ ;  /* 0x0001f81009097890 */ /* 0x000fd2000fffe0ff */
[----:B------:R1:W-:Y:S01]  /*6870*/  UTCBAR [UR9], URZ ;  /* 0x000000ff090073e9 */ /* 0x0003e200080000ff */
[----:B------:R-:W-:Y:S05]  /*6880*/  @!P1 BRA `(.L_x_145) ;  /* 0x0000000000049947 */ /* 0x000fea0003800000 */
[----:B-1----:R-:W-:Y:S05]  /*6890*/  BPT.TRAP 0x1 ;  /* 0x000000040000795c */ /* 0x002fea0000300000 */
.L_x_145:
[----:B------:R-:W-:-:S13]  /*68a0*/  ELECT P0, URZ, PT ;  /* 0x0000000000ff782f */ /* 0x000fda0003800000 */
[----:B-1----:R-:W-:Y:S05]  /*68b0*/  @!P0 EXIT ;  /* 0x000000000000894d */ /* 0x002fea0003800000 */
[----:B------:R-:W-:-:S09]  /*68c0*/  UIADD3 UR4, UPT, UPT, UR16, 0x1f898, URZ ;  /* 0x0001f89810047890 */ /* 0x000fd2000fffe0ff */
[----:B------:R1:W-:Y:S01]  /*68d0*/  UTCBAR [UR4], URZ ;  /* 0x000000ff040073e9 */ /* 0x0003e200080000ff */
[----:B------:R-:W-:Y:S01]  /*68e0*/  NOP ;  /* 0x0000000000007918 */ /* 0x000fe20000000000 */
[----:B-1----:R-:W-:Y:S05]  /*68f0*/  EXIT ;  /* 0x000000000000794d */ /* 0x002fea0003800000 */
.L_x_48:
[----:B------:R-:W-:-:S05]  /*6900*/  IMAD.MOV.U32 R4, RZ, RZ, -0x3 ;  /* 0xfffffffdff047424 */ /* 0x000fca00078e00ff */
[----:B------:R-:W-:-:S05]  /*6910*/  VIADDMNMX.U32 R4, R3, R4, 0x2, PT ;  /* 0x0000000203047446 */ /* 0x000fca0003800004 */
[----:B------:R-:W-:-:S06]  /*6920*/  IMAD.SHL.U32 R4, R4, 0x4, RZ ;  /* 0x0000000404047824 */ /* 0x000fcc00078e00ff */
[----:B------:R-:W1:Y:S02]  /*6930*/  LDC R4, c[0x2][R4+0xc] ;  /* 0x0080030004047b82 */ /* 0x000e640000000800 */
[----:B-1----:R-:W-:-:S04]  /*6940*/  SHF.R.S32.HI R5, RZ, 0x1f, R4 ;  /* 0x0000001fff057819 */ /* 0x002fc80000011404 */
.L_x_294:
[----:B------:R-:W-:Y:S05]  /*6950*/  BRX R4 -0x6960                                                                                                                                                                                                                                      (*"BRANCH_TARGETS .L_x_161,.L_x_146,.L_x_293"*) ;  /* 0xffffff9404a87949 */ /* 0x000fea000383ffff */
.L_x_146:
[----:B------:R-:W-:-:S08]  /*6960*/  NOP ;  /* 0x0000000000007918 */ /* 0x000fd00000000000 */
[----:B------:R-:W1:Y:S02]  /*6970*/  USETMAXREG.TRY_ALLOC.CTAPOOL UP0, 0x98 ;  /* 0x00000098000079c8 */ /* 0x000e640008000600 */
[----:B-1----:R-:W-:Y:S05]  /*6980*/  BRA.U !UP0, `(.L_x_146) ;  /* 0xfffffffd08f47547 */ /* 0x002fea000b83ffff */
[C---:B------:R-:W-:Y:S01]  /*6990*/  IMAD.U32 R4, R2.reuse, 0x10000, RZ ;  /* 0x0001000002047824 */ /* 0x040fe200078e00ff */
[C---:B------:R-:W-:Y:S01]  /*69a0*/  LOP3.LUT R68, R2.reuse, 0x7f, RZ, 0xc0, !PT ;  /* 0x0000007f02447812 */ /* 0x040fe200078ec0ff */
[----:B------:R-:W-:Y:S01]  /*69b0*/  IMAD.SHL.U32 R70, R2, 0x20, RZ ;  /* 0x0000002002467824 */ /* 0x000fe200078e00ff */
[----:B------:R-:W1:Y:S01]  /*69c0*/  LDCU.64 UR16, c[0x0][0x348] ;  /* 0x00006900ff1077ac */ /* 0x000e620008000a00 */
[----:B------:R-:W-:Y:S01]  /*69d0*/  IMAD.MOV.U32 R80, RZ, RZ, RZ ;  /* 0x000000ffff507224 */ /* 0x000fe200078e00ff */
[----:B------:R-:W-:Y:S02]  /*69e0*/  LOP3.LUT R4, R4, 0xe00000, RZ, 0xc0, !PT ;  /* 0x00e0000004047812 */ /* 0x000fe400078ec0ff */
[----:B------:R-:W-:Y:S01]  /*69f0*/  LOP3.LUT R70, R70, 0x1fe0, RZ, 0xc0, !PT ;  /* 0x00001fe046467812 */ /* 0x000fe200078ec0ff */
[----:B------:R-:W-:Y:S01]  /*6a00*/  UMOV UR14, URZ ;  /* 0x000000ff000e7c82 */ /* 0x000fe20008000000 */
[C---:B------:R-:W-:Y:S01]  /*6a10*/  LOP3.LUT R69, R4.reuse, 0x60, RZ, 0xfc, !PT ;  /* 0x0000006004457812 */ /* 0x040fe200078efcff */
[----:B------:R-:W-:Y:S01]  /*6a20*/  UMOV UR7, URZ ;  /* 0x000000ff00077c82 */ /* 0x000fe20008000000 */
[----:B------:R-:W-:Y:S01]  /*6a30*/  LOP3.LUT R2, R4, 0x80, RZ, 0xfc, !PT ;  /* 0x0000008004027812 */ /* 0x000fe200078efcff */
[----:B------:R-:W-:Y:S01]  /*6a40*/  UMOV UR11, URZ ;  /* 0x000000ff000b7c82 */ /* 0x000fe20008000000 */
.L_x_160:
[----:B------:R-:W-:-:S13]  /*6a50*/  ISETP.NE.AND P0, PT, R3, 0x4, PT ;  /* 0x000000040300780c */ /* 0x000fda0003f05270 */
[----:B-1----:R-:W-:Y:S05]  /*6a60*/  @!P0 BRA `(.L_x_147) ;  /* 0x0000000000048947 */ /* 0x002fea0003800000 */
[----:B-1----:R-:W-:Y:S05]  /*6a70*/  BPT.TRAP 0x1 ;  /* 0x000000040000795c */ /* 0x002fea0000300000 */
.L_x_147:
[----:B------:R-:W2:Y:S01]  /*6a80*/  S2UR UR8, SR_CgaCtaId ;  /* 0x00000000000879c3 */ /* 0x000ea20000008800 */
[----:B------:R-:W-:Y:S01]  /*6a90*/  UMOV UR6, 0x400 ;  /* 0x0000040000067882 */ /* 0x000fe20000000000 */
[----:B------:R-:W-:Y:S01]  /*6aa0*/  SHF.L.U32 R5, R80, 0x1f, RZ ;  /* 0x0000001f50057819 */ /* 0x000fe200000006ff */
[----:B--2---:R-:W-:-:S09]  /*6ab0*/  ULEA UR6, UR8, UR6, 0x18 ;  /* 0x0000000608067291 */ /* 0x004fd2000f8ec0ff */
[----:B------:R-:W2:Y:S02]  /*6ac0*/  SYNCS.PHASECHK.TRANS64.TRYWAIT P1, [UR6+0x1f870], R5 ;  /* 0x01f87005ff0075a7 */ /* 0x000ea40008021106 */
[----:B--2---:R-:W-:Y:S05]  /*6ad0*/  @!P1 BRA `(.L_x_148) ;  /* 0x0000007000549947 */ /* 0x004fea0003800000 */
.L_x_279:
[----:B------:R-:W-:Y:S02]  /*6ae0*/  R2UR UR5, R69 ;  /* 0x00000000450572ca */ /* 0x000fe400000e0000 */
[----:B------:R-:W-:-:S11]  /*6af0*/  R2UR UR4, R2 ;  /* 0x00000000020472ca */ /* 0x000fd600000e0000 */
[----:B------:R-:W3:Y:S02]  /*6b00*/  LDTM.x32 R36, tmem[UR5] ;  /* 0x00000005002479ee */ /* 0x000ee400082c0000 */
[----:B--2---:R-:W2:Y:S01]  /*6b10*/  LDTM.x32 R4, tmem[UR4] ;  /* 0x00000004000479ee */ /* 0x004ea200082c0000 */
[----:B------:R-:W-:Y:S01]  /*6b20*/  NOP ;  /* 0x0000000000007918 */ /* 0x000fe20000000000 */
[----:B------:R-:W-:Y:S05]  /*6b30*/  @!P0 BRA `(.L_x_149) ;  /* 0x0000000000088947 */ /* 0x000fea0003800000 */
[----:B-1----:R-:W-:Y:S05]  /*6b40*/  BPT.TRAP 0x1 ;  /* 0x000000040000795c */ /* 0x002fea0000300000 */
[----:B------:R-:W-:Y:S05]  /*6b50*/  BPT.TRAP 0x1 ;  /* 0x000000040000795c */ /* 0x000fea0000300000 */
.L_x_149:
[----:B------:R-:W-:Y:S01]  /*6b60*/  ISETP.NE.AND P0, PT, RZ, UR7, PT ;  /* 0x00000007ff007c0c */ /* 0x000fe2000bf05270 */
[----:B------:R-:W-:Y:S01]  /*6b70*/  UIADD3 UR4, UPT, UPT, UR6, 0x1f878, URZ ;  /* 0x0001f87806047890 */ /* 0x000fe2000fffe0ff */
[----:B------:R-:W-:Y:S02]  /*6b80*/  BSSY.RECONVERGENT B0, `(.L_x_150) ;  /* 0x0000006000007945 */ /* 0x000fe40003800200 */
[----:B------:R-:W-:Y:S01]  /*6b90*/  ISETP.EQ.AND P0, PT, R68, RZ, P0 ;  /* 0x000000ff4400720c */ /* 0x000fe20000702270 */
[----:B------:R-:W-:-:S09]  /*6ba0*/  UPRMT UR4, UR8, 0x654, UR4 ;  /* 0x0000065408047896 */ /* 0x000fd20008000004 */
[----:B--2---:R-:W-:Y:S03]  /*6bb0*/  SYNCS.ARRIVE.TRANS64.RED.A1T0 RZ, [UR4], RZ ;  /* 0x000000ffffff79a7 */ /* 0x004fe60008100404 */
[----:B------:R-:W-:Y:S05]  /*6bc0*/  @!P0 BRA `(.L_x_151) ;  /* 0x0000000000048947 */ /* 0x000fea0003800000 */
[----:B------:R-:W-:-:S04]  /*6bd0*/  DEPBAR.LE SB0, 0x1 ;  /* 0x000080400000791a */ /* 0x000fc80000000000 */
.L_x_151:
[----:B-1----:R-:W-:Y:S05]  /*6be0*/  BSYNC.RECONVERGENT B0 ;  /* 0x0000000000007941 */ /* 0x002fea0003800200 */
.L_x_150:
[----:B------:R-:W1:Y:S08]  /*6bf0*/  S2UR UR8, SR_SWINHI ;  /* 0x00000000000879c3 */ /* 0x000e700000002f00 */
[----:B------:R-:W-:Y:S01]  /*6c00*/  BAR.SYNC.DEFER_BLOCKING 0x2, 0x80 ;  /* 0x0082000000007b1d */ /* 0x000fe20000010000 */
[----:B------:R-:W-:Y:S01]  /*6c10*/  ISETP.NE.AND P6, PT, R68, RZ, PT ;  /* 0x000000ff4400720c */ /* 0x000fe20003fc5270 */
[----:B------:R-:W-:-:S04]  /*6c20*/  USHF.L.U32 UR10, UR14, 0x7, URZ ;  /* 0x000000070e0a7899 */ /* 0x000fc800080006ff */
[----:B------:R-:W-:Y:S01]  /*6c30*/  BSSY.RECONVERGENT B0, `(.L_x_152) ;  /* 0x0000043000007945 */ /* 0x000fe20003800200 */
[----:B------:R-:W-:Y:S01]  /*6c40*/  UMOV UR4, UR6 ;  /* 0x0000000600047c82 */ /* 0x000fe20008000000 */
[----:B-1----:R-:W-:Y:S01]  /*6c50*/  UMOV UR5, UR8 ;  /* 0x0000000800057c82 */ /* 0x002fe20008000000 */
[----:B------:R-:W-:Y:S02]  /*6c60*/  IMAD.U32 R82, RZ, RZ, UR4 ;  /* 0x00000004ff527e24 */ /* 0x000fe4000f8e00ff */
[----:B------:R-:W-:Y:S02]  /*6c70*/  IMAD.U32 R83, RZ, RZ, UR5 ;  /* 0x00000005ff537e24 */ /* 0x000fe4000f8e00ff */
[----:B------:R-:W-:-:S03]  /*6c80*/  IMAD.WIDE.U32 R82, R70, 0x4, R82 ;  /* 0x0000000446527825 */ /* 0x000fc600078e0052 */
[C---:B------:R-:W-:Y:S02]  /*6c90*/  IADD3 R71, P4, PT, R82.reuse, 0x17000, RZ ;  /* 0x0001700052477810 */ /* 0x040fe40007f9e0ff */
[C---:B------:R-:W-:Y:S02]  /*6ca0*/  IADD3 R73, P3, PT, R82.reuse, 0x17010, RZ ;  /* 0x0001701052497810 */ /* 0x040fe40007f7e0ff */
[C---:B------:R-:W-:Y:S01]  /*6cb0*/  IADD3 R75, P2, PT, R82.reuse, 0x17020, RZ ;  /* 0x00017020524b7810 */ /* 0x040fe20007f5e0ff */
[--C-:B------:R-:W-:Y:S01]  /*6cc0*/  IMAD.X R91, RZ, RZ, R83.reuse, P4 ;  /* 0x000000ffff5b7224 */ /* 0x100fe200020e0653 */
[----:B------:R-:W-:Y:S01]  /*6cd0*/  IADD3 R78, P1, PT, R82, 0x17030, RZ ;  /* 0x00017030524e7810 */ /* 0x000fe20007f3e0ff */
[--C-:B------:R-:W-:Y:S02]  /*6ce0*/  IMAD.X R89, RZ, RZ, R83.reuse, P3 ;  /* 0x000000ffff597224 */ /* 0x100fe400018e0653 */
[----:B------:R-:W-:Y:S01]  /*6cf0*/  IMAD.X R87, RZ, RZ, R83, P2 ;  /* 0x000000ffff577224 */ /* 0x000fe200010e0653 */
[----:B------:R-:W-:Y:S01]  /*6d00*/  SHF.R.U64 R72, R71, 0x3, R91 ;  /* 0x0000000347487819 */ /* 0x000fe2000000125b */
[----:B------:R-:W-:Y:S01]  /*6d10*/  IMAD.X R85, RZ, RZ, R83, P1 ;  /* 0x000000ffff557224 */ /* 0x000fe200008e0653 */
[----:B------:R-:W-:-:S02]  /*6d20*/  SHF.R.U64 R74, R73, 0x3, R89 ;  /* 0x00000003494a7819 */ /* 0x000fc40000001259 */
[----:B------:R-:W-:Y:S02]  /*6d30*/  SHF.R.U64 R76, R75, 0x3, R87 ;  /* 0x000000034b4c7819 */ /* 0x000fe40000001257 */
[----:B------:R-:W-:Y:S02]  /*6d40*/  SHF.R.U64 R79, R78, 0x3, R85 ;  /* 0x000000034e4f7819 */ /* 0x000fe40000001255 */
[----:B------:R-:W-:Y:S02]  /*6d50*/  LOP3.LUT R90, R71, 0x70, R72, 0x78, !PT ;  /* 0x00000070475a7812 */ /* 0x000fe400078e7848 */
[----:B------:R-:W-:Y:S02]  /*6d60*/  LOP3.LUT R88, R73, 0x70, R74, 0x78, !PT ;  /* 0x0000007049587812 */ /* 0x000fe400078e784a */
[----:B------:R-:W-:Y:S01]  /*6d70*/  IADD3 R71, P4, PT, R82, 0x17040, RZ ;  /* 0x0001704052477810 */ /* 0x000fe20007f9e0ff */
[----:B---3--:R1:W-:Y:S01]  /*6d80*/  ST.E.128 desc[UR38][R90.64], R36 ;  /* 0x000000245a007985 */ /* 0x0083e2000c101d26 */
[----:B------:R-:W-:-:S02]  /*6d90*/  LOP3.LUT R86, R75, 0x70, R76, 0x78, !PT ;  /* 0x000000704b567812 */ /* 0x000fc400078e784c */
[----:B------:R-:W-:Y:S01]  /*6da0*/  IADD3 R73, P3, PT, R82, 0x17050, RZ ;  /* 0x0001705052497810 */ /* 0x000fe20007f7e0ff */
[----:B------:R-:W-:Y:S01]  /*6db0*/  IMAD.X R99, RZ, RZ, R83, P4 ;  /* 0x000000ffff637224 */ /* 0x000fe200020e0653 */
[----:B------:R-:W-:Y:S01]  /*6dc0*/  LOP3.LUT R84, R78, 0x70, R79, 0x78, !PT ;  /* 0x000000704e547812 */ /* 0x000fe200078e784f */
[----:B------:R1:W-:Y:S01]  /*6dd0*/  ST.E.128 desc[UR38][R88.64], R40 ;  /* 0x0000002858007985 */ /* 0x0003e2000c101d26 */
[C---:B------:R-:W-:Y:S01]  /*6de0*/  IADD3 R75, P2, PT, R82.reuse, 0x17060, RZ ;  /* 0x00017060524b7810 */ /* 0x040fe20007f5e0ff */
[----:B------:R-:W-:Y:S01]  /*6df0*/  IMAD.X R97, RZ, RZ, R83, P3 ;  /* 0x000000ffff617224 */ /* 0x000fe200018e0653 */
[----:B------:R-:W-:Y:S01]  /*6e00*/  IADD3 R78, P1, PT, R82, 0x17070, RZ ;  /* 0x00017070524e7810 */ /* 0x000fe20007f3e0ff */
[----:B------:R1:W-:Y:S01]  /*6e10*/  ST.E.128 desc[UR38][R86.64], R44 ;  /* 0x0000002c56007985 */ /* 0x0003e2000c101d26 */
[----:B------:R-:W-:Y:S01]  /*6e20*/  SHF.R.U64 R72, R71, 0x3, R99 ;  /* 0x0000000347487819 */ /* 0x000fe20000001263 */
[----:B------:R-:W-:Y:S01]  /*6e30*/  IMAD.X R95, RZ, RZ, R83, P2 ;  /* 0x000000ffff5f7224 */ /* 0x000fe200010e0653 */
[----:B------:R-:W-:Y:S01]  /*6e40*/  SHF.R.U64 R74, R73, 0x3, R97 ;  /* 0x00000003494a7819 */ /* 0x000fe20000001261 */
[----:B------:R-:W-:Y:S01]  /*6e50*/  IMAD.X R93, RZ, RZ, R83, P1 ;  /* 0x000000ffff5d7224 */ /* 0x000fe200008e0653 */
[----:B------:R-:W-:Y:S01]  /*6e60*/  LOP3.LUT R98, R71, 0x70, R72, 0x78, !PT ;  /* 0x0000007047627812 */ /* 0x000fe200078e7848 */
[----:B------:R1:W-:Y:S01]  /*6e70*/  ST.E.128 desc[UR38][R84.64], R48 ;  /* 0x0000003054007985 */ /* 0x0003e2000c101d26 */
[----:B------:R-:W-:-:S02]  /*6e80*/  SHF.R.U64 R76, R75, 0x3, R95 ;  /* 0x000000034b4c7819 */ /* 0x000fc4000000125f */
[C---:B------:R-:W-:Y:S01]  /*6e90*/  SHF.R.U64 R79, R78.reuse, 0x3, R93 ;  /* 0x000000034e4f7819 */ /* 0x040fe2000000125d */
[----:B------:R1:W-:Y:S01]  /*6ea0*/  ST.E.128 desc[UR38][R98.64], R52 ;  /* 0x0000003462007985 */ /* 0x0003e2000c101d26 */
[----:B------:R-:W-:Y:S02]  /*6eb0*/  LOP3.LUT R96, R73, 0x70, R74, 0x78, !PT ;  /* 0x0000007049607812 */ /* 0x000fe400078e784a */
[----:B------:R-:W-:Y:S02]  /*6ec0*/  LOP3.LUT R94, R75, 0x70, R76, 0x78, !PT ;  /* 0x000000704b5e7812 */ /* 0x000fe400078e784c */
[----:B------:R-:W-:Y:S01]  /*6ed0*/  LOP3.LUT R92, R78, 0x70, R79, 0x78, !PT ;  /* 0x000000704e5c7812 */ /* 0x000fe200078e784f */
[----:B------:R1:W-:Y:S04]  /*6ee0*/  ST.E.128 desc[UR38][R96.64], R56 ;  /* 0x0000003860007985 */ /* 0x0003e8000c101d26 */
[----:B------:R1:W-:Y:S04]  /*6ef0*/  ST.E.128 desc[UR38][R94.64], R60 ;  /* 0x0000003c5e007985 */ /* 0x0003e8000c101d26 */
[----:B------:R1:W-:Y:S01]  /*6f00*/  ST.E.128 desc[UR38][R92.64], R64 ;  /* 0x000000405c007985 */ /* 0x0003e2000c101d26 */
[----:B------:R-:W-:Y:S01]  /*6f10*/  @!PT LDS RZ, [RZ] ;  /* 0x00000000fffff984 */ /* 0x000fe20000000800 */
[----:B------:R-:W-:Y:S01]  /*6f20*/  @!PT LDS RZ, [RZ] ;  /* 0x00000000fffff984 */ /* 0x000fe20000000800 */
[----:B------:R-:W-:Y:S01]  /*6f30*/  @!PT LDS RZ, [RZ] ;  /* 0x00000000fffff984 */ /* 0x000fe20000000800 */
[----:B------:R-:W-:Y:S01]  /*6f40*/  @!PT LDS RZ, [RZ] ;  /* 0x00000000fffff984 */ /* 0x000fe20000000800 */
[----:B------:R2:W-:Y:S06]  /*6f50*/  MEMBAR.ALL.CTA ;  /* 0x0000000000007992 */ /* 0x0005ec0000008000 */
[----:B--2---:R-:W2:Y:S02]  /*6f60*/  FENCE.VIEW.ASYNC.S ;  /* 0x00000000000073c6 */ /* 0x004ea40000000000 */
[----:B--2---:R-:W-:Y:S06]  /*6f70*/  BAR.SYNC.DEFER_BLOCKING 0x2, 0x80 ;  /* 0x0082000000007b1d */ /* 0x004fec0000010000 */
[----:B------:R-:W-:Y:S05]  /*6f80*/  @P6 BRA `(.L_x_153) ;  /* 0x0000000000346947 */ /* 0x000fea0003800000 */
[----:B------:R-:W-:Y:S01]  /*6f90*/  UIADD3 UR4, UP0, UPT, UR16, 0x500, URZ ;  /* 0x0000050010047890 */ /* 0x000fe2000ff1e0ff */
[----:B------:R-:W-:Y:S01]  /*6fa0*/  PLOP3.LUT P1, PT, PT, PT, PT, 0x80, 0x8 ;  /* 0x000000000008781c */ /* 0x000fe20003f2f070 */
[----:B------:R-:W-:Y:S02]  /*6fb0*/  UIADD3 UR8, UPT, UPT, UR6, 0x17000, URZ ;  /* 0x0001700006087890 */ /* 0x000fe4000fffe0ff */
[----:B------:R-:W-:Y:S01]  /*6fc0*/  UIADD3.X UR5, UPT, UPT, URZ, UR17, URZ, UP0, !UPT ;  /* 0x00000011ff057290 */ /* 0x000fe200087fe4ff */
[----:B------:R-:W-:-:S11]  /*6fd0*/  UMOV UR9, URZ ;  /* 0x000000ff00097c82 */ /* 0x000fd60008000000 */
.L_x_154:
[----:B------:R-:W-:Y:S01]  /*6fe0*/  @P1 ELECT P2, URZ, PT ;  /* 0x0000000000ff182f */ /* 0x000fe20003840000 */
[----:B------:R-:W-:Y:S01]  /*6ff0*/  UMOV UR12, UR29 ;  /* 0x0000001d000c7c82 */ /* 0x000fe20008000000 */
[----:B------:R-:W-:Y:S02]  /*7000*/  UMOV UR13, UR30 ;  /* 0x0000001e000d7c82 */ /* 0x000fe40008000000 */
[----:B------:R2:W-:Y:S09]  /*7010*/  UTMAREDG.5D.ADD [UR8], [UR4] ;  /* 0x00000008040073b6 */ /* 0x0005f20008020000 */
[----:B------:R-:W-:-:S02]  /*7020*/  @P2 PLOP3.LUT P1, PT, P2, PT, PT, 0x8, 0x80 ;  /* 0x000000000080281c */ /* 0x000fc4000172e170 */
[----:B------:R-:W-:-:S11]  /*7030*/  PLOP3.LUT P2, PT, PT, PT, PT, 0x8, 0x80 ;  /* 0x000000000080781c */ /* 0x000fd60003f4e170 */
[----:B--2---:R-:W-:Y:S05]  /*7040*/  @P1 BRA.U.ANY `(.L_x_154) ;  /* 0xfffffffd00e41947 */ /* 0x004fea000393ffff */
[----:B------:R0:W-:Y:S02]  /*7050*/  UTMACMDFLUSH ;  /* 0x00000000000079b7 */ /* 0x0001e40000000000 */
.L_x_153:
[----:B------:R-:W-:Y:S05]  /*7060*/  BSYNC.RECONVERGENT B0 ;  /* 0x0000000000007941 */ /* 0x000fea0003800200 */
.L_x_152:
[C---:B-1----:R-:W-:Y:S01]  /*7070*/  IADD3 R36, P3, PT, R82.reuse, 0x1b000, RZ ;  /* 0x0001b00052247810 */ /* 0x042fe20007f7e0ff */
[----:B------:R-:W-:Y:S01]  /*7080*/  BSSY.RECONVERGENT B0, `(.L_x_155) ;  /* 0x0000022000007945 */ /* 0x000fe20003800200 */
[C---:B------:R-:W-:Y:S02]  /*7090*/  IADD3 R37, P2, PT, R82.reuse, 0x1b010, RZ ;  /* 0x0001b01052257810 */ /* 0x040fe40007f5e0ff */
[C---:B------:R-:W-:Y:S01]  /*70a0*/  IADD3 R38, P1, PT, R82.reuse, 0x1b020, RZ ;  /* 0x0001b02052267810 */ /* 0x040fe20007f3e0ff */
[--C-:B------:R-:W-:Y:S01]  /*70b0*/  IMAD.X R59, RZ, RZ, R83.reuse, P3 ;  /* 0x000000ffff3b7224 */ /* 0x100fe200018e0653 */
        /* <DEDUP_REMOVED lines=8> */
[----:B------:R-:W-:Y:S01]  /*7140*/  IADD3 R43, P1, PT, R82, 0x1b070, RZ ;  /* 0x0001b070522b7810 */ /* 0x000fe20007f3e0ff */
[----:B------:R-:W-:Y:S01]  /*7150*/  IMAD.X R49, RZ, RZ, R83, P3 ;  /* 0x000000ffff317224 */ /* 0x000fe200018e0653 */
[----:B------:R-:W-:Y:S01]  /*7160*/  SHF.R.U64 R44, R36, 0x3, R59 ;  /* 0x00000003242c7819 */ /* 0x000fe2000000123b */
[----:B------:R-:W-:Y:S01]  /*7170*/  IMAD.X R45, RZ, RZ, R83, P2 ;  /* 0x000000ffff2d7224 */ /* 0x000fe200010e0653 */
[----:B------:R-:W-:Y:S01]  /*7180*/  SHF.R.U64 R46, R37, 0x3, R57 ;  /* 0x00000003252e7819 */ /* 0x000fe20000001239 */
[----:B------:R-:W-:Y:S01]  /*7190*/  IMAD.X R83, RZ, RZ, R83, P1 ;  /* 0x000000ffff537224 */ /* 0x000fe200008e0653 */
[----:B------:R-:W-:-:S02]  /*71a0*/  SHF.R.U64 R47, R38, 0x3, R55 ;  /* 0x00000003262f7819 */ /* 0x000fc40000001237 */
[----:B------:R-:W-:Y:S02]  /*71b0*/  SHF.R.U64 R48, R39, 0x3, R53 ;  /* 0x0000000327307819 */ /* 0x000fe40000001235 */
[----:B------:R-:W-:Y:S02]  /*71c0*/  LOP3.LUT R58, R36, 0x70, R44, 0x78, !PT ;  /* 0x00000070243a7812 */ /* 0x000fe400078e782c */
[----:B------:R-:W-:Y:S02]  /*71d0*/  LOP3.LUT R56, R37, 0x70, R46, 0x78, !PT ;  /* 0x0000007025387812 */ /* 0x000fe400078e782e */
[----:B------:R-:W-:Y:S02]  /*71e0*/  LOP3.LUT R54, R38, 0x70, R47, 0x78, !PT ;  /* 0x0000007026367812 */ /* 0x000fe400078e782f */
[----:B------:R-:W-:Y:S02]  /*71f0*/  LOP3.LUT R52, R39, 0x70, R48, 0x78, !PT ;  /* 0x0000007027347812 */ /* 0x000fe400078e7830 */
[----:B------:R-:W-:-:S02]  /*7200*/  SHF.R.U64 R36, R40, 0x3, R51 ;  /* 0x0000000328247819 */ /* 0x000fc40000001233 */
[----:B------:R-:W-:Y:S02]  /*7210*/  SHF.R.U64 R37, R41, 0x3, R49 ;  /* 0x0000000329257819 */ /* 0x000fe40000001231 */
[----:B------:R-:W-:Y:S02]  /*7220*/  SHF.R.U64 R38, R42, 0x3, R45 ;  /* 0x000000032a267819 */ /* 0x000fe4000000122d */
[----:B------:R-:W-:Y:S02]  /*7230*/  SHF.R.U64 R39, R43, 0x3, R83 ;  /* 0x000000032b277819 */ /* 0x000fe40000001253 */
[----:B------:R-:W-:Y:S02]  /*7240*/  LOP3.LUT R50, R40, 0x70, R36, 0x78, !PT ;  /* 0x0000007028327812 */ /* 0x000fe400078e7824 */
[----:B------:R-:W-:Y:S02]  /*7250*/  LOP3.LUT R48, R41, 0x70, R37, 0x78, !PT ;  /* 0x0000007029307812 */ /* 0x000fe400078e7825 */
[----:B------:R-:W-:-:S02]  /*7260*/  LOP3.LUT R44, R42, 0x70, R38, 0x78, !PT ;  /* 0x000000702a2c7812 */ /* 0x000fc400078e7826 */
[----:B------:R-:W-:Y:S01]  /*7270*/  LOP3.LUT R82, R43, 0x70, R39, 0x78, !PT ;  /* 0x000000702b527812 */ /* 0x000fe200078e7827 */
[----:B------:R-:W-:Y:S05]  /*7280*/  @!P0 BRA `(.L_x_156) ;  /* 0x0000000000048947 */ /* 0x000fea0003800000 */
[----:B------:R-:W-:-:S04]  /*7290*/  DEPBAR.LE SB0, 0x1 ;  /* 0x000080400000791a */ /* 0x000fc80000000000 */
.L_x_156:
[----:B------:R-:W-:Y:S05]  /*72a0*/  BSYNC.RECONVERGENT B0 ;  /* 0x0000000000007941 */ /* 0x000fea0003800200 */
.L_x_155:
[----:B------:R-:W-:Y:S06]  /*72b0*/  BAR.SYNC.DEFER_BLOCKING 0x2, 0x80 ;  /* 0x0082000000007b1d */ /* 0x000fec0000010000 */
[----:B------:R-:W-:Y:S01]  /*72c0*/  BSSY.RECONVERGENT B0, `(.L_x_157) ;  /* 0x000001e000007945 */ /* 0x000fe20003800200 */
[----:B------:R1:W-:Y:S04]  /*72d0*/  ST.E.128 desc[UR38][R58.64], R4 ;  /* 0x000000043a007985 */ /* 0x0003e8000c101d26 */
[----:B------:R1:W-:Y:S04]  /*72e0*/  ST.E.128 desc[UR38][R56.64], R8 ;  /* 0x0000000838007985 */ /* 0x0003e8000c101d26 */
[----:B------:R1:W-:Y:S04]  /*72f0*/  ST.E.128 desc[UR38][R54.64], R12 ;  /* 0x0000000c36007985 */ /* 0x0003e8000c101d26 */
[----:B------:R1:W-:Y:S04]  /*7300*/  ST.E.128 desc[UR38][R52.64], R16 ;  /* 0x0000001034007985 */ /* 0x0003e8000c101d26 */
[----:B------:R1:W-:Y:S04]  /*7310*/  ST.E.128 desc[UR38][R50.64], R20 ;  /* 0x0000001432007985 */ /* 0x0003e8000c101d26 */
        /* <DEDUP_REMOVED lines=15> */
[----:B------:R-:W-:-:S11]  /*7410*/  UMOV UR9, 0x20 ;  /* 0x0000002000097882 */ /* 0x000fd60000000000 */
.L_x_159:
        /* <DEDUP_REMOVED lines=8> */
.L_x_158:
[----:B------:R-:W-:Y:S05]  /*74a0*/  BSYNC.RECONVERGENT B0 ;  /* 0x0000000000007941 */ /* 0x000fea0003800200 */
.L_x_157:
[----:B------:R-:W-:Y:S01]  /*74b0*/  R2UR UR4, R0 ;  /* 0x00000000000472ca */ /* 0x000fe200000e0000 */
[----:B------:R-:W-:Y:S01]  /*74c0*/  UIADD3 UR5, UPT, UPT, UR14, 0x1, URZ ;  /* 0x000000010e057890 */ /* 0x000fe2000fffe0ff */
[C---:B------:R-:W-:Y:S01]  /*74d0*/  ISETP.GT.U32.AND P0, PT, R77.reuse, 0x1, PT ;  /* 0x000000014d00780c */ /* 0x040fe20003f04070 */
[----:B------:R-:W-:Y:S01]  /*74e0*/  UIADD3 UR7, UPT, UPT, UR7, 0x2, URZ ;  /* 0x0000000207077890 */ /* 0x000fe2000fffe0ff */
[----:B------:R-:W-:Y:S01]  /*74f0*/  VIADD R77, R77, 0xffffffff ;  /* 0xffffffff4d4d7836 */ /* 0x000fe20000000000 */
[----:B------:R-:W-:-:S08]  /*7500*/  LOP3.LUT R80, R80, 0x1, RZ, 0x3c, !PT ;  /* 0x0000000150507812 */ /* 0x000fd000078e3cff */
[----:B------:R-:W-:Y:S02]  /*7510*/  UISETP.NE.AND UP0, UPT, UR5, UR4, UPT ;  /* 0x000000040500728c */ /* 0x000fe4000bf05270 */
[----:B------:R-:W-:Y:S02]  /*7520*/  UIADD3 UR4, UPT, UPT, UR11, 0x1, URZ ;  /* 0x000000010b047890 */ /* 0x000fe4000fffe0ff */
[----:B------:R-:W-:-:S07]  /*7530*/  USEL UR14, UR5, URZ, UP0 ;  /* 0x000000ff050e7287 */ /* 0x000fce0008000000 */
[----:B------:R-:W-:-:S07]  /*7540*/  @UP0 UIADD3 UR4, UPT, UPT, UR11, URZ, URZ ;  /* 0x000000ff0b040290 */ /* 0x000fce000fffe0ff */
[----:B------:R-:W-:Y:S01]  /*7550*/  UMOV UR11, UR4 ;  /* 0x00000004000b7c82 */ /* 0x000fe20008000000 */
[----:B------:R-:W-:Y:S05]  /*7560*/  @P0 BRA `(.L_x_160) ;  /* 0xfffffff400380947 */ /* 0x000fea000383ffff */
[----:B------:R-:W-:-:S04]  /*7570*/  DEPBAR.LE SB0, 0x0 ;  /* 0x000080000000791a */ /* 0x000fc80000000000 */
[----:B------:R-:W-:Y:S05]  /*7580*/  EXIT ;  /* 0x000000000000794d */ /* 0x000fea0003800000 */
.L_x_293:
[----:B------:R-:W-:-:S08]  /*7590*/  NOP ;  /* 0x0000000000007918 */ /* 0x000fd00000000000 */
[----:B------:R-:W-:-:S00]  /*75a0*/  USETMAXREG.DEALLOC.CTAPOOL 0x60 ;  /* 0x00000060000079c8 */ /* 0x000fc000080e0500 */
[----:B------:R-:W-:Y:S05]  /*75b0*/  EXIT ;  /* 0x000000000000794d */ /* 0x000fea0003800000 */
.L_x_161:
[----:B------:R-:W-:-:S08]  /*75c0*/  NOP ;  /* 0x0000000000007918 */ /* 0x000fd00000000000 */
[----:B------:R-:W1:Y:S02]  /*75d0*/  USETMAXREG.TRY_ALLOC.CTAPOOL UP0, 0x80 ;  /* 0x00000080000079c8 */ /* 0x000e640008000600 */
[----:B-1----:R-:W-:Y:S05]  /*75e0*/  BRA.U !UP0, `(.L_x_161) ;  /* 0xfffffffd08f47547 */ /* 0x002fea000b83ffff */
[----:B------:R-:W2:Y:S01]  /*75f0*/  LDL R0, [R1+0x18] ;  /* 0x0000180001007983 */ /* 0x000ea20000100800 */
[----:B------:R-:W-:-:S03]  /*7600*/  HFMA2 R2, -RZ, RZ, 0, 5.9604644775390625e-08 ;  /* 0x00000001ff027431 */ /* 0x000fc600000001ff */
[----:B------:R1:W-:Y:S04]  /*7610*/  STL [R1+0x50], RZ ;  /* 0x000050ff01007387 */ /* 0x0003e80000100800 */
[----:B------:R1:W-:Y:S04]  /*7620*/  STL [R1+0x4c], R2 ;  /* 0x00004c0201007387 */ /* 0x0003e80000100800 */
[----:B------:R1:W-:Y:S01]  /*7630*/  STL [R1+0x44], RZ ;  /* 0x000044ff01007387 */ /* 0x0003e20000100800 */
[----:B--2---:R-:W-:Y:S02]  /*7640*/  SHF.L.U32 R76, R0, 0x2, RZ ;  /* 0x00000002004c7819 */ /* 0x004fe400000006ff */
[----:B------:R-:W-:-:S05]  /*7650*/  MOV R0, 0x1 ;  /* 0x0000000100007802 */ /* 0x000fca0000000f00 */
[----:B------:R1:W-:Y:S04]  /*7660*/  STL [R1+0x48], R0 ;  /* 0x0000480001007387 */ /* 0x0003e80000100800 */
[----:B------:R1:W-:Y:S04]  /*7670*/  STL [R1+0x40], RZ ;  /* 0x000040ff01007387 */ /* 0x0003e80000100800 */
[----:B------:R1:W-:Y:S02]  /*7680*/  STL [R1+0x1c], RZ ;  /* 0x00001cff01007387 */ /* 0x0003e40000100800 */
.L_x_209:
[----:B-12---:R-:W-:Y:S01]  /*7690*/  IMAD.MOV.U32 R0, RZ, RZ, 0x33334444 ;  /* 0x33334444ff007424 */ /* 0x006fe200078e00ff */
[----:B------:R-:W-:Y:S05]  /*76a0*/  YIELD ;  /* 0x0000000000007946 */ /* 0x000fea0003800000 */
[----:B------:R-:W-:Y:S01]  /*76b0*/  SHF.R.U64 R0, R0, R76, 0x123333 ;  /* 0x0012333300007419 */ /* 0x000fe2000000124c */
[----:B------:R-:W-:Y:S03]  /*76c0*/  BSSY.RECONVERGENT B0, `(.L_x_162) ;  /* 0x0000007000007945 */ /* 0x000fe60003800200 */
[----:B------:R-:W-:Y:S04]  /*76d0*/  LOP3.LUT R2, R0, 0x7, RZ, 0xc0, !PT ;  /* 0x0000000700027812 */ /* 0x000fe800078ec0ff */
[----:B------:R-:W-:Y:S01]  /*76e0*/  ISETP.NE.AND P0, PT, R2, 0x3, PT ;  /* 0x000000030200780c */ /* 0x000fe20003f05270 */
[----:B------:R1:W-:Y:S11]  /*76f0*/  STL [R1+0x54], R2 ;  /* 0x0000540201007387 */ /* 0x0003f60000100800 */
[----:B------:R-:W-:Y:S01]  /*7700*/  @!UPT UIADD3 URZ, UPT, UPT, URZ, URZ, URZ ;  /* 0x000000fffffff290 */ /* 0x000fe2000fffe0ff */
[----:B------:R-:W-:Y:S05]  /*7710*/  @!P0 BRA `(.L_x_163) ;  /* 0x0000000000048947 */ /* 0x000fea0003800000 */
[----:B------:R-:W-:Y:S05]  /*7720*/  BPT.TRAP 0x1 ;  /* 0x000000040000795c */ /* 0x000fea0000300000 */
.L_x_163:
[----:B------:R-:W-:Y:S05]  /*7730*/  BSYNC.RECONVERGENT B0 ;  /* 0x0000000000007941 */ /* 0x000fea0003800200 */
.L_x_162:
[----:B------:R-:W2:Y:S01]  /*7740*/  LDL R0, [R1+0x44] ;  /* 0x0000440001007983 */ /* 0x000ea20000100800 */
[----:B------:R-:W-:Y:S01]  /*7750*/  MOV R73, 0x400 ;  /* 0x0000040000497802 */ /* 0x000fe20000000f00 */
[----:B------:R-:W-:Y:S01]  /*7760*/  BSSY B0, `(.L_x_164) ;  /* 0x0000006000007945 */ /* 0x000fe20003800000 */
[----:B------:R-:W3:Y:S01]  /*7770*/  S2R R74, SR_CgaCtaId ;  /* 0x00000000004a7919 */ /* 0x000ee20000008800 */
[----:B--2---:R-:W-:Y:S02]  /*7780*/  SHF.L.U32 R0, R0, 0x1f, RZ ;  /* 0x0000001f00007819 */ /* 0x004fe400000006ff */
[----:B---3--:R-:W-:Y:S04]  /*7790*/  LEA R73, R74, R73, 0x18 ;  /* 0x000000494a497211 */ /* 0x008fe800078ec0ff */
[----:B------:R-:W2:Y:S02]  /*77a0*/  SYNCS.PHASECHK.TRANS64.TRYWAIT P1, [R73+URZ+0x1f850], R0 ;  /* 0x01f85000490075a7 */ /* 0x000ea400080211ff */
[----:B--2---:R-:W-:Y:S05]  /*77b0*/  @!P1 BRA `(.L_x_165) ;  /* 0x0000006400349947 */ /* 0x004fea0003800000 */
.L_x_280:
[----:B------:R-:W-:Y:S05]  /*77c0*/  BSYNC B0 ;  /* 0x0000000000007941 */ /* 0x000fea0003800000 */
.L_x_164:
[----:B------:R-:W-:Y:S04]  /*77d0*/  BSSY.RECONVERGENT B0, `(.L_x_166) ;  /* 0x0000003000007945 */ /* 0x000fe80003800200 */
[----:B------:R-:W-:Y:S05]  /*77e0*/  @!P0 BRA `(.L_x_167) ;  /* 0x0000000000048947 */ /* 0x000fea0003800000 */
[----:B------:R-:W-:Y:S05]  /*77f0*/  BPT.TRAP 0x1 ;  /* 0x000000040000795c */ /* 0x000fea0000300000 */
.L_x_167:
[----:B------:R-:W-:Y:S05]  /*7800*/  BSYNC.RECONVERGENT B0 ;  /* 0x0000000000007941 */ /* 0x000fea0003800200 */
.L_x_166:
[----:B--2---:R-:W2:Y:S01]  /*7810*/  LDL R0, [R1+0x48] ;  /* 0x0000480001007983 */ /* 0x004ea20000100800 */
[----:B------:R-:W-:Y:S01]  /*7820*/  BSSY B0, `(.L_x_168) ;  /* 0x0000004000007945 */ /* 0x000fe20003800000 */
[----:B--2---:R-:W-:Y:S04]  /*7830*/  SHF.L.U32 R0, R0, 0x1f, RZ ;  /* 0x0000001f00007819 */ /* 0x004fe800000006ff */
[----:B------:R-:W2:Y:S02]  /*7840*/  SYNCS.PHASECHK.TRANS64.TRYWAIT P1, [R73+URZ+0x1f888], R0 ;  /* 0x01f88800490075a7 */ /* 0x000ea400080211ff */
[----:B--2---:R-:W-:Y:S05]  /*7850*/  @!P1 BRA `(.L_x_169) ;  /* 0x0000006400209947 */ /* 0x004fea0003800000 */
.L_x_281:
[----:B------:R-:W-:Y:S05]  /*7860*/  BSYNC B0 ;  /* 0x0000000000007941 */ /* 0x000fea0003800000 */
.L_x_168:
[----:B------:R-:W-:Y:S04]  /*7870*/  BSSY.RECONVERGENT B0, `(.L_x_170) ;  /* 0x0000003000007945 */ /* 0x000fe80003800200 */
[----:B------:R-:W-:Y:S05]  /*7880*/  @!P0 BRA `(.L_x_171) ;  /* 0x0000000000048947 */ /* 0x000fea0003800000 */
[----:B------:R-:W-:Y:S05]  /*7890*/  BPT.TRAP 0x1 ;  /* 0x000000040000795c */ /* 0x000fea0000300000 */
.L_x_171:
[----:B------:R-:W-:Y:S05]  /*78a0*/  BSYNC.RECONVERGENT B0 ;  /* 0x0000000000007941 */ /* 0x000fea0003800200 */
.L_x_170:
[----:B--2---:R-:W2:Y:S01]  /*78b0*/  LDL R0, [R1+0x1c] ;  /* 0x00001c0001007983 */ /* 0x004ea20000100800 */
[----:B------:R-:W-:Y:S01]  /*78c0*/  BSSY B0, `(.L_x_172) ;  /* 0x000000e000007945 */ /* 0x000fe20003800000 */
[----:B-1----:R-:W1:Y:S01]  /*78d0*/  S2R R2, SR_TID.X ;  /* 0x0000000000027919 */ /* 0x002e620000002100 */
[----:B--2---:R-:W-:Y:S01]  /*78e0*/  SHF.L.U32 R0, R0, 0x1f, RZ ;  /* 0x0000001f00007819 */ /* 0x004fe200000006ff */
[----:B-1----:R-:W-:Y:S01]  /*78f0*/  IMAD.U32 R75, R2, 0x10000, RZ ;  /* 0x00010000024b7824 */ /* 0x002fe200078e00ff */
[--C-:B------:R-:W-:Y:S02]  /*7900*/  SHF.R.U32.HI R3, RZ, 0x5, R2.reuse ;  /* 0x00000005ff037819 */ /* 0x100fe40000011602 */
[----:B------:R-:W1:Y:S01]  /*7910*/  SYNCS.PHASECHK.TRANS64.TRYWAIT P1, [R73+URZ+0x1f830], R0 ;  /* 0x01f83000490075a7 */ /* 0x000e6200080211ff */
[----:B------:R-:W-:Y:S02]  /*7920*/  SHF.R.U32.HI R72, RZ, 0x3, R2 ;  /* 0x00000003ff487819 */ /* 0x000fe40000011602 */
[----:B------:R-:W-:Y:S02]  /*7930*/  LOP3.LUT R75, R75, 0x600000, RZ, 0xc0, !PT ;  /* 0x006000004b4b7812 */ /* 0x000fe400078ec0ff */
[----:B------:R-:W-:Y:S02]  /*7940*/  LOP3.LUT R4, R3, 0x3, RZ, 0xc0, !PT ;  /* 0x0000000303047812 */ /* 0x000fe400078ec0ff */
[----:B------:R-:W-:Y:S02]  /*7950*/  SHF.R.U32.HI R3, RZ, 0x15, R75 ;  /* 0x00000015ff037819 */ /* 0x000fe4000001164b */
[----:B------:R-:W-:Y:S02]  /*7960*/  LOP3.LUT R72, R72, 0x10, RZ, 0xc0, !PT ;  /* 0x0000001048487812 */ /* 0x000fe400078ec0ff */
[----:B------:R-:W-:Y:S01]  /*7970*/  ISETP.NE.AND P0, PT, R4, R3, PT ;  /* 0x000000030400720c */ /* 0x000fe20003f05270 */
[----:B------:R-:W-:Y:S01]  /*7980*/  @!UPT UIADD3 URZ, UPT, UPT, URZ, URZ, URZ ;  /* 0x000000fffffff290 */ /* 0x000fe2000fffe0ff */
[----:B-1----:R-:W-:Y:S11]  /*7990*/  @!P1 BRA `(.L_x_173) ;  /* 0x0000006000e49947 */ /* 0x002ff60003800000 */
.L_x_282:
[----:B------:R-:W-:Y:S05]  /*79a0*/  BSYNC B0 ;  /* 0x0000000000007941 */ /* 0x000fea0003800000 */
.L_x_172:
[----:B------:R-:W-:Y:S01]  /*79b0*/  LOP3.LUT R76, R75, 0xe0, R72, 0xfe, !PT ;  /* 0x000000e04b4c7812 */ /* 0x000fe200078efe48 */
[----:B------:R-:W-:Y:S06]  /*79c0*/  @!P0 BRA `(.L_x_174) ;  /* 0x0000000000408947 */ /* 0x000fec0003800000 */
[----:B------:R-:W2:Y:S01]  /*79d0*/  LDCU.64 UR8, c[0x4][0x80] ;  /* 0x01001000ff0877ac */ /* 0x000ea20008000a00 */
[----:B------:R-:W-:Y:S01]  /*79e0*/  MOV R15, 0x0 ;  /* 0x00000000000f7802 */ /* 0x000fe20000000f00 */
[----:B------:R-:W-:Y:S02]  /*79f0*/  HFMA2 R12, -RZ, RZ, 0, 5.9604644775390625e-08 ;  /* 0x00000001ff0c7431 */ /* 0x000fe400000001ff */
[----:B------:R-:W-:Y:S02]  /*7a00*/  IMAD.MOV.U32 R8, RZ, RZ, 0x192 ;  /* 0x00000192ff087424 */ /* 0x000fe400078e00ff */
[----:B------:R-:W-:Y:S01]  /*7a10*/  IMAD.MOV.U32 R13, RZ, RZ, RZ ;  /* 0x000000ffff0d7224 */ /* 0x000fe200078e00ff */
[----:B------:R-:W3:Y:S01]  /*7a20*/  LDCU.64 UR6, c[0x4][0x88] ;  /* 0x01001100ff0677ac */ /* 0x000ee20008000a00 */
[----:B------:R-:W4:Y:S01]  /*7a30*/  LDC.64 R14, c[0x4][R15] ;  /* 0x010000000f0e7b82 */ /* 0x000f220000000a00 */
[----:B------:R-:W5:Y:S01]  /*7a40*/  LDCU.64 UR4, c[0x4][0x8] ;  /* 0x01000100ff0477ac */ /* 0x000f620008000a00 */
[----:B--2---:R-:W-:Y:S01]  /*7a50*/  MOV R5, UR9 ;  /* 0x0000000900057c02 */ /* 0x004fe20008000f00 */
[----:B------:R-:W-:Y:S01]  /*7a60*/  IMAD.U32 R4, RZ, RZ, UR8 ;  /* 0x00000008ff047e24 */ /* 0x000fe2000f8e00ff */
[----:B---3--:R-:W-:Y:S01]  /*7a70*/  MOV R7, UR7 ;  /* 0x0000000700077c02 */ /* 0x008fe20008000f00 */
[----:B------:R-:W-:Y:S01]  /*7a80*/  IMAD.U32 R6, RZ, RZ, UR6 ;  /* 0x00000006ff067e24 */ /* 0x000fe2000f8e00ff */
[----:B-----5:R-:W-:Y:S01]  /*7a90*/  MOV R11, UR5 ;  /* 0x00000005000b7c02 */ /* 0x020fe20008000f00 */
[----:B------:R-:W-:Y:S02]  /*7aa0*/  IMAD.U32 R10, RZ, RZ, UR4 ;  /* 0x00000004ff0a7e24 */ /* 0x000fe4000f8e00ff */
[----:B------:R-:W-:Y:S07]  /*7ab0*/  LEPC R20, `(.L_x_174) ;  /* 0x000000001014794e */ /* 0x000fee0000000000 */
[----:B-1--4-:R-:W-:Y:S05]  /*7ac0*/  CALL.ABS.NOINC R14 ;  /* 0x000000000e007343 */ /* 0x012fea0003c00000 */
.L_x_174:
[----:B------:R-:W-:Y:S01]  /*7ad0*/  SHF.R.U32.HI R16, RZ, 0x5, R2 ;  /* 0x00000005ff107819 */ /* 0x000fe20000011602 */
[----:B------:R-:W-:Y:S05]  /*7ae0*/  WARPSYNC.ALL ;  /* 0x0000000000007948 */ /* 0x000fea0003800000 */
[C---:B------:R-:W-:Y:S01]  /*7af0*/  R2UR UR4, R76.reuse ;  /* 0x000000004c0472ca */ /* 0x040fe200000e0000 */
[----:B-1----:R-:W-:Y:S01]  /*7b00*/  VIADD R0, R76, 0x20 ;  /* 0x000000204c007836 */ /* 0x002fe20000000000 */
[----:B------:R-:W-:Y:S04]  /*7b10*/  LOP3.LUT R16, R16, 0x3, RZ, 0xc0, !PT ;  /* 0x0000000310107812 */ /* 0x000fe800078ec0ff */
[----:B------:R-:W-:Y:S04]  /*7b20*/  SHF.R.U32.HI R0, RZ, 0x15, R0 ;  /* 0x00000015ff007819 */ /* 0x000fe80000011600 */
[----:B------:R-:W-:Y:S03]  /*7b30*/  ISETP.NE.AND P0, PT, R16, R0, PT ;  /* 0x000000001000720c */ /* 0x000fe60003f05270 */
[----:B------:R-:W1:Y:S10]  /*7b40*/  LDTM.x16 R56, tmem[UR4] ;  /* 0x00000004003879ee */ /* 0x000e740008240000 */
[----:B-1----:R-:W-:Y:S05]  /*7b50*/  @!P0 BRA `(.L_x_175) ;  /* 0x0000000000408947 */ /* 0x002fea0003800000 */
[----:B------:R-:W1:Y:S01]  /*7b60*/  LDCU.64 UR8, c[0x4][0x80] ;  /* 0x01001000ff0877ac */ /* 0x000e620008000a00 */
[----:B------:R-:W-:Y:S01]  /*7b70*/  MOV R15, 0x0 ;  /* 0x00000000000f7802 */ /* 0x000fe20000000f00 */
[----:B------:R-:W-:Y:S02]  /*7b80*/  HFMA2 R12, -RZ, RZ, 0, 5.9604644775390625e-08 ;  /* 0x00000001ff0c7431 */ /* 0x000fe400000001ff */
[----:B------:R-:W-:Y:S02]  /*7b90*/  IMAD.MOV.U32 R8, RZ, RZ, 0x192 ;  /* 0x00000192ff087424 */ /* 0x000fe400078e00ff */
[----:B------:R-:W-:Y:S01]  /*7ba0*/  IMAD.MOV.U32 R13, RZ, RZ, RZ ;  /* 0x000000ffff0d7224 */ /* 0x000fe200078e00ff */
[----:B------:R-:W2:Y:S01]  /*7bb0*/  LDCU.64 UR6, c[0x4][0x88] ;  /* 0x01001100ff0677ac */ /* 0x000ea20008000a00 */
[----:B------:R-:W3:Y:S01]  /*7bc0*/  LDC.64 R14, c[0x4][R15] ;  /* 0x010000000f0e7b82 */ /* 0x000ee20000000a00 */
[----:B------:R-:W4:Y:S01]  /*7bd0*/  LDCU.64 UR4, c[0x4][0x8] ;  /* 0x01000100ff0477ac */ /* 0x000f220008000a00 */
[----:B-1----:R-:W-:Y:S01]  /*7be0*/  MOV R5, UR9 ;  /* 0x0000000900057c02 */ /* 0x002fe20008000f00 */
[----:B------:R-:W-:Y:S01]  /*7bf0*/  IMAD.U32 R4, RZ, RZ, UR8 ;  /* 0x00000008ff047e24 */ /* 0x000fe2000f8e00ff */
[----:B--2---:R-:W-:Y:S01]  /*7c00*/  MOV R7, UR7 ;  /* 0x0000000700077c02 */ /* 0x004fe20008000f00 */
[----:B------:R-:W-:Y:S01]  /*7c10*/  IMAD.U32 R6, RZ, RZ, UR6 ;  /* 0x00000006ff067e24 */ /* 0x000fe2000f8e00ff */
[----:B----4-:R-:W-:Y:S01]  /*7c20*/  MOV R11, UR5 ;  /* 0x00000005000b7c02 */ /* 0x010fe20008000f00 */
[----:B------:R-:W-:Y:S02]  /*7c30*/  IMAD.U32 R10, RZ, RZ, UR4 ;  /* 0x00000004ff0a7e24 */ /* 0x000fe4000f8e00ff */
[----:B------:R-:W-:Y:S07]  /*7c40*/  LEPC R20, `(.L_x_175) ;  /* 0x000000001014794e */ /* 0x000fee0000000000 */
[----:B---3--:R-:W-:Y:S05]  /*7c50*/  CALL.ABS.NOINC R14 ;  /* 0x000000000e007343 */ /* 0x008fea0003c00000 */
.L_x_175:
[----:B------:R-:W-:Y:S05]  /*7c60*/  WARPSYNC.ALL ;  /* 0x0000000000007948 */ /* 0x000fea0003800000 */
[C---:B------:R-:W-:Y:S01]  /*7c70*/  R2UR UR4, R76.reuse ;  /* 0x000000004c0472ca */ /* 0x040fe200000e0000 */
[----:B------:R-:W-:Y:S05]  /*7c80*/  VIADD R0, R76, 0x40 ;  /* 0x000000404c007836 */ /* 0x000fea0000000000 */
[----:B------:R-:W-:Y:S04]  /*7c90*/  SHF.R.U32.HI R0, RZ, 0x15, R0 ;  /* 0x00000015ff007819 */ /* 0x000fe80000011600 */
[----:B------:R-:W-:Y:S03]  /*7ca0*/  ISETP.NE.AND P0, PT, R16, R0, PT ;  /* 0x000000001000720c */ /* 0x000fe60003f05270 */
[----:B------:R-:W1:Y:S10]  /*7cb0*/  LDTM.x16 R40, tmem[UR4+0x20] ;  /* 0x00002004002879ee */ /* 0x000e740008240000 */
        /* <DEDUP_REMOVED lines=17> */
.L_x_176:
[----:B------:R-:W-:Y:S05]  /*7dd0*/  WARPSYNC.ALL ;  /* 0x0000000000007948 */ /* 0x000fea0003800000 */
[C---:B------:R-:W-:Y:S01]  /*7de0*/  R2UR UR4, R76.reuse ;  /* 0x000000004c0472ca */ /* 0x040fe200000e0000 */
[----:B------:R-:W-:Y:S01]  /*7df0*/  VIADD R0, R76, 0x60 ;  /* 0x000000604c007836 */ /* 0x000fe20000000000 */
[----:B------:R-:W-:Y:S04]  /*7e00*/  BSSY.RECONVERGENT B6, `(.L_x_177) ;  /* 0x0000015000067945 */ /* 0x000fe80003800200 */
        /* <DEDUP_REMOVED lines=20> */
.L_x_178:
[----:B------:R-:W-:Y:S05]  /*7f50*/  BSYNC.RECONVERGENT B6 ;  /* 0x0000000000067941 */ /* 0x000fea0003800200 */
.L_x_177:
[----:B------:R-:W1:Y:S01]  /*7f60*/  LDC R3, c[0x0][0x448] ;  /* 0x00011200ff037b82 */ /* 0x000e620000000800 */
[----:B------:R-:W-:Y:S01]  /*7f70*/  LEA R0, R72, R73, 0x2 ;  /* 0x0000004948007211 */ /* 0x000fe200078e10ff */
[----:B------:R-:W-:Y:S05]  /*7f80*/  WARPSYNC.ALL ;  /* 0x0000000000007948 */ /* 0x000fea0003800000 */
[----:B------:R-:W2:Y:S08]  /*7f90*/  LDS.128 R4, [R0+0x1f000] ;  /* 0x01f0000000047984 */ /* 0x000eb00000000c00 */
[----:B------:R-:W3:Y:S08]  /*7fa0*/  LDS.128 R8, [R0+0x1f010] ;  /* 0x01f0100000087984 */ /* 0x000ef00000000c00 */
[----:B------:R-:W4:Y:S08]  /*7fb0*/  LDS.128 R12, [R0+0x1f020] ;  /* 0x01f02000000c7984 */ /* 0x000f300000000c00 */
[----:B------:R-:W5:Y:S08]  /*7fc0*/  LDS.128 R16, [R0+0x1f030] ;  /* 0x01f0300000107984 */ /* 0x000f700000000c00 */
[----:B------:R-:W-:Y:S01]  /*7fd0*/  LDS.128 R20, [R0+0x1f130] ;  /* 0x01f1300000147984 */ /* 0x000fe20000000c00 */
[----:B-1----:R-:W-:Y:S04]  /*7fe0*/  FMUL R3, R3, 1.4426950216293334961 ;  /* 0x3fb8aa3b03037820 */ /* 0x002fe80000400000 */
[C---:B--2---:R-:W-:Y:S01]  /*7ff0*/  FFMA2 R4, R3.reuse.F32, R56.F32x2.HI_LO, R4.F32x2.HI_LO ;  /* 0x0000003803047249 */ /* 0x044fe20000040004 */
[----:B------:R-:W-:Y:S01]  /*8000*/  SHF.R.U32.HI R57, RZ, 0x5, R2 ;  /* 0x00000005ff397819 */ /* 0x000fe20000011602 */
[----:B------:R-:W-:Y:S03]  /*8010*/  FFMA2 R6, R3.F32, R58.F32x2.HI_LO, R6.F32x2.HI_LO ;  /* 0x0000003a03067249 */ /* 0x000fe60000040006 */
[----:B------:R-:W-:Y:S02]  /*8020*/  FSETP.GEU.AND P2, PT, R4, -126, PT ;  /* 0xc2fc00000400780b */ /* 0x000fe40003f4e000 */
[----:B------:R-:W-:Y:S01]  /*8030*/  FSETP.GEU.AND P1, PT, R5, -126, PT ;  /* 0xc2fc00000500780b */ /* 0x000fe20003f2e000 */
[C---:B---3--:R-:W-:Y:S01]  /*8040*/  FFMA2 R8, R3.reuse.F32, R60.F32x2.HI_LO, R8.F32x2.HI_LO ;  /* 0x0000003c03087249 */ /* 0x048fe20000040008 */
[----:B------:R-:W-:Y:S01]  /*8050*/  FSETP.GEU.AND P6, PT, R6, -126, PT ;  /* 0xc2fc00000600780b */ /* 0x000fe20003fce000 */
[----:B------:R-:W-:Y:S01]  /*8060*/  FFMA2 R10, R3.F32, R62.F32x2.HI_LO, R10.F32x2.HI_LO ;  /* 0x0000003e030a7249 */ /* 0x000fe2000004000a */
[----:B------:R-:W-:Y:S02]  /*8070*/  FSETP.GEU.AND P5, PT, R7, -126, PT ;  /* 0xc2fc00000700780b */ /* 0x000fe40003fae000 */
[----:B------:R-:W-:Y:S02]  /*8080*/  FSETP.GEU.AND P4, PT, R8, -126, PT ;  /* 0xc2fc00000800780b */ /* 0x000fe40003f8e000 */
[----:B------:R-:W-:Y:S01]  /*8090*/  FSETP.GEU.AND P3, PT, R9, -126, PT ;  /* 0xc2fc00000900780b */ /* 0x000fe20003f6e000 */
[C---:B----4-:R-:W-:Y:S01]  /*80a0*/  FFMA2 R12, R3.reuse.F32, R64.F32x2.HI_LO, R12.F32x2.HI_LO ;  /* 0x00000040030c7249 */ /* 0x050fe2000004000c */
[----:B------:R-:W-:Y:S01]  /*80b0*/  FSETP.GEU.AND P0, PT, R10, -126, PT ;  /* 0xc2fc00000a00780b */ /* 0x000fe20003f0e000 */
[----:B------:R-:W-:Y:S01]  /*80c0*/  @!P2 FMUL R4, R4, 0.5 ;  /* 0x3f0000000404a820 */ /* 0x000fe20000400000 */
[----:B------:R-:W-:Y:S01]  /*80d0*/  FFMA2 R14, R3.F32, R66.F32x2.HI_LO, R14.F32x2.HI_LO ;  /* 0x00000042030e7249 */ /* 0x000fe2000004000e */
[----:B------:R-:W-:Y:S01]  /*80e0*/  LOP3.LUT R57, R57, 0x3, RZ, 0xc0, !PT ;  /* 0x0000000339397812 */ /* 0x000fe200078ec0ff */
[----:B------:R-:W-:Y:S01]  /*80f0*/  @!P1 FMUL R5, R5, 0.5 ;  /* 0x3f00000005059820 */ /* 0x000fe20000400000 */
[----:B------:R-:W1:Y:S01]  /*8100*/  MUFU.EX2 R78, R4 ;  /* 0x00000004004e7308 */ /* 0x000e620000000800 */
[----:B------:R-:W-:Y:S01]  /*8110*/  @!P6 FMUL R6, R6, 0.5 ;  /* 0x3f0000000606e820 */ /* 0x000fe20000400000 */
[----:B------:R-:W-:Y:S01]  /*8120*/  @!P5 FMUL R7, R7, 0.5 ;  /* 0x3f0000000707d820 */ /* 0x000fe20000400000 */
[----:B-----5:R-:W-:Y:S02]  /*8130*/  FFMA2 R16, R3.F32, R68.F32x2.HI_LO, R16.F32x2.HI_LO ;  /* 0x0000004403107249 */ /* 0x020fe40000040010 */
[----:B------:R-:W-:Y:S01]  /*8140*/  @!P4 FMUL R8, R8, 0.5 ;  /* 0x3f0000000808c820 */ /* 0x000fe20000400000 */
[----:B------:R-:W-:Y:S01]  /*8150*/  @!P3 FMUL R9, R9, 0.5 ;  /* 0x3f0000000909b820 */ /* 0x000fe20000400000 */
[----:B------:R-:W-:Y:S03]  /*8160*/  FFMA2 R18, R3.F32, R70.F32x2.HI_LO, R18.F32x2.HI_LO ;  /* 0x0000004603127249 */ /* 0x000fe60000040012 */
[----:B------:R-:W2:Y:S01]  /*8170*/  MUFU.EX2 R79, R5 ;  /* 0x00000005004f7308 */ /* 0x000ea20000000800 */
[----:B------:R-:W-:Y:S09]  /*8180*/  @!P0 FMUL R10, R10, 0.5 ;  /* 0x3f0000000a0a8820 */ /* 0x000ff20000400000 */
[----:B------:R-:W3:Y:S01]  /*8190*/  MUFU.EX2 R80, R6 ;  /* 0x0000000600507308 */ /* 0x000ee20000000800 */
[----:B-1----:R-:W-:Y:S01]  /*81a0*/  @!P2 FMUL R78, R78, R78 ;  /* 0x0000004e4e4ea220 */ /* 0x002fe20000400000 */
[----:B------:R-:W-:Y:S08]  /*81b0*/  FSETP.GEU.AND P2, PT, R11, -126, PT ;  /* 0xc2fc00000b00780b */ /* 0x000ff00003f4e000 */
[----:B------:R1:W4:Y:S01]  /*81c0*/  MUFU.EX2 R81, R7 ;  /* 0x0000000700517308 */ /* 0x0003220000000800 */
[----:B--2---:R-:W-:Y:S01]  /*81d0*/  @!P1 FMUL R79, R79, R79 ;  /* 0x0000004f4f4f9220 */ /* 0x004fe20000400000 */
[----:B------:R-:W-:Y:S03]  /*81e0*/  FSETP.GEU.AND P1, PT, R12, -126, PT ;  /* 0xc2fc00000c00780b */ /* 0x000fe60003f2e000 */
[----:B------:R-:W-:Y:S05]  /*81f0*/  @!P2 FMUL R11, R11, 0.5 ;  /* 0x3f0000000b0ba820 */ /* 0x000fea0000400000 */
[----:B------:R-:W2:Y:S01]  /*8200*/  MUFU.EX2 R82, R8 ;  /* 0x0000000800527308 */ /* 0x000ea20000000800 */
[----:B---3--:R-:W-:Y:S01]  /*8210*/  @!P6 FMUL R80, R80, R80 ;  /* 0x000000505050e220 */ /* 0x008fe20000400000 */
[----:B------:R-:W-:Y:S03]  /*8220*/  FSETP.GEU.AND P6, PT, R13, -126, PT ;  /* 0xc2fc00000d00780b */ /* 0x000fe60003fce000 */
[----:B------:R-:W-:Y:S05]  /*8230*/  @!P1 FMUL R12, R12, 0.5 ;  /* 0x3f0000000c0c9820 */ /* 0x000fea0000400000 */
[----:B------:R-:W3:Y:S01]  /*8240*/  MUFU.EX2 R83, R9 ;  /* 0x0000000900537308 */ /* 0x000ee20000000800 */
[----:B-1----:R-:W1:Y:S01]  /*8250*/  LDS.128 R4, [R0+0x1f080] ;  /* 0x01f0800000047984 */ /* 0x002e620000000c00 */
[----:B----4-:R-:W-:Y:S01]  /*8260*/  @!P5 FMUL R81, R81, R81 ;  /* 0x000000515151d220 */ /* 0x010fe20000400000 */
[----:B------:R-:W-:Y:S02]  /*8270*/  FSETP.GEU.AND P5, PT, R14, -126, PT ;  /* 0xc2fc00000e00780b */ /* 0x000fe40003fae000 */
[----:B------:R-:W-:Y:S05]  /*8280*/  @!P6 FMUL R13, R13, 0.5 ;  /* 0x3f0000000d0de820 */ /* 0x000fea0000400000 */
[----:B------:R-:W4:Y:S01]  /*8290*/  MUFU.EX2 R84, R10 ;  /* 0x0000000a00547308 */ /* 0x000f220000000800 */
[----:B--2---:R-:W-:Y:S01]  /*82a0*/  @!P4 FMUL R82, R82, R82 ;  /* 0x000000525252c220 */ /* 0x004fe20000400000 */
[----:B------:R-:W-:Y:S08]  /*82b0*/  FSETP.GEU.AND P4, PT, R15, -126, PT ;  /* 0xc2fc00000f00780b */ /* 0x000ff00003f8e000 */
[----:B------:R2:W5:Y:S01]  /*82c0*/  MUFU.EX2 R85, R11 ;  /* 0x0000000b00557308 */ /* 0x0005620000000800 */
[----:B------:R-:W-:Y:S01]  /*82d0*/  @!P5 FMUL R14, R14, 0.5 ;  /* 0x3f0000000e0ed820 */ /* 0x000fe20000400000 */
[----:B---3--:R-:W-:Y:S01]  /*82e0*/  @!P3 FMUL R83, R83, R83 ;  /* 0x000000535353b220 */ /* 0x008fe20000400000 */
[----:B------:R-:W-:Y:S02]  /*82f0*/  FSETP.GEU.AND P3, PT, R16, -126, PT ;  /* 0xc2fc00001000780b */ /* 0x000fe40003f6e000 */
[----:B------:R-:W-:Y:S05]  /*8300*/  @!P4 FMUL R15, R15, 0.5 ;  /* 0x3f0000000f0fc820 */ /* 0x000fea0000400000 */
[----:B------:R-:W3:Y:S01]  /*8310*/  MUFU.EX2 R86, R12 ;  /* 0x0000000c00567308 */ /* 0x000ee20000000800 */
[----:B----4-:R-:W-:Y:S01]  /*8320*/  @!P0 FMUL R84, R84, R84 ;  /* 0x0000005454548220 */ /* 0x010fe20000400000 */
[----:B------:R-:W-:Y:S08]  /*8330*/  FSETP.GEU.AND P0, PT, R17, -126, PT ;  /* 0xc2fc00001100780b */ /* 0x000ff00003f0e000 */
[----:B------:R-:W4:Y:S01]  /*8340*/  MUFU.EX2 R87, R13 ;  /* 0x0000000d00577308 */ /* 0x000f220000000800 */
[----:B--2---:R-:W2:Y:S01]  /*8350*/  LDS.128 R8, [R0+0x1f090] ;  /* 0x01f0900000087984 */ /* 0x004ea20000000c00 */
[----:B------:R-:W-:Y:S01]  /*8360*/  @!P3 FMUL R16, R16, 0.5 ;  /* 0x3f0000001010b820 */ /* 0x000fe20000400000 */
[----:B-----5:R-:W-:Y:S01]  /*8370*/  @!P2 FMUL R85, R85, R85 ;  /* 0x000000555555a220 */ /* 0x020fe20000400000 */
[----:B------:R-:W-:Y:S01]  /*8380*/  FSETP.GEU.AND P2, PT, R18, -126, PT ;  /* 0xc2fc00001200780b */ /* 0x000fe20003f4e000 */
[----:B------:R-:W-:Y:S05]  /*8390*/  @!P0 FMUL R17, R17, 0.5 ;  /* 0x3f00000011118820 */ /* 0x000fea0000400000 */
[----:B------:R-:W5:Y:S01]  /*83a0*/  MUFU.EX2 R88, R14 ;  /* 0x0000000e00587308 */ /* 0x000f620000000800 */
[C---:B-1----:R-:W-:Y:S02]  /*83b0*/  FFMA2 R4, R3.reuse.F32, R40.F32x2.HI_LO, R4.F32x2.HI_LO ;  /* 0x0000002803047249 */ /* 0x042fe40000040004 */
[----:B------:R-:W-:Y:S02]  /*83c0*/  FFMA2 R6, R3.F32, R42.F32x2.HI_LO, R6.F32x2.HI_LO ;  /* 0x0000002a03067249 */ /* 0x000fe40000040006 */
[----:B---3--:R-:W-:Y:S01]  /*83d0*/  @!P1 FMUL R86, R86, R86 ;  /* 0x0000005656569220 */ /* 0x008fe20000400000 */
[----:B------:R-:W-:Y:S04]  /*83e0*/  FSETP.GEU.AND P1, PT, R19, -126, PT ;  /* 0xc2fc00001300780b */ /* 0x000fe80003f2e000 */
[----:B------:R1:W3:Y:S01]  /*83f0*/  MUFU.EX2 R89, R15 ;  /* 0x0000000f00597308 */ /* 0x0002e20000000800 */
[----:B------:R-:W-:Y:S01]  /*8400*/  @!P2 FMUL R18, R18, 0.5 ;  /* 0x3f0000001212a820 */ /* 0x000fe20000400000 */
[----:B----4-:R-:W-:Y:S01]  /*8410*/  @!P6 FMUL R87, R87, R87 ;  /* 0x000000575757e220 */ /* 0x010fe20000400000 */
[----:B------:R-:W-:Y:S07]  /*8420*/  FSETP.GEU.AND P6, PT, R4, -126, PT ;  /* 0xc2fc00000400780b */ /* 0x000fee0003fce000 */
[----:B------:R-:W4:Y:S01]  /*8430*/  MUFU.EX2 R90, R16 ;  /* 0x00000010005a7308 */ /* 0x000f220000000800 */
[----:B-----5:R-:W-:Y:S01]  /*8440*/  @!P5 FMUL R88, R88, R88 ;  /* 0x000000585858d220 */ /* 0x020fe20000400000 */
[----:B------:R-:W-:Y:S01]  /*8450*/  FSETP.GEU.AND P5, PT, R5, -126, PT ;  /* 0xc2fc00000500780b */ /* 0x000fe20003fae000 */
[----:B------:R-:W-:Y:S07]  /*8460*/  @!P1 FMUL R19, R19, 0.5 ;  /* 0x3f00000013139820 */ /* 0x000fee0000400000 */
[----:B------:R-:W5:Y:S01]  /*8470*/  MUFU.EX2 R91, R17 ;  /* 0x00000011005b7308 */ /* 0x000f620000000800 */
[----:B-1----:R-:W1:Y:S01]  /*8480*/  LDS.128 R12, [R0+0x1f0a0] ;  /* 0x01f0a000000c7984 */ /* 0x002e620000000c00 */
[----:B------:R-:W-:Y:S01]  /*8490*/  @!P6 FMUL R4, R4, 0.5 ;  /* 0x3f0000000404e820 */ /* 0x000fe20000400000 */
[----:B---3--:R-:W-:Y:S01]  /*84a0*/  @!P4 FMUL R89, R89, R89 ;  /* 0x000000595959c220 */ /* 0x008fe20000400000 */
[----:B------:R-:W-:Y:S01]  /*84b0*/  FSETP.GEU.AND P4, PT, R6, -126, PT ;  /* 0xc2fc00000600780b */ /* 0x000fe20003f8e000 */
[----:B------:R-:W-:Y:S05]  /*84c0*/  @!P5 FMUL R5, R5, 0.5 ;  /* 0x3f0000000505d820 */ /* 0x000fea0000400000 */
[----:B------:R-:W3:Y:S01]  /*84d0*/  MUFU.EX2 R92, R18 ;  /* 0x00000012005c7308 */ /* 0x000ee20000000800 */
[C---:B--2---:R-:W-:Y:S02]  /*84e0*/  FFMA2 R8, R3.reuse.F32, R44.F32x2.HI_LO, R8.F32x2.HI_LO ;  /* 0x0000002c03087249 */ /* 0x044fe40000040008 */
[----:B------:R-:W-:Y:S02]  /*84f0*/  FFMA2 R10, R3.F32, R46.F32x2.HI_LO, R10.F32x2.HI_LO ;  /* 0x0000002e030a7249 */ /* 0x000fe4000004000a */
[----:B----4-:R-:W-:Y:S01]  /*8500*/  @!P3 FMUL R90, R90, R90 ;  /* 0x0000005a5a5ab220 */ /* 0x010fe20000400000 */
[----:B------:R-:W-:Y:S04]  /*8510*/  FSETP.GEU.AND P3, PT, R7, -126, PT ;  /* 0xc2fc00000700780b */ /* 0x000fe80003f6e000 */
[----:B------:R2:W4:Y:S01]  /*8520*/  MUFU.EX2 R93, R19 ;  /* 0x00000013005d7308 */ /* 0x0005220000000800 */
[----:B------:R-:W-:Y:S01]  /*8530*/  @!P4 FMUL R6, R6, 0.5 ;  /* 0x3f0000000606c820 */ /* 0x000fe20000400000 */
[----:B-----5:R-:W-:Y:S01]  /*8540*/  @!P0 FMUL R91, R91, R91 ;  /* 0x0000005b5b5b8220 */ /* 0x020fe20000400000 */
[----:B------:R-:W-:Y:S07]  /*8550*/  FSETP.GEU.AND P0, PT, R8, -126, PT ;  /* 0xc2fc00000800780b */ /* 0x000fee0003f0e000 */
[----:B------:R-:W5:Y:S01]  /*8560*/  MUFU.EX2 R94, R4 ;  /* 0x00000004005e7308 */ /* 0x000f620000000800 */
[----:B---3--:R-:W-:Y:S01]  /*8570*/  @!P2 FMUL R92, R92, R92 ;  /* 0x0000005c5c5ca220 */ /* 0x008fe20000400000 */
[----:B------:R-:W-:Y:S01]  /*8580*/  FSETP.GEU.AND P2, PT, R9, -126, PT ;  /* 0xc2fc00000900780b */ /* 0x000fe20003f4e000 */
[----:B------:R-:W-:Y:S07]  /*8590*/  @!P3 FMUL R7, R7, 0.5 ;  /* 0x3f0000000707b820 */ /* 0x000fee0000400000 */
[----:B------:R-:W3:Y:S01]  /*85a0*/  MUFU.EX2 R95, R5 ;  /* 0x00000005005f7308 */ /* 0x000ee20000000800 */
[----:B--2---:R-:W2:Y:S01]  /*85b0*/  LDS.128 R16, [R0+0x1f0b0] ;  /* 0x01f0b00000107984 */ /* 0x004ea20000000c00 */
[----:B------:R-:W-:Y:S01]  /*85c0*/  @!P0 FMUL R8, R8, 0.5 ;  /* 0x3f00000008088820 */ /* 0x000fe20000400000 */
[----:B----4-:R-:W-:Y:S01]  /*85d0*/  @!P1 FMUL R93, R93, R93 ;  /* 0x0000005d5d5d9220 */ /* 0x010fe20000400000 */
[----:B------:R-:W-:Y:S01]  /*85e0*/  FSETP.GEU.AND P1, PT, R10, -126, PT ;  /* 0xc2fc00000a00780b */ /* 0x000fe20003f2e000 */
[----:B------:R-:W-:Y:S05]  /*85f0*/  @!P2 FMUL R9, R9, 0.5 ;  /* 0x3f0000000909a820 */ /* 0x000fea0000400000 */
[----:B------:R-:W4:Y:S01]  /*8600*/  MUFU.EX2 R96, R6 ;  /* 0x0000000600607308 */ /* 0x000f220000000800 */
[----:B-1----:R-:W-:Y:S01]  /*8610*/  FFMA2 R12, R3.F32, R48.F32x2.HI_LO, R12.F32x2.HI_LO ;  /* 0x00000030030c7249 */ /* 0x002fe2000004000c */
[----:B------:R-:W-:Y:S01]  /*8620*/  F2FP.BF16.F32.PACK_AB R48, R79, R78 ;  /* 0x0000004e4f30723e */ /* 0x000fe200000010ff */
[----:B------:R-:W-:Y:S01]  /*8630*/  FFMA2 R14, R3.F32, R50.F32x2.HI_LO, R14.F32x2.HI_LO ;  /* 0x00000032030e7249 */ /* 0x000fe2000004000e */
[----:B------:R-:W-:Y:S01]  /*8640*/  F2FP.BF16.F32.PACK_AB R49, R81, R80 ;  /* 0x000000505131723e */ /* 0x000fe200000010ff */
[----:B-----5:R-:W-:Y:S01]  /*8650*/  @!P6 FMUL R94, R94, R94 ;  /* 0x0000005e5e5ee220 */ /* 0x020fe20000400000 */
[----:B------:R-:W-:Y:S04]  /*8660*/  FSETP.GEU.AND P6, PT, R11, -126, PT ;  /* 0xc2fc00000b00780b */ /* 0x000fe80003fce000 */
[----:B------:R1:W5:Y:S01]  /*8670*/  MUFU.EX2 R97, R7 ;  /* 0x0000000700617308 */ /* 0x0003620000000800 */
[----:B------:R-:W-:Y:S01]  /*8680*/  @!P1 FMUL R10, R10, 0.5 ;  /* 0x3f0000000a0a9820 */ /* 0x000fe20000400000 */
[----:B---3--:R-:W-:Y:S01]  /*8690*/  @!P5 FMUL R95, R95, R95 ;  /* 0x0000005f5f5fd220 */ /* 0x008fe20000400000 */
[----:B------:R-:W-:Y:S02]  /*86a0*/  FSETP.GEU.AND P5, PT, R12, -126, PT ;  /* 0xc2fc00000c00780b */ /* 0x000fe40003fae000 */
[----:B------:R-:W-:Y:S02]  /*86b0*/  F2FP.BF16.F32.PACK_AB R50, R83, R82 ;  /* 0x000000525332723e */ /* 0x000fe400000010ff */
[----:B------:R-:W-:Y:S03]  /*86c0*/  F2FP.BF16.F32.PACK_AB R51, R85, R84 ;  /* 0x000000545533723e */ /* 0x000fe600000010ff */
[----:B------:R-:W3:Y:S01]  /*86d0*/  MUFU.EX2 R98, R8 ;  /* 0x0000000800627308 */ /* 0x000ee20000000800 */
[----:B----4-:R-:W-:Y:S01]  /*86e0*/  @!P4 FMUL R96, R96, R96 ;  /* 0x000000606060c220 */ /* 0x010fe20000400000 */
[----:B------:R-:W-:Y:S01]  /*86f0*/  FSETP.GEU.AND P4, PT, R13, -126, PT ;  /* 0xc2fc00000d00780b */ /* 0x000fe20003f8e000 */
[----:B------:R-:W-:Y:S01]  /*8700*/  @!P6 FMUL R11, R11, 0.5 ;  /* 0x3f0000000b0be820 */ /* 0x000fe20000400000 */
[----:B------:R-:W-:Y:S06]  /*8710*/  F2FP.BF16.F32.PACK_AB R40, R95, R94 ;  /* 0x0000005e5f28723e */ /* 0x000fec00000010ff */
[----:B------:R-:W4:Y:S01]  /*8720*/  MUFU.EX2 R99, R9 ;  /* 0x0000000900637308 */ /* 0x000f220000000800 */
[----:B-1----:R-:W1:Y:S01]  /*8730*/  LDS.128 R4, [R0+0x1f100] ;  /* 0x01f1000000047984 */ /* 0x002e620000000c00 */
[----:B------:R-:W-:Y:S01]  /*8740*/  @!P5 FMUL R12, R12, 0.5 ;  /* 0x3f0000000c0cd820 */ /* 0x000fe20000400000 */
[----:B-----5:R-:W-:Y:S01]  /*8750*/  @!P3 FMUL R97, R97, R97 ;  /* 0x000000616161b220 */ /* 0x020fe20000400000 */
[----:B------:R-:W-:Y:S01]  /*8760*/  FSETP.GEU.AND P3, PT, R14, -126, PT ;  /* 0xc2fc00000e00780b */ /* 0x000fe20003f6e000 */
[----:B------:R-:W-:Y:S05]  /*8770*/  @!P4 FMUL R13, R13, 0.5 ;  /* 0x3f0000000d0dc820 */ /* 0x000fea0000400000 */
[----:B------:R-:W5:Y:S01]  /*8780*/  MUFU.EX2 R100, R10 ;  /* 0x0000000a00647308 */ /* 0x000f620000000800 */
[----:B--2---:R-:W-:Y:S01]  /*8790*/  FFMA2 R16, R3.F32, R52.F32x2.HI_LO, R16.F32x2.HI_LO ;  /* 0x0000003403107249 */ /* 0x004fe20000040010 */
[----:B------:R-:W-:Y:S01]  /*87a0*/  F2FP.BF16.F32.PACK_AB R52, R87, R86 ;  /* 0x000000565734723e */ /* 0x000fe200000010ff */
[----:B------:R-:W-:Y:S01]  /*87b0*/  FFMA2 R18, R3.F32, R54.F32x2.HI_LO, R18.F32x2.HI_LO ;  /* 0x0000003603127249 */ /* 0x000fe20000040012 */
[----:B------:R-:W-:Y:S01]  /*87c0*/  F2FP.BF16.F32.PACK_AB R53, R89, R88 ;  /* 0x000000585935723e */ /* 0x000fe200000010ff */
[----:B---3--:R-:W-:Y:S01]  /*87d0*/  @!P0 FMUL R98, R98, R98 ;  /* 0x0000006262628220 */ /* 0x008fe20000400000 */
[----:B------:R-:W-:Y:S04]  /*87e0*/  FSETP.GEU.AND P0, PT, R15, -126, PT ;  /* 0xc2fc00000f00780b */ /* 0x000fe80003f0e000 */
[----:B------:R2:W3:Y:S01]  /*87f0*/  MUFU.EX2 R101, R11 ;  /* 0x0000000b00657308 */ /* 0x0004e20000000800 */
[----:B------:R-:W-:Y:S01]  /*8800*/  @!P3 FMUL R14, R14, 0.5 ;  /* 0x3f0000000e0eb820 */ /* 0x000fe20000400000 */
[----:B----4-:R-:W-:Y:S01]  /*8810*/  @!P2 FMUL R99, R99, R99 ;  /* 0x000000636363a220 */ /* 0x010fe20000400000 */
[----:B------:R-:W-:Y:S02]  /*8820*/  FSETP.GEU.AND P2, PT, R16, -126, PT ;  /* 0xc2fc00001000780b */ /* 0x000fe40003f4e000 */
[----:B------:R-:W-:Y:S02]  /*8830*/  F2FP.BF16.F32.PACK_AB R54, R91, R90 ;  /* 0x0000005a5b36723e */ /* 0x000fe400000010ff */
[----:B------:R-:W-:Y:S03]  /*8840*/  F2FP.BF16.F32.PACK_AB R55, R93, R92 ;  /* 0x0000005c5d37723e */ /* 0x000fe600000010ff */
[----:B------:R-:W4:Y:S01]  /*8850*/  MUFU.EX2 R102, R12 ;  /* 0x0000000c00667308 */ /* 0x000f220000000800 */
[----:B-----5:R-:W-:Y:S01]  /*8860*/  @!P1 FMUL R100, R100, R100 ;  /* 0x0000006464649220 */ /* 0x020fe20000400000 */
[----:B------:R-:W-:Y:S01]  /*8870*/  FSETP.GEU.AND P1, PT, R17, -126, PT ;  /* 0xc2fc00001100780b */ /* 0x000fe20003f2e000 */
[----:B------:R-:W-:Y:S01]  /*8880*/  @!P0 FMUL R15, R15, 0.5 ;  /* 0x3f0000000f0f8820 */ /* 0x000fe20000400000 */
[----:B------:R-:W-:Y:S02]  /*8890*/  F2FP.BF16.F32.PACK_AB R41, R97, R96 ;  /* 0x000000606129723e */ /* 0x000fe400000010ff */
[----:B------:R-:W-:Y:S04]  /*88a0*/  F2FP.BF16.F32.PACK_AB R42, R99, R98 ;  /* 0x00000062632a723e */ /* 0x000fe800000010ff */
[----:B------:R-:W5:Y:S01]  /*88b0*/  MUFU.EX2 R103, R13 ;  /* 0x0000000d00677308 */ /* 0x000f620000000800 */
[----:B--2---:R-:W2:Y:S01]  /*88c0*/  LDS.128 R8, [R0+0x1f110] ;  /* 0x01f1100000087984 */ /* 0x004ea20000000c00 */
[----:B------:R-:W-:Y:S01]  /*88d0*/  @!P2 FMUL R16, R16, 0.5 ;  /* 0x3f0000001010a820 */ /* 0x000fe20000400000 */
[----:B---3--:R-:W-:Y:S01]  /*88e0*/  @!P6 FMUL R101, R101, R101 ;  /* 0x000000656565e220 */ /* 0x008fe20000400000 */
[----:B------:R-:W-:Y:S01]  /*88f0*/  FSETP.GEU.AND P6, PT, R18, -126, PT ;  /* 0xc2fc00001200780b */ /* 0x000fe20003fce000 */
[----:B------:R-:W-:Y:S05]  /*8900*/  @!P1 FMUL R17, R17, 0.5 ;  /* 0x3f00000011119820 */ /* 0x000fea0000400000 */
[----:B------:R-:W3:Y:S01]  /*8910*/  MUFU.EX2 R104, R14 ;  /* 0x0000000e00687308 */ /* 0x000ee20000000800 */
[----:B-1----:R-:W-:Y:S01]  /*8920*/  FFMA2 R4, R3.F32, R24.F32x2.HI_LO, R4.F32x2.HI_LO ;  /* 0x0000001803047249 */ /* 0x002fe20000040004 */
[----:B------:R-:W-:Y:S01]  /*8930*/  F2FP.BF16.F32.PACK_AB R43, R101, R100 ;  /* 0x00000064652b723e */ /* 0x000fe200000010ff */
[----:B------:R-:W-:Y:S02]  /*8940*/  FFMA2 R6, R3.F32, R26.F32x2.HI_LO, R6.F32x2.HI_LO ;  /* 0x0000001a03067249 */ /* 0x000fe40000040006 */
[----:B------:R-:W-:Y:S01]  /*8950*/  LDS.128 R24, [R0+0x1f180] ;  /* 0x01f1800000187984 */ /* 0x000fe20000000c00 */
[----:B----4-:R-:W-:Y:S01]  /*8960*/  @!P5 FMUL R102, R102, R102 ;  /* 0x000000666666d220 */ /* 0x010fe20000400000 */
[----:B------:R-:W-:Y:S03]  /*8970*/  FSETP.GEU.AND P5, PT, R19, -126, PT ;  /* 0xc2fc00001300780b */ /* 0x000fe60003fae000 */
[----:B------:R1:W4:Y:S01]  /*8980*/  MUFU.EX2 R105, R15 ;  /* 0x0000000f00697308 */ /* 0x0003220000000800 */
[----:B------:R-:W-:Y:S01]  /*8990*/  @!P6 FMUL R18, R18, 0.5 ;  /* 0x3f0000001212e820 */ /* 0x000fe20000400000 */
[----:B-----5:R-:W-:Y:S01]  /*89a0*/  @!P4 FMUL R103, R103, R103 ;  /* 0x000000676767c220 */ /* 0x020fe20000400000 */
[----:B------:R-:W-:Y:S04]  /*89b0*/  FSETP.GEU.AND P4, PT, R4, -126, PT ;  /* 0xc2fc00000400780b */ /* 0x000fe80003f8e000 */
[----:B------:R-:W-:Y:S03]  /*89c0*/  F2FP.BF16.F32.PACK_AB R44, R103, R102 ;  /* 0x00000066672c723e */ /* 0x000fe600000010ff */
[----:B------:R-:W5:Y:S01]  /*89d0*/  MUFU.EX2 R106, R16 ;  /* 0x00000010006a7308 */ /* 0x000f620000000800 */
[----:B---3--:R-:W-:Y:S01]  /*89e0*/  @!P3 FMUL R104, R104, R104 ;  /* 0x000000686868b220 */ /* 0x008fe20000400000 */
[----:B------:R-:W-:Y:S01]  /*89f0*/  FSETP.GEU.AND P3, PT, R5, -126, PT ;  /* 0xc2fc00000500780b */ /* 0x000fe20003f6e000 */
[----:B------:R-:W-:Y:S07]  /*8a00*/  @!P5 FMUL R19, R19, 0.5 ;  /* 0x3f0000001313d820 */ /* 0x000fee0000400000 */
[----:B------:R-:W3:Y:S01]  /*8a10*/  MUFU.EX2 R107, R17 ;  /* 0x00000011006b7308 */ /* 0x000ee20000000800 */
[----:B-1----:R-:W1:Y:S01]  /*8a20*/  LDS.128 R12, [R0+0x1f120] ;  /* 0x01f12000000c7984 */ /* 0x002e620000000c00 */
[----:B------:R-:W-:Y:S01]  /*8a30*/  @!P4 FMUL R4, R4, 0.5 ;  /* 0x3f0000000404c820 */ /* 0x000fe20000400000 */
[----:B----4-:R-:W-:Y:S01]  /*8a40*/  @!P0 FMUL R105, R105, R105 ;  /* 0x0000006969698220 */ /* 0x010fe20000400000 */
[----:B------:R-:W-:Y:S01]  /*8a50*/  FSETP.GEU.AND P0, PT, R6, -126, PT ;  /* 0xc2fc00000600780b */ /* 0x000fe20003f0e000 */
[----:B------:R-:W-:Y:S05]  /*8a60*/  @!P3 FMUL R5, R5, 0.5 ;  /* 0x3f0000000505b820 */ /* 0x000fea0000400000 */
[----:B------:R-:W4:Y:S01]  /*8a70*/  MUFU.EX2 R108, R18 ;  /* 0x00000012006c7308 */ /* 0x000f220000000800 */
[----:B--2---:R-:W-:Y:S01]  /*8a80*/  FFMA2 R8, R3.F32, R28.F32x2.HI_LO, R8.F32x2.HI_LO ;  /* 0x0000001c03087249 */ /* 0x004fe20000040008 */
[----:B------:R-:W-:Y:S01]  /*8a90*/  F2FP.BF16.F32.PACK_AB R45, R105, R104 ;  /* 0x00000068692d723e */ /* 0x000fe200000010ff */
[----:B------:R-:W-:Y:S02]  /*8aa0*/  FFMA2 R10, R3.F32, R30.F32x2.HI_LO, R10.F32x2.HI_LO ;  /* 0x0000001e030a7249 */ /* 0x000fe4000004000a */
[----:B------:R-:W2:Y:S01]  /*8ab0*/  LDS.128 R28, [R0+0x1f190] ;  /* 0x01f19000001c7984 */ /* 0x000ea20000000c00 */
[----:B-----5:R-:W-:Y:S01]  /*8ac0*/  @!P2 FMUL R106, R106, R106 ;  /* 0x0000006a6a6aa220 */ /* 0x020fe20000400000 */
[----:B------:R-:W-:Y:S03]  /*8ad0*/  FSETP.GEU.AND P2, PT, R7, -126, PT ;  /* 0xc2fc00000700780b */ /* 0x000fe60003f4e000 */
[----:B------:R-:W5:Y:S01]  /*8ae0*/  MUFU.EX2 R109, R19 ;  /* 0x00000013006d7308 */ /* 0x000f620000000800 */
[----:B------:R-:W-:Y:S01]  /*8af0*/  @!P0 FMUL R6, R6, 0.5 ;  /* 0x3f00000006068820 */ /* 0x000fe20000400000 */
[----:B---3--:R-:W-:Y:S01]  /*8b00*/  @!P1 FMUL R107, R107, R107 ;  /* 0x0000006b6b6b9220 */ /* 0x008fe20000400000 */
[----:B------:R-:W-:Y:S04]  /*8b10*/  FSETP.GEU.AND P1, PT, R8, -126, PT ;  /* 0xc2fc00000800780b */ /* 0x000fe80003f2e000 */
[----:B------:R-:W-:Y:S03]  /*8b20*/  F2FP.BF16.F32.PACK_AB R46, R107, R106 ;  /* 0x0000006a6b2e723e */ /* 0x000fe600000010ff */
[----:B------:R3:W1:Y:S01]  /*8b30*/  MUFU.EX2 R110, R4 ;  /* 0x00000004006e7308 */ /* 0x0006620000000800 */
[----:B----4-:R-:W-:Y:S01]  /*8b40*/  @!P6 FMUL R108, R108, R108 ;  /* 0x0000006c6c6ce220 */ /* 0x010fe20000400000 */
[----:B------:R-:W-:Y:S01]  /*8b50*/  FSETP.GEU.AND P6, PT, R9, -126, PT ;  /* 0xc2fc00000900780b */ /* 0x000fe20003fce000 */
[----:B------:R-:W-:Y:S07]  /*8b60*/  @!P2 FMUL R7, R7, 0.5 ;  /* 0x3f0000000707a820 */ /* 0x000fee0000400000 */
[----:B------:R-:W4:Y:S01]  /*8b70*/  MUFU.EX2 R111, R5 ;  /* 0x00000005006f7308 */ /* 0x000f220000000800 */
[----:B------:R-:W-:Y:S01]  /*8b80*/  @!P1 FMUL R8, R8, 0.5 ;  /* 0x3f00000008089820 */ /* 0x000fe20000400000 */
[----:B-----5:R-:W-:Y:S01]  /*8b90*/  @!P5 FMUL R109, R109, R109 ;  /* 0x0000006d6d6dd220 */ /* 0x020fe20000400000 */
[----:B------:R-:W-:Y:S02]  /*8ba0*/  FSETP.GEU.AND P5, PT, R10, -126, PT ;  /* 0xc2fc00000a00780b */ /* 0x000fe40003fae000 */
[----:B------:R-:W-:Y:S05]  /*8bb0*/  @!P6 FMUL R9, R9, 0.5 ;  /* 0x3f0000000909e820 */ /* 0x000fea0000400000 */
[----:B------:R-:W5:Y:S01]  /*8bc0*/  MUFU.EX2 R112, R6 ;  /* 0x0000000600707308 */ /* 0x000f620000000800 */
[----:B---3--:R-:W-:Y:S01]  /*8bd0*/  LOP3.LUT R4, R75, 0x140, R72, 0xfe, !PT ;  /* 0x000001404b047812 */ /* 0x008fe200078efe48 */
[----:B-1----:R-:W-:Y:S01]  /*8be0*/  FFMA2 R12, R3.F32, R32.F32x2.HI_LO, R12.F32x2.HI_LO ;  /* 0x00000020030c7249 */ /* 0x002fe2000004000c */
[----:B------:R-:W-:Y:S01]  /*8bf0*/  F2FP.BF16.F32.PACK_AB R47, R109, R108 ;  /* 0x0000006c6d2f723e */ /* 0x000fe200000010ff */
[----:B------:R-:W-:Y:S01]  /*8c00*/  FFMA2 R34, R3.F32, R34.F32x2.HI_LO, R14.F32x2.HI_LO ;  /* 0x0000002203227249 */ /* 0x000fe2000004000e */
[----:B------:R-:W-:Y:S01]  /*8c10*/  R2UR UR4, R4 ;  /* 0x00000000040472ca */ /* 0x000fe200000e0000 */
[----:B------:R-:W-:Y:S01]  /*8c20*/  @!P4 FMUL R110, R110, R110 ;  /* 0x0000006e6e6ec220 */ /* 0x000fe20000400000 */
[----:B------:R-:W-:Y:S03]  /*8c30*/  FSETP.GEU.AND P4, PT, R11, -126, PT ;  /* 0xc2fc00000b00780b */ /* 0x000fe60003f8e000 */
[----:B------:R-:W1:Y:S01]  /*8c40*/  MUFU.EX2 R113, R7 ;  /* 0x0000000700717308 */ /* 0x000e620000000800 */
[----:B------:R-:W-:Y:S01]  /*8c50*/  @!P5 FMUL R10, R10, 0.5 ;  /* 0x3f0000000a0ad820 */ /* 0x000fe20000400000 */
[----:B----4-:R-:W-:Y:S01]  /*8c60*/  @!P3 FMUL R111, R111, R111 ;  /* 0x0000006f6f6fb220 */ /* 0x010fe20000400000 */
[----:B------:R-:W-:Y:S01]  /*8c70*/  FSETP.GEU.AND P3, PT, R12, -126, PT ;  /* 0xc2fc00000c00780b */ /* 0x000fe20003f6e000 */
[C---:B------:R-:W-:Y:S02]  /*8c80*/  FFMA2 R20, R3.reuse.F32, R36.F32x2.HI_LO, R20.F32x2.HI_LO ;  /* 0x0000002403147249 */ /* 0x040fe40000040014 */
[----:B------:R-:W-:Y:S01]  /*8c90*/  FFMA2 R22, R3.F32, R38.F32x2.HI_LO, R22.F32x2.HI_LO ;  /* 0x0000002603167249 */ /* 0x000fe20000040016 */
[----:B------:R-:W-:Y:S03]  /*8ca0*/  F2FP.BF16.F32.PACK_AB R32, R111, R110 ;  /* 0x0000006e6f20723e */ /* 0x000fe600000010ff */
[----:B------:R-:W3:Y:S01]  /*8cb0*/  MUFU.EX2 R116, R8 ;  /* 0x0000000800747308 */ /* 0x000ee20000000800 */
[----:B-----5:R-:W-:Y:S01]  /*8cc0*/  @!P0 FMUL R112, R112, R112 ;  /* 0x0000007070708220 */ /* 0x020fe20000400000 */
[----:B------:R-:W-:Y:S01]  /*8cd0*/  FSETP.GEU.AND P0, PT, R13, -126, PT ;  /* 0xc2fc00000d00780b */ /* 0x000fe20003f0e000 */
[----:B------:R-:W-:Y:S07]  /*8ce0*/  @!P4 FMUL R11, R11, 0.5 ;  /* 0x3f0000000b0bc820 */ /* 0x000fee0000400000 */
[----:B------:R-:W4:Y:S01]  /*8cf0*/  MUFU.EX2 R117, R9 ;  /* 0x0000000900757308 */ /* 0x000f220000000800 */
[----:B------:R-:W-:Y:S01]  /*8d00*/  @!P3 FMUL R12, R12, 0.5 ;  /* 0x3f0000000c0cb820 */ /* 0x000fe20000400000 */
[----:B-1----:R-:W-:Y:S01]  /*8d10*/  @!P2 FMUL R113, R113, R113 ;  /* 0x000000717171a220 */ /* 0x002fe20000400000 */
[----:B------:R-:W-:Y:S02]  /*8d20*/  FSETP.GEU.AND P2, PT, R34, -126, PT ;  /* 0xc2fc00002200780b */ /* 0x000fe40003f4e000 */
[----:B------:R-:W-:Y:S05]  /*8d30*/  @!P0 FMUL R13, R13, 0.5 ;  /* 0x3f0000000d0d8820 */ /* 0x000fea0000400000 */
[----:B------:R-:W1:Y:S01]  /*8d40*/  MUFU.EX2 R120, R10 ;  /* 0x0000000a00787308 */ /* 0x000e620000000800 */
[----:B---3--:R-:W-:Y:S01]  /*8d50*/  @!P1 FMUL R116, R116, R116 ;  /* 0x0000007474749220 */ /* 0x008fe20000400000 */
[----:B------:R-:W-:Y:S02]  /*8d60*/  FSETP.GEU.AND P1, PT, R35, -126, PT ;  /* 0xc2fc00002300780b */ /* 0x000fe40003f2e000 */
[----:B------:R-:W-:Y:S06]  /*8d70*/  F2FP.BF16.F32.PACK_AB R33, R113, R112 ;  /* 0x000000707121723e */ /* 0x000fec00000010ff */
[----:B------:R-:W3:Y:S01]  /*8d80*/  MUFU.EX2 R121, R11 ;  /* 0x0000000b00797308 */ /* 0x000ee20000000800 */
[----:B------:R-:W-:Y:S01]  /*8d90*/  @!P2 FMUL R34, R34, 0.5 ;  /* 0x3f0000002222a820 */ /* 0x000fe20000400000 */
[----:B----4-:R-:W-:Y:S01]  /*8da0*/  @!P6 FMUL R117, R117, R117 ;  /* 0x000000757575e220 */ /* 0x010fe20000400000 */
[----:B------:R-:W-:Y:S02]  /*8db0*/  FSETP.GEU.AND P6, PT, R20, -126, PT ;  /* 0xc2fc00001400780b */ /* 0x000fe40003fce000 */
[----:B------:R-:W-:Y:S05]  /*8dc0*/  @!P1 FMUL R35, R35, 0.5 ;  /* 0x3f00000023239820 */ /* 0x000fea0000400000 */
[----:B------:R-:W4:Y:S01]  /*8dd0*/  MUFU.EX2 R114, R12 ;  /* 0x0000000c00727308 */ /* 0x000f220000000800 */
[----:B-1----:R-:W-:Y:S01]  /*8de0*/  @!P5 FMUL R120, R120, R120 ;  /* 0x000000787878d220 */ /* 0x002fe20000400000 */
        /* <DEDUP_REMOVED lines=10> */
[----:B-1----:R-:W1:Y:S01]  /*8e90*/  LDTM.x16 R4, tmem[UR4] ;  /* 0x00000004000479ee */ /* 0x002e620008240000 */
[----:B------:R-:W-:Y:S01]  /*8ea0*/  @!P4 FMUL R22, R22, 0.5 ;  /* 0x3f0000001616c820 */ /* 0x000fe20000400000 */
[----:B-----5:R-:W-:Y:S02]  /*8eb0*/  @!P0 FMUL R115, R115, R115 ;  /* 0x0000007373738220 */ /* 0x020fe40000400000 */
[----:B------:R-:W-:Y:S05]  /*8ec0*/  @!P3 FMUL R23, R23, 0.5 ;  /* 0x3f0000001717b820 */ /* 0x000fea0000400000 */
[----:B------:R-:W5:Y:S01]  /*8ed0*/  MUFU.EX2 R122, R20 ;  /* 0x00000014007a7308 */ /* 0x000f620000000800 */
[----:B---3--:R-:W-:Y:S01]  /*8ee0*/  @!P2 FMUL R118, R118, R118 ;  /* 0x000000767676a220 */ /* 0x008fe20000400000 */
[----:B------:R-:W-:Y:S02]  /*8ef0*/  F2FP.BF16.F32.PACK_AB R34, R117, R116 ;  /* 0x000000747522723e */ /* 0x000fe400000010ff */
[----:B------:R-:W-:Y:S06]  /*8f00*/  F2FP.BF16.F32.PACK_AB R36, R115, R114 ;  /* 0x000000727324723e */ /* 0x000fec00000010ff */
[----:B------:R-:W3:Y:S01]  /*8f10*/  MUFU.EX2 R123, R21 ;  /* 0x00000015007b7308 */ /* 0x000ee20000000800 */
[----:B----4-:R-:W-:Y:S01]  /*8f20*/  @!P1 FMUL R119, R119, R119 ;  /* 0x0000007777779220 */ /* 0x010fe20000400000 */
[----:B------:R-:W-:Y:S04]  /*8f30*/  F2FP.BF16.F32.PACK_AB R35, R121, R120 ;  /* 0x000000787923723e */ /* 0x000fe800000010ff */
[----:B------:R-:W-:Y:S04]  /*8f40*/  F2FP.BF16.F32.PACK_AB R37, R119, R118 ;  /* 0x000000767725723e */ /* 0x000fe800000010ff */
[----:B------:R-:W4:Y:S01]  /*8f50*/  MUFU.EX2 R22, R22 ;  /* 0x0000001600167308 */ /* 0x000f220000000800 */
[C---:B-1----:R-:W-:Y:S02]  /*8f60*/  FFMA2 R24, R3.reuse.F32, R4.F32x2.HI_LO, R24.F32x2.HI_LO ;  /* 0x0000000403187249 */ /* 0x042fe40000040018 */
[----:B------:R-:W-:Y:S02]  /*8f70*/  FFMA2 R26, R3.F32, R6.F32x2.HI_LO, R26.F32x2.HI_LO ;  /* 0x00000006031a7249 */ /* 0x000fe4000004001a */
[----:B------:R-:W1:Y:S01]  /*8f80*/  LDS.128 R4, [R0+0x1f1a0] ;  /* 0x01f1a00000047984 */ /* 0x000e620000000c00 */
[----:B------:R-:W-:Y:S01]  /*8f90*/  FSETP.GEU.AND P2, PT, R25, -126, PT ;  /* 0xc2fc00001900780b */ /* 0x000fe20003f4e000 */
[C---:B--2---:R-:W-:Y:S03]  /*8fa0*/  FFMA2 R28, R3.reuse.F32, R8.F32x2.HI_LO, R28.F32x2.HI_LO ;  /* 0x00000008031c7249 */ /* 0x044fe6000004001c */
[----:B------:R-:W2:Y:S01]  /*8fb0*/  MUFU.EX2 R23, R23 ;  /* 0x0000001700177308 */ /* 0x000ea20000000800 */
[----:B------:R-:W-:Y:S01]  /*8fc0*/  FSETP.GEU.AND P1, PT, R26, -126, PT ;  /* 0xc2fc00001a00780b */ /* 0x000fe20003f2e000 */
[----:B------:R-:W-:Y:S01]  /*8fd0*/  FFMA2 R30, R3.F32, R10.F32x2.HI_LO, R30.F32x2.HI_LO ;  /* 0x0000000a031e7249 */ /* 0x000fe2000004001e */
[----:B------:R-:W-:Y:S01]  /*8fe0*/  FSETP.GEU.AND P0, PT, R24, -126, PT ;  /* 0xc2fc00001800780b */ /* 0x000fe20003f0e000 */
[----:B-----5:R-:W-:Y:S01]  /*8ff0*/  @!P6 FMUL R122, R122, R122 ;  /* 0x0000007a7a7ae220 */ /* 0x020fe20000400000 */
[----:B------:R5:W1:Y:S01]  /*9000*/  LDS.128 R8, [R0+0x1f1b0] ;  /* 0x01f1b00000087984 */ /* 0x000a620000000c00 */
[----:B------:R-:W-:Y:S01]  /*9010*/  NOP ;  /* 0x0000000000007918 */ /* 0x000fe20000000000 */
[----:B------:R-:W-:Y:S01]  /*9020*/  FSETP.GEU.AND P6, PT, R27, -126, PT ;  /* 0xc2fc00001b00780b */ /* 0x000fe20003fce000 */
[----:B---3--:R-:W-:Y:S01]  /*9030*/  @!P5 FMUL R123, R123, R123 ;  /* 0x0000007b7b7bd220 */ /* 0x008fe20000400000 */
[----:B------:R-:W-:Y:S01]  /*9040*/  FSETP.GEU.AND P5, PT, R28, -126, PT ;  /* 0xc2fc00001c00780b */ /* 0x000fe20003fae000 */
[----:B----4-:R-:W-:Y:S01]  /*9050*/  @!P4 FMUL R22, R22, R22 ;  /* 0x000000161616c220 */ /* 0x010fe20000400000 */
[----:B------:R-:W-:Y:S01]  /*9060*/  FSETP.GEU.AND P4, PT, R29, -126, PT ;  /* 0xc2fc00001d00780b */ /* 0x000fe20003f8e000 */
[----:B------:R-:W-:Y:S01]  /*9070*/  @!P2 FMUL R25, R25, 0.5 ;  /* 0x3f0000001919a820 */ /* 0x000fe20000400000 */
[----:B------:R-:W-:Y:S01]  /*9080*/  BAR.SYNC.DEFER_BLOCKING 0x3, 0x100 ;  /* 0x00c4000000007b1d */ /* 0x000fe20000010000 */
[----:B------:R-:W-:Y:S01]  /*9090*/  @!P1 FMUL R26, R26, 0.5 ;  /* 0x3f0000001a1a9820 */ /* 0x000fe20000400000 */
[----:B------:R-:W-:Y:S01]  /*90a0*/  F2FP.BF16.F32.PACK_AB R38, R123, R122 ;  /* 0x0000007a7b26723e */ /* 0x000fe200000010ff */
[----:B------:R-:W-:Y:S01]  /*90b0*/  @!P0 FMUL R24, R24, 0.5 ;  /* 0x3f00000018188820 */ /* 0x000fe20000400000 */
[----:B--2---:R-:W-:Y:S01]  /*90c0*/  @!P3 FMUL R23, R23, R23 ;  /* 0x000000171717b220 */ /* 0x004fe20000400000 */
[----:B------:R-:W-:Y:S01]  /*90d0*/  FSETP.GEU.AND P3, PT, R30, -126, PT ;  /* 0xc2fc00001e00780b */ /* 0x000fe20003f6e000 */
[----:B------:R-:W2:Y:S01]  /*90e0*/  MUFU.EX2 R125, R25 ;  /* 0x00000019007d7308 */ /* 0x000ea20000000800 */
[----:B------:R-:W-:Y:S02]  /*90f0*/  @!P6 FMUL R27, R27, 0.5 ;  /* 0x3f0000001b1be820 */ /* 0x000fe40000400000 */
[----:B------:R-:W-:Y:S01]  /*9100*/  @!P5 FMUL R28, R28, 0.5 ;  /* 0x3f0000001c1cd820 */ /* 0x000fe20000400000 */
[----:B------:R-:W-:Y:S01]  /*9110*/  F2FP.BF16.F32.PACK_AB R39, R23, R22 ;  /* 0x000000161727723e */ /* 0x000fe200000010ff */
[----:B------:R-:W-:Y:S05]  /*9120*/  @!P4 FMUL R29, R29, 0.5 ;  /* 0x3f0000001d1dc820 */ /* 0x000fea0000400000 */
[----:B------:R-:W3:Y:S01]  /*9130*/  MUFU.EX2 R68, R26 ;  /* 0x0000001a00447308 */ /* 0x000ee20000000800 */
[----:B-----5:R-:W-:Y:S01]  /*9140*/  SHF.R.U32.HI R0, RZ, 0x4, R2 ;  /* 0x00000004ff007819 */ /* 0x020fe20000011602 */
[----:B------:R-:W-:Y:S03]  /*9150*/  @!P3 FMUL R30, R30, 0.5 ;  /* 0x3f0000001e1eb820 */ /* 0x000fe60000400000 */
[----:B------:R-:W-:Y:S05]  /*9160*/  LOP3.LUT R0, R0, 0x8, RZ, 0xc0, !PT ;  /* 0x0000000800007812 */ /* 0x000fea00078ec0ff */
[----:B------:R-:W4:Y:S01]  /*9170*/  MUFU.EX2 R124, R24 ;  /* 0x00000018007c7308 */ /* 0x000f220000000800 */
[----:B--2---:R-:W-:Y:S01]  /*9180*/  @!P2 FMUL R125, R125, R125 ;  /* 0x0000007d7d7da220 */ /* 0x004fe20000400000 */
[C---:B-1----:R-:W-:Y:S02]  /*9190*/  FFMA2 R4, R3.reuse.F32, R12.F32x2.HI_LO, R4.F32x2.HI_LO ;  /* 0x0000000c03047249 */ /* 0x042fe40000040004 */
[----:B------:R-:W-:Y:S03]  /*91a0*/  FFMA2 R6, R3.F32, R14.F32x2.HI_LO, R6.F32x2.HI_LO ;  /* 0x0000000e03067249 */ /* 0x000fe60000040006 */
[----:B------:R-:W-:Y:S03]  /*91b0*/  FSETP.GEU.AND P2, PT, R4, -126, PT ;  /* 0xc2fc00000400780b */ /* 0x000fe60003f4e000 */
[----:B------:R-:W1:Y:S01]  /*91c0*/  MUFU.EX2 R71, R27 ;  /* 0x0000001b00477308 */ /* 0x000e620000000800 */
[----:B---3--:R-:W-:Y:S01]  /*91d0*/  @!P1 FMUL R68, R68, R68 ;  /* 0x0000004444449220 */ /* 0x008fe20000400000 */
[----:B------:R-:W-:Y:S01]  /*91e0*/  FSETP.GEU.AND P1, PT, R5, -126, PT ;  /* 0xc2fc00000500780b */ /* 0x000fe20003f2e000 */
[C---:B------:R-:W-:Y:S01]  /*91f0*/  FFMA2 R8, R3.reuse.F32, R16.F32x2.HI_LO, R8.F32x2.HI_LO ;  /* 0x0000001003087249 */ /* 0x040fe20000040008 */
[----:B------:R-:W-:Y:S01]  /*9200*/  IADD3 R16, PT, PT, R76, -R0, RZ ;  /* 0x800000004c107210 */ /* 0x000fe20007ffe0ff */
[----:B------:R-:W-:Y:S01]  /*9210*/  FFMA2 R10, R3.F32, R18.F32x2.HI_LO, R10.F32x2.HI_LO ;  /* 0x00000012030a7249 */ /* 0x000fe2000004000a */
[----:B------:R2:W-:Y:S04]  /*9220*/  STL [R1], R68 ;  /* 0x0000004401007387 */ /* 0x0005e80000100800 */
[----:B------:R-:W3:Y:S01]  /*9230*/  MUFU.EX2 R66, R28 ;  /* 0x0000001c00427308 */ /* 0x000ee20000000800 */
[----:B----4-:R-:W-:Y:S01]  /*9240*/  @!P0 FMUL R124, R124, R124 ;  /* 0x0000007c7c7c8220 */ /* 0x010fe20000400000 */
[----:B------:R-:W-:Y:S01]  /*9250*/  FSETP.GEU.AND P0, PT, R31, -126, PT ;  /* 0xc2fc00001f00780b */ /* 0x000fe20003f0e000 */
[----:B------:R-:W-:Y:S01]  /*9260*/  @!P2 FMUL R4, R4, 0.5 ;  /* 0x3f0000000404a820 */ /* 0x000fe20000400000 */
[----:B------:R-:W-:Y:S01]  /*9270*/  SHF.R.U32.HI R0, RZ, 0x15, R16 ;  /* 0x00000015ff007819 */ /* 0x000fe20000011610 */
[----:B------:R-:W-:Y:S05]  /*9280*/  @!P1 FMUL R5, R5, 0.5 ;  /* 0x3f00000005059820 */ /* 0x000fea0000400000 */
[----:B------:R-:W4:Y:S01]  /*9290*/  MUFU.EX2 R69, R29 ;  /* 0x0000001d00457308 */ /* 0x000f220000000800 */
[----:B-1----:R-:W-:Y:S01]  /*92a0*/  @!P6 FMUL R71, R71, R71 ;  /* 0x000000474747e220 */ /* 0x002fe20000400000 */
[----:B------:R-:W-:Y:S02]  /*92b0*/  FSETP.GEU.AND P6, PT, R6, -126, PT ;  /* 0xc2fc00000600780b */ /* 0x000fe40003fce000 */
[----:B------:R-:W-:Y:S02]  /*92c0*/  F2FP.BF16.F32.PACK_AB R24, R125, R124 ;  /* 0x0000007c7d18723e */ /* 0x000fe400000010ff */
[----:B------:R2:W-:Y:S01]  /*92d0*/  STL [R1+0x4], R71 ;  /* 0x0000044701007387 */ /* 0x0005e20000100800 */
[----:B------:R-:W-:Y:S03]  /*92e0*/  @!P0 FMUL R31, R31, 0.5 ;  /* 0x3f0000001f1f8820 */ /* 0x000fe60000400000 */
[----:B------:R-:W1:Y:S01]  /*92f0*/  MUFU.EX2 R64, R30 ;  /* 0x0000001e00407308 */ /* 0x000e620000000800 */
[----:B---3--:R-:W-:Y:S01]  /*9300*/  @!P5 FMUL R66, R66, R66 ;  /* 0x000000424242d220 */ /* 0x008fe20000400000 */
[----:B------:R-:W-:Y:S02]  /*9310*/  FSETP.GEU.AND P5, PT, R7, -126, PT ;  /* 0xc2fc00000700780b */ /* 0x000fe40003fae000 */
[----:B------:R-:W-:Y:S02]  /*9320*/  F2FP.BF16.F32.PACK_AB R25, R71, R68 ;  /* 0x000000444719723e */ /* 0x000fe400000010ff */
[----:B------:R2:W-:Y:S01]  /*9330*/  STL [R1+0x8], R66 ;  /* 0x0000084201007387 */ /* 0x0005e20000100800 */
[----:B------:R-:W-:Y:S03]  /*9340*/  @!P6 FMUL R6, R6, 0.5 ;  /* 0x3f0000000606e820 */ /* 0x000fe60000400000 */
[----:B------:R-:W3:Y:S01]  /*9350*/  MUFU.EX2 R62, R4 ;  /* 0x00000004003e7308 */ /* 0x000ee20000000800 */
[----:B----4-:R-:W-:Y:S01]  /*9360*/  @!P4 FMUL R69, R69, R69 ;  /* 0x000000454545c220 */ /* 0x010fe20000400000 */
[----:B------:R-:W-:Y:S04]  /*9370*/  FSETP.GEU.AND P4, PT, R8, -126, PT ;  /* 0xc2fc00000800780b */ /* 0x000fe80003f8e000 */
[----:B------:R2:W-:Y:S01]  /*9380*/  STL [R1+0xc], R69 ;  /* 0x00000c4501007387 */ /* 0x0005e20000100800 */
[----:B------:R-:W-:Y:S03]  /*9390*/  @!P5 FMUL R7, R7, 0.5 ;  /* 0x3f0000000707d820 */ /* 0x000fe60000400000 */
        /* <DEDUP_REMOVED lines=8> */
[C---:B------:R-:W-:Y:S03]  /*9420*/  FSETP.GEU.AND P2, PT, R10.reuse, -126, PT ;  /* 0xc2fc00000a00780b */ /* 0x040fe60003f4e000 */
[----:B------:R-:W-:Y:S05]  /*9430*/  @!P3 FMUL R9, R9, 0.5 ;  /* 0x3f0000000909b820 */ /* 0x000fea0000400000 */
[----:B------:R-:W3:Y:S01]  /*9440*/  MUFU.EX2 R60, R6 ;  /* 0x00000006003c7308 */ /* 0x000ee20000000800 */
[----:B----4-:R-:W-:Y:S01]  /*9450*/  @!P1 FMUL R65, R65, R65 ;  /* 0x0000004141419220 */ /* 0x010fe20000400000 */
[----:B------:R-:W-:Y:S04]  /*9460*/  FSETP.GEU.AND P1, PT, R11, -126, PT ;  /* 0xc2fc00000b00780b */ /* 0x000fe80003f2e000 */
[----:B------:R-:W-:Y:S01]  /*9470*/  F2FP.BF16.F32.PACK_AB R28, R65, R62 ;  /* 0x0000003e411c723e */ /* 0x000fe200000010ff */
[----:B------:R-:W-:Y:S03]  /*9480*/  @!P2 FMUL R10, R10, 0.5 ;  /* 0x3f0000000a0aa820 */ /* 0x000fe60000400000 */
[----:B------:R-:W4:Y:S01]  /*9490*/  MUFU.EX2 R63, R7 ;  /* 0x00000007003f7308 */ /* 0x000f220000000800 */
[----:B-1----:R-:W-:Y:S01]  /*94a0*/  @!P0 FMUL R67, R67, R67 ;  /* 0x0000004343438220 */ /* 0x002fe20000400000 */
[----:B------:R-:W-:Y:S04]  /*94b0*/  ISETP.NE.AND P0, PT, R57, R0, PT ;  /* 0x000000003900720c */ /* 0x000fe80003f05270 */
[----:B------:R2:W-:Y:S01]  /*94c0*/  STL [R1+0x14], R67 ;  /* 0x0000144301007387 */ /* 0x0005e20000100800 */
[----:B------:R-:W-:Y:S03]  /*94d0*/  @!P1 FMUL R11, R11, 0.5 ;  /* 0x3f0000000b0b9820 */ /* 0x000fe60000400000 */
[----:B------:R-:W1:Y:S01]  /*94e0*/  MUFU.EX2 R58, R8 ;  /* 0x00000008003a7308 */ /* 0x000e620000000800 */
[----:B---3--:R-:W-:Y:S01]  /*94f0*/  @!P6 FMUL R60, R60, R60 ;  /* 0x0000003c3c3ce220 */ /* 0x008fe20000400000 */
[----:B------:R2:W-:Y:S01]  /*9500*/  STL [R1+0x20], R62 ;  /* 0x0000203e01007387 */ /* 0x0005e20000100800 */
[----:B------:R-:W-:Y:S03]  /*9510*/  F2FP.BF16.F32.PACK_AB R27, R67, R64 ;  /* 0x00000040431b723e */ /* 0x000fe600000010ff */
[----:B------:R2:W-:Y:S04]  /*9520*/  STL [R1+0x24], R65 ;  /* 0x0000244101007387 */ /* 0x0005e80000100800 */
[----:B------:R-:W3:Y:S01]  /*9530*/  MUFU.EX2 R61, R9 ;  /* 0x00000009003d7308 */ /* 0x000ee20000000800 */
[----:B----4-:R-:W-:Y:S01]  /*9540*/  @!P5 FMUL R63, R63, R63 ;  /* 0x0000003f3f3fd220 */ /* 0x010fe20000400000 */
[----:B------:R2:W-:Y:S04]  /*9550*/  STL [R1+0x28], R60 ;  /* 0x0000283c01007387 */ /* 0x0005e80000100800 */
[----:B------:R2:W-:Y:S01]  /*9560*/  STL [R1+0x2c], R63 ;  /* 0x00002c3f01007387 */ /* 0x0005e20000100800 */
[----:B------:R-:W-:Y:S03]  /*9570*/  F2FP.BF16.F32.PACK_AB R29, R63, R60 ;  /* 0x0000003c3f1d723e */ /* 0x000fe600000010ff */
[----:B------:R-:W4:Y:S01]  /*9580*/  MUFU.EX2 R56, R10 ;  /* 0x0000000a00387308 */ /* 0x000f220000000800 */
[----:B-1----:R-:W-:Y:S05]  /*9590*/  @!P4 FMUL R58, R58, R58 ;  /* 0x0000003a3a3ac220 */ /* 0x002fea0000400000 */
[----:B------:R2:W-:Y:S04]  /*95a0*/  STL [R1+0x30], R58 ;  /* 0x0000303a01007387 */ /* 0x0005e80000100800 */
[----:B------:R-:W1:Y:S01]  /*95b0*/  MUFU.EX2 R59, R11 ;  /* 0x0000000b003b7308 */ /* 0x000e620000000800 */
[----:B---3--:R-:W-:Y:S05]  /*95c0*/  @!P3 FMUL R61, R61, R61 ;  /* 0x0000003d3d3db220 */ /* 0x008fea0000400000 */
[----:B------:R2:W-:Y:S01]  /*95d0*/  STL [R1+0x34], R61 ;  /* 0x0000343d01007387 */ /* 0x0005e20000100800 */
[----:B------:R-:W-:Y:S01]  /*95e0*/  F2FP.BF16.F32.PACK_AB R30, R61, R58 ;  /* 0x0000003a3d1e723e */ /* 0x000fe200000010ff */
[----:B----4-:R-:W-:Y:S05]  /*95f0*/  @!P2 FMUL R56, R56, R56 ;  /* 0x000000383838a220 */ /* 0x010fea0000400000 */
[----:B------:R2:W-:Y:S01]  /*9600*/  STL [R1+0x38], R56 ;  /* 0x0000383801007387 */ /* 0x0005e20000100800 */
[----:B-1----:R-:W-:Y:S05]  /*9610*/  @!P1 FMUL R59, R59, R59 ;  /* 0x0000003b3b3b9220 */ /* 0x002fea0000400000 */
[----:B------:R2:W-:Y:S01]  /*9620*/  STL [R1+0x3c], R59 ;  /* 0x00003c3b01007387 */ /* 0x0005e20000100800 */
[----:B------:R-:W-:Y:S01]  /*9630*/  F2FP.BF16.F32.PACK_AB R31, R59, R56 ;  /* 0x000000383b1f723e */ /* 0x000fe200000010ff */
[----:B------:R-:W-:Y:S06]  /*9640*/  @!P0 BRA `(.L_x_179) ;  /* 0x0000000000408947 */ /* 0x000fec0003800000 */
[----:B------:R-:W1:Y:S01]  /*9650*/  LDCU.64 UR6, c[0x4][0x80] ;  /* 0x01001000ff0677ac */ /* 0x000e620008000a00 */
[----:B------:R-:W-:Y:S01]  /*9660*/  MOV R15, 0x0 ;  /* 0x00000000000f7802 */ /* 0x000fe20000000f00 */
[----:B------:R-:W-:Y:S02]  /*9670*/  HFMA2 R12, -RZ, RZ, 0, 5.9604644775390625e-08 ;  /* 0x00000001ff0c7431 */ /* 0x000fe400000001ff */
[----:B------:R-:W-:Y:S02]  /*9680*/  IMAD.MOV.U32 R8, RZ, RZ, 0x1be ;  /* 0x000001beff087424 */ /* 0x000fe400078e00ff */
[----:B------:R-:W-:Y:S01]  /*9690*/  IMAD.MOV.U32 R13, RZ, RZ, RZ ;  /* 0x000000ffff0d7224 */ /* 0x000fe200078e00ff */
[----:B------:R-:W3:Y:S01]  /*96a0*/  LDCU.64 UR4, c[0x4][0x88] ;  /* 0x01001100ff0477ac */ /* 0x000ee20008000a00 */
[----:B------:R-:W4:Y:S01]  /*96b0*/  LDC.64 R14, c[0x4][R15] ;  /* 0x010000000f0e7b82 */ /* 0x000f220000000a00 */
[----:B------:R-:W5:Y:S01]  /*96c0*/  LDCU.64 UR8, c[0x4][0x10] ;  /* 0x01000200ff0877ac */ /* 0x000f620008000a00 */
[----:B-1----:R-:W-:Y:S01]  /*96d0*/  MOV R5, UR7 ;  /* 0x0000000700057c02 */ /* 0x002fe20008000f00 */
[----:B------:R-:W-:Y:S01]  /*96e0*/  IMAD.U32 R4, RZ, RZ, UR6 ;  /* 0x00000006ff047e24 */ /* 0x000fe2000f8e00ff */
[----:B---3--:R-:W-:Y:S01]  /*96f0*/  MOV R7, UR5 ;  /* 0x0000000500077c02 */ /* 0x008fe20008000f00 */
[----:B------:R-:W-:Y:S01]  /*9700*/  IMAD.U32 R6, RZ, RZ, UR4 ;  /* 0x00000004ff067e24 */ /* 0x000fe2000f8e00ff */
[----:B-----5:R-:W-:Y:S01]  /*9710*/  MOV R11, UR9 ;  /* 0x00000009000b7c02 */ /* 0x020fe20008000f00 */
[----:B------:R-:W-:Y:S02]  /*9720*/  IMAD.U32 R10, RZ, RZ, UR8 ;  /* 0x00000008ff0a7e24 */ /* 0x000fe4000f8e00ff */
[----:B------:R-:W-:Y:S07]  /*9730*/  LEPC R20, `(.L_x_179) ;  /* 0x000000001014794e */ /* 0x000fee0000000000 */
[----:B--2-4-:R-:W-:Y:S05]  /*9740*/  CALL.ABS.NOINC R14 ;  /* 0x000000000e007343 */ /* 0x014fea0003c00000 */
.L_x_179:
[----:B------:R-:W-:Y:S05]  /*9750*/  WARPSYNC.ALL ;  /* 0x0000000000007948 */ /* 0x000fea0003800000 */
[C---:B------:R-:W-:Y:S01]  /*9760*/  R2UR UR4, R16.reuse ;  /* 0x00000000100472ca */ /* 0x040fe200000e0000 */
[----:B------:R-:W-:Y:S05]  /*9770*/  VIADD R0, R16, 0x10 ;  /* 0x0000001010007836 */ /* 0x000fea0000000000 */
[----:B------:R-:W-:Y:S04]  /*9780*/  SHF.R.U32.HI R0, RZ, 0x15, R0 ;  /* 0x00000015ff007819 */ /* 0x000fe80000011600 */
[----:B------:R-:W-:Y:S03]  /*9790*/  ISETP.NE.AND P0, PT, R57, R0, PT ;  /* 0x000000003900720c */ /* 0x000fe60003f05270 */
[----:B------:R1:W-:Y:S10]  /*97a0*/  STTM.x8 tmem[UR4], R48 ;  /* 0x00000030000079ed */ /* 0x0003f400081c0004 */
[----:B------:R-:W-:Y:S05]  /*97b0*/  @!P0 BRA `(.L_x_180) ;  /* 0x0000000000408947 */ /* 0x000fea0003800000 */
[----:B------:R-:W3:Y:S01]  /*97c0*/  LDCU.64 UR8, c[0x4][0x80] ;  /* 0x01001000ff0877ac */ /* 0x000ee20008000a00 */
[----:B------:R-:W-:Y:S01]  /*97d0*/  MOV R15, 0x0 ;  /* 0x00000000000f7802 */ /* 0x000fe20000000f00 */
[----:B------:R-:W-:Y:S02]  /*97e0*/  HFMA2 R12, -RZ, RZ, 0, 5.9604644775390625e-08 ;  /* 0x00000001ff0c7431 */ /* 0x000fe400000001ff */
[----:B------:R-:W-:Y:S02]  /*97f0*/  IMAD.MOV.U32 R8, RZ, RZ, 0x1be ;  /* 0x000001beff087424 */ /* 0x000fe400078e00ff */
[----:B------:R-:W-:Y:S01]  /*9800*/  IMAD.MOV.U32 R13, RZ, RZ, RZ ;  /* 0x000000ffff0d7224 */ /* 0x000fe200078e00ff */
[----:B------:R-:W4:Y:S01]  /*9810*/  LDCU.64 UR6, c[0x4][0x88] ;  /* 0x01001100ff0677ac */ /* 0x000f220008000a00 */
[----:B------:R-:W1:Y:S01]  /*9820*/  LDC.64 R14, c[0x4][R15] ;  /* 0x010000000f0e7b82 */ /* 0x000e620000000a00 */
[----:B------:R-:W5:Y:S01]  /*9830*/  LDCU.64 UR4, c[0x4][0x10] ;  /* 0x01000200ff0477ac */ /* 0x000f620008000a00 */
[----:B---3--:R-:W-:Y:S01]  /*9840*/  MOV R5, UR9 ;  /* 0x0000000900057c02 */ /* 0x008fe20008000f00 */
[----:B------:R-:W-:Y:S01]  /*9850*/  IMAD.U32 R4, RZ, RZ, UR8 ;  /* 0x00000008ff047e24 */ /* 0x000fe2000f8e00ff */
[----:B----4-:R-:W-:Y:S01]  /*9860*/  MOV R7, UR7 ;  /* 0x0000000700077c02 */ /* 0x010fe20008000f00 */
[----:B------:R-:W-:Y:S01]  /*9870*/  IMAD.U32 R6, RZ, RZ, UR6 ;  /* 0x00000006ff067e24 */ /* 0x000fe2000f8e00ff */
[----:B-----5:R-:W-:Y:S01]  /*9880*/  MOV R11, UR5 ;  /* 0x00000005000b7c02 */ /* 0x020fe20008000f00 */
[----:B------:R-:W-:Y:S02]  /*9890*/  IMAD.U32 R10, RZ, RZ, UR4 ;  /* 0x00000004ff0a7e24 */ /* 0x000fe4000f8e00ff */
[----:B------:R-:W-:Y:S07]  /*98a0*/  LEPC R20, `(.L_x_180) ;  /* 0x000000001014794e */ /* 0x000fee0000000000 */
[----:B-12---:R-:W-:Y:S05]  /*98b0*/  CALL.ABS.NOINC R14 ;  /* 0x000000000e007343 */ /* 0x006fea0003c00000 */
.L_x_180:
[----:B------:R-:W-:Y:S05]  /*98c0*/  WARPSYNC.ALL ;  /* 0x0000000000007948 */ /* 0x000fea0003800000 */
[C---:B------:R-:W-:Y:S01]  /*98d0*/  R2UR UR4, R16.reuse ;  /* 0x00000000100472ca */ /* 0x040fe200000e0000 */
[----:B------:R-:W-:Y:S05]  /*98e0*/  VIADD R0, R16, 0x20 ;  /* 0x0000002010007836 */ /* 0x000fea0000000000 */
[----:B------:R-:W-:Y:S04]  /*98f0*/  SHF.R.U32.HI R0, RZ, 0x15, R0 ;  /* 0x00000015ff007819 */ /* 0x000fe80000011600 */
[----:B------:R-:W-:Y:S03]  /*9900*/  ISETP.NE.AND P0, PT, R57, R0, PT ;  /* 0x000000003900720c */ /* 0x000fe60003f05270 */
[----:B------:R3:W-:Y:S10]  /*9910*/  STTM.x8 tmem[UR4+0x10], R40 ;  /* 0x00001028000079ed */ /* 0x0007f400081c0004 */
[----:B------:R-:W-:Y:S05]  /*9920*/  @!P0 BRA `(.L_x_181) ;  /* 0x0000000000408947 */ /* 0x000fea0003800000 */
[----:B------:R-:W4:Y:S01]  /*9930*/  LDCU.64 UR8, c[0x4][0x80] ;  /* 0x01001000ff0877ac */ /* 0x000f220008000a00 */
[----:B------:R-:W-:Y:S01]  /*9940*/  MOV R15, 0x0 ;  /* 0x00000000000f7802 */ /* 0x000fe20000000f00 */
[----:B------:R-:W-:Y:S02]  /*9950*/  HFMA2 R12, -RZ, RZ, 0, 5.9604644775390625e-08 ;  /* 0x00000001ff0c7431 */ /* 0x000fe400000001ff */
[----:B------:R-:W-:Y:S02]  /*9960*/  IMAD.MOV.U32 R8, RZ, RZ, 0x1be ;  /* 0x000001beff087424 */ /* 0x000fe400078e00ff */
[----:B------:R-:W-:Y:S01]  /*9970*/  IMAD.MOV.U32 R13, RZ, RZ, RZ ;  /* 0x000000ffff0d7224 */ /* 0x000fe200078e00ff */
[----:B------:R-:W5:Y:S01]  /*9980*/  LDCU.64 UR6, c[0x4][0x88] ;  /* 0x01001100ff0677ac */ /* 0x000f620008000a00 */
[----:B------:R-:W1:Y:S01]  /*9990*/  LDC.64 R14, c[0x4][R15] ;  /* 0x010000000f0e7b82 */ /* 0x000e620000000a00 */
[----:B------:R-:W2:Y:S01]  /*99a0*/  LDCU.64 UR4, c[0x4][0x10] ;  /* 0x01000200ff0477ac */ /* 0x000ea20008000a00 */
[----:B----4-:R-:W-:Y:S01]  /*99b0*/  MOV R5, UR9 ;  /* 0x0000000900057c02 */ /* 0x010fe20008000f00 */
[----:B------:R-:W-:Y:S01]  /*99c0*/  IMAD.U32 R4, RZ, RZ, UR8 ;  /* 0x00000008ff047e24 */ /* 0x000fe2000f8e00ff */
[----:B-----5:R-:W-:Y:S01]  /*99d0*/  MOV R7, UR7 ;  /* 0x0000000700077c02 */ /* 0x020fe20008000f00 */
[----:B------:R-:W-:Y:S01]  /*99e0*/  IMAD.U32 R6, RZ, RZ, UR6 ;  /* 0x00000006ff067e24 */ /* 0x000fe2000f8e00ff */
[----:B--2---:R-:W-:Y:S01]  /*99f0*/  MOV R11, UR5 ;  /* 0x00000005000b7c02 */ /* 0x004fe20008000f00 */
[----:B------:R-:W-:Y:S02]  /*9a00*/  IMAD.U32 R10, RZ, RZ, UR4 ;  /* 0x00000004ff0a7e24 */ /* 0x000fe4000f8e00ff */
[----:B------:R-:W-:Y:S07]  /*9a10*/  LEPC R20, `(.L_x_181) ;  /* 0x000000001014794e */ /* 0x000fee0000000000 */
[----:B-1-3--:R-:W-:Y:S05]  /*9a20*/  CALL.ABS.NOINC R14 ;  /* 0x000000000e007343 */ /* 0x00afea0003c00000 */
.L_x_181:
[----:B------:R-:W-:Y:S05]  /*9a30*/  WARPSYNC.ALL ;  /* 0x0000000000007948 */ /* 0x000fea0003800000 */
[C---:B------:R-:W-:Y:S01]  /*9a40*/  R2UR UR4, R16.reuse ;  /* 0x00000000100472ca */ /* 0x040fe200000e0000 */
[----:B------:R-:W-:Y:S05]  /*9a50*/  VIADD R0, R16, 0x30 ;  /* 0x0000003010007836 */ /* 0x000fea0000000000 */
[----:B------:R-:W-:Y:S04]  /*9a60*/  SHF.R.U32.HI R0, RZ, 0x15, R0 ;  /* 0x00000015ff007819 */ /* 0x000fe80000011600 */
[----:B------:R-:W-:Y:S03]  /*9a70*/  ISETP.NE.AND P0, PT, R57, R0, PT ;  /* 0x000000003900720c */ /* 0x000fe60003f05270 */
[----:B------:R4:W-:Y:S10]  /*9a80*/  STTM.x8 tmem[UR4+0x20], R32 ;  /* 0x00002020000079ed */ /* 0x0009f400081c0004 */
[----:B------:R-:W-:Y:S05]  /*9a90*/  @!P0 BRA `(.L_x_182) ;  /* 0x0000000000408947 */ /* 0x000fea0003800000 */
[----:B------:R-:W5:Y:S01]  /*9aa0*/  LDCU.64 UR8, c[0x4][0x80] ;  /* 0x01001000ff0877ac */ /* 0x000f620008000a00 */
[----:B------:R-:W-:Y:S01]  /*9ab0*/  MOV R15, 0x0 ;  /* 0x00000000000f7802 */ /* 0x000fe20000000f00 */
[----:B------:R-:W-:Y:S02]  /*9ac0*/  HFMA2 R12, -RZ, RZ, 0, 5.9604644775390625e-08 ;  /* 0x00000001ff0c7431 */ /* 0x000fe400000001ff */
[----:B------:R-:W-:Y:S02]  /*9ad0*/  IMAD.MOV.U32 R8, RZ, RZ, 0x1be ;  /* 0x000001beff087424 */ /* 0x000fe400078e00ff */
[----:B------:R-:W-:Y:S01]  /*9ae0*/  IMAD.MOV.U32 R13, RZ, RZ, RZ ;  /* 0x000000ffff0d7224 */ /* 0x000fe200078e00ff */
[----:B------:R-:W1:Y:S01]  /*9af0*/  LDCU.64 UR6, c[0x4][0x88] ;  /* 0x01001100ff0677ac */ /* 0x000e620008000a00 */
[----:B------:R-:W2:Y:S01]  /*9b00*/  LDC.64 R14, c[0x4][R15] ;  /* 0x010000000f0e7b82 */ /* 0x000ea20000000a00 */
[----:B------:R-:W3:Y:S01]  /*9b10*/  LDCU.64 UR4, c[0x4][0x10] ;  /* 0x01000200ff0477ac */ /* 0x000ee20008000a00 */
[----:B-----5:R-:W-:Y:S01]  /*9b20*/  MOV R5, UR9 ;  /* 0x0000000900057c02 */ /* 0x020fe20008000f00 */
[----:B------:R-:W-:Y:S01]  /*9b30*/  IMAD.U32 R4, RZ, RZ, UR8 ;  /* 0x00000008ff047e24 */ /* 0x000fe2000f8e00ff */
[----:B-1----:R-:W-:Y:S01]  /*9b40*/  MOV R7, UR7 ;  /* 0x0000000700077c02 */ /* 0x002fe20008000f00 */
[----:B------:R-:W-:Y:S01]  /*9b50*/  IMAD.U32 R6, RZ, RZ, UR6 ;  /* 0x00000006ff067e24 */ /* 0x000fe2000f8e00ff */
[----:B---3--:R-:W-:Y:S01]  /*9b60*/  MOV R11, UR5 ;  /* 0x00000005000b7c02 */ /* 0x008fe20008000f00 */
[----:B------:R-:W-:Y:S02]  /*9b70*/  IMAD.U32 R10, RZ, RZ, UR4 ;  /* 0x00000004ff0a7e24 */ /* 0x000fe4000f8e00ff */
[----:B------:R-:W-:Y:S07]  /*9b80*/  LEPC R20, `(.L_x_182) ;  /* 0x000000001014794e */ /* 0x000fee0000000000 */
[----:B--2-4-:R-:W-:Y:S05]  /*9b90*/  CALL.ABS.NOINC R14 ;  /* 0x000000000e007343 */ /* 0x014fea0003c00000 */
.L_x_182:
[----:B------:R-:W5:Y:S01]  /*9ba0*/  LDL.LU R17, [R1+0x54] ;  /* 0x0000540001117983 */ /* 0x000f620000300800 */
[----:B------:R-:W-:Y:S05]  /*9bb0*/  WARPSYNC.ALL ;  /* 0x0000000000007948 */ /* 0x000fea0003800000 */
[----:B------:R-:W-:Y:S01]  /*9bc0*/  R2UR UR4, R16 ;  /* 0x00000000100472ca */ /* 0x000fe200000e0000 */
[----:B------:R-:W-:Y:S11]  /*9bd0*/  BSSY.RECONVERGENT B0, `(.L_x_183) ;  /* 0x0000008000007945 */ /* 0x000ff60003800200 */
[----:B------:R-:W-:Y:S01]  /*9be0*/  @!UPT UIADD3 URZ, UPT, UPT, URZ, URZ, URZ ;  /* 0x000000fffffff290 */ /* 0x000fe2000fffe0ff */
[----:B------:R1:W-:Y:S01]  /*9bf0*/  STTM.x8 tmem[UR4+0x30], R24 ;  /* 0x00003018000079ed */ /* 0x0003e200081c0004 */
[----:B------:R-:W1:Y:S01]  /*9c00*/  FENCE.VIEW.ASYNC.T ;  /* 0x00000000000073c6 */ /* 0x000e620000000200 */
[----:B-----5:R-:W-:Y:S11]  /*9c10*/  ISETP.NE.AND P0, PT, R17, 0x3, PT ;  /* 0x000000031100780c */ /* 0x020ff60003f05270 */
[----:B------:R-:W-:Y:S02]  /*9c20*/  @!UPT UIADD3 URZ, UPT, UPT, URZ, URZ, URZ ;  /* 0x000000fffffff290 */ /* 0x000fe4000fffe0ff */
[----:B-1----:R-:W-:Y:S05]  /*9c30*/  @!P0 BRA `(.L_x_184) ;  /* 0x0000000000048947 */ /* 0x002fea0003800000 */
[----:B------:R-:W-:Y:S05]  /*9c40*/  BPT.TRAP 0x1 ;  /* 0x000000040000795c */ /* 0x000fea0000300000 */
.L_x_184:
[----:B------:R-:W-:Y:S05]  /*9c50*/  BSYNC.RECONVERGENT B0 ;  /* 0x0000000000007941 */ /* 0x000fea0003800200 */
.L_x_183:
[----:B------:R1:W-:Y:S01]  /*9c60*/  SYNCS.ARRIVE.TRANS64.A1T0 RZ, [R73+URZ+0x1f880], RZ ;  /* 0x01f880ff49ff79a7 */ /* 0x0003e200081000ff */
[----:B------:R-:W-:Y:S04]  /*9c70*/  BSSY.RECONVERGENT B0, `(.L_x_185) ;  /* 0x0000004000007945 */ /* 0x000fe80003800200 */
[----:B------:R-:W-:Y:S05]  /*9c80*/  @!P0 BRA `(.L_x_186) ;  /* 0x0000000000088947 */ /* 0x000fea0003800000 */
[----:B------:R-:W-:Y:S05]  /*9c90*/  BPT.TRAP 0x1 ;  /* 0x000000040000795c */ /* 0x000fea0000300000 */
[----:B------:R-:W-:Y:S05]  /*9ca0*/  BPT.TRAP 0x1 ;  /* 0x000000040000795c */ /* 0x000fea0000300000 */
.L_x_186:
[----:B------:R-:W-:Y:S05]  /*9cb0*/  BSYNC.RECONVERGENT B0 ;  /* 0x0000000000007941 */ /* 0x000fea0003800200 */
.L_x_185:
[----:B------:R-:W-:Y:S01]  /*9cc0*/  IADD3 R0, PT, PT, R73, 0x1f858, RZ ;  /* 0x0001f85849007810 */ /* 0x000fe20007ffe0ff */
[----:B------:R-:W-:Y:S03]  /*9cd0*/  BSSY.RECONVERGENT B0, `(.L_x_187) ;  /* 0x0000005000007945 */ /* 0x000fe60003800200 */
[----:B------:R-:W-:Y:S04]  /*9ce0*/  PRMT R0, R74, 0x654, R0 ;  /* 0x000006544a007816 */ /* 0x000fe80000000000 */
[----:B------:R1:W-:Y:S01]  /*9cf0*/  SYNCS.ARRIVE.TRANS64.RED.A1T0 RZ, [R0+URZ], RZ ;  /* 0x000000ff00ff79a7 */ /* 0x0003e200081004ff */
[----:B------:R-:W-:Y:S05]  /*9d00*/  @!P0 BRA `(.L_x_188) ;  /* 0x0000000000048947 */ /* 0x000fea0003800000 */
[----:B------:R-:W-:Y:S05]  /*9d10*/  BPT.TRAP 0x1 ;  /* 0x000000040000795c */ /* 0x000fea0000300000 */
.L_x_188:
[----:B------:R-:W-:Y:S05]  /*9d20*/  BSYNC.RECONVERGENT B0 ;  /* 0x0000000000007941 */ /* 0x000fea0003800200 */
.L_x_187:
[----:B-1----:R-:W-:Y:S01]  /*9d30*/  IADD3 R0, PT, PT, R73, 0x1f838, RZ ;  /* 0x0001f83849007810 */ /* 0x002fe20007ffe0ff */
[----:B------:R-:W-:Y:S03]  /*9d40*/  BSSY.RECONVERGENT B0, `(.L_x_189) ;  /* 0x0000005000007945 */ /* 0x000fe60003800200 */
[----:B------:R-:W-:Y:S04]  /*9d50*/  PRMT R0, R74, 0x654, R0 ;  /* 0x000006544a007816 */ /* 0x000fe80000000000 */
[----:B------:R1:W-:Y:S01]  /*9d60*/  SYNCS.ARRIVE.TRANS64.RED.A1T0 RZ, [R0+URZ], RZ ;  /* 0x000000ff00ff79a7 */ /* 0x0003e200081004ff */
[----:B------:R-:W-:Y:S05]  /*9d70*/  @!P0 BRA `(.L_x_190) ;  /* 0x0000000000048947 */ /* 0x000fea0003800000 */
[----:B------:R-:W-:Y:S05]  /*9d80*/  BPT.TRAP 0x1 ;  /* 0x000000040000795c */ /* 0x000fea0000300000 */
.L_x_190:
[----:B------:R-:W-:Y:S05]  /*9d90*/  BSYNC.RECONVERGENT B0 ;  /* 0x0000000000007941 */ /* 0x000fea0003800200 */
.L_x_189:
[----:B-1----:R-:W5:Y:S01]  /*9da0*/  LDL R0, [R1+0x40] ;  /* 0x0000400001007983 */ /* 0x002f620000100800 */
[----:B------:R-:W-:Y:S01]  /*9db0*/  BSSY B0, `(.L_x_191) ;  /* 0x0000004000007945 */ /* 0x000fe20003800000 */
[----:B-----5:R-:W-:Y:S04]  /*9dc0*/  SHF.L.U32 R0, R0, 0x1f, RZ ;  /* 0x0000001f00007819 */ /* 0x020fe800000006ff */
[----:B------:R-:W1:Y:S02]  /*9dd0*/  SYNCS.PHASECHK.TRANS64.TRYWAIT P1, [R73+URZ+0x1f840], R0 ;  /* 0x01f84000490075a7 */ /* 0x000e6400080211ff */
[----:B-1----:R-:W-:Y:S05]  /*9de0*/  @!P1 BRA `(.L_x_192) ;  /* 0x0000003c00e49947 */ /* 0x002fea0003800000 */
.L_x_283:
[----:B------:R-:W-:Y:S05]  /*9df0*/  BSYNC B0 ;  /* 0x0000000000007941 */ /* 0x000fea0003800000 */
.L_x_191:
[----:B------:R-:W-:Y:S04]  /*9e00*/  BSSY.RECONVERGENT B0, `(.L_x_193) ;  /* 0x0000003000007945 */ /* 0x000fe80003800200 */
[----:B------:R-:W-:Y:S05]  /*9e10*/  @!P0 BRA `(.L_x_194) ;  /* 0x0000000000048947 */ /* 0x000fea0003800000 */
[----:B------:R-:W-:Y:S05]  /*9e20*/  BPT.TRAP 0x1 ;  /* 0x000000040000795c */ /* 0x000fea0000300000 */
.L_x_194:
[----:B------:R-:W-:Y:S05]  /*9e30*/  BSYNC.RECONVERGENT B0 ;  /* 0x0000000000007941 */ /* 0x000fea0003800200 */
.L_x_193:
[----:B------:R-:W5:Y:S01]  /*9e40*/  LDL R0, [R1+0x50] ;  /* 0x0000500001007983 */ /* 0x000f620000100800 */
[----:B------:R-:W-:Y:S01]  /*9e50*/  BSSY B0, `(.L_x_195) ;  /* 0x0000004000007945 */ /* 0x000fe20003800000 */
[----:B-----5:R-:W-:Y:S04]  /*9e60*/  SHF.L.U32 R0, R0, 0x1f, RZ ;  /* 0x0000001f00007819 */ /* 0x020fe800000006ff */
[----:B------:R-:W1:Y:S02]  /*9e70*/  SYNCS.PHASECHK.TRANS64.TRYWAIT P1, [R73+URZ+0x1f860], R0 ;  /* 0x01f86000490075a7 */ /* 0x000e6400080211ff */
[----:B-1----:R-:W-:Y:S05]  /*9e80*/  @!P1 BRA `(.L_x_196) ;  /* 0x0000003c00d09947 */ /* 0x002fea0003800000 */
.L_x_284:
[----:B------:R-:W-:Y:S05]  /*9e90*/  BSYNC B0 ;  /* 0x0000000000007941 */ /* 0x000fea0003800000 */
.L_x_195:
[----:B------:R-:W-:Y:S04]  /*9ea0*/  BSSY.RECONVERGENT B0, `(.L_x_197) ;  /* 0x0000003000007945 */ /* 0x000fe80003800200 */
[----:B------:R-:W-:Y:S05]  /*9eb0*/  @!P0 BRA `(.L_x_198) ;  /* 0x0000000000048947 */ /* 0x000fea0003800000 */
[----:B------:R-:W-:Y:S05]  /*9ec0*/  BPT.TRAP 0x1 ;  /* 0x000000040000795c */ /* 0x000fea0000300000 */
.L_x_198:
[----:B------:R-:W-:Y:S05]  /*9ed0*/  BSYNC.RECONVERGENT B0 ;  /* 0x0000000000007941 */ /* 0x000fea0003800200 */
.L_x_197:
[----:B------:R-:W5:Y:S01]  /*9ee0*/  LDL R0, [R1+0x4c] ;  /* 0x00004c0001007983 */ /* 0x000f620000100800 */
[----:B------:R-:W-:Y:S01]  /*9ef0*/  VIADD R3, R76, 0xffffff80 ;  /* 0xffffff804c037836 */ /* 0x000fe20000000000 */
[----:B------:R-:W-:Y:S01]  /*9f00*/  SHF.R.U32.HI R4, RZ, 0x5, R2 ;  /* 0x00000005ff047819 */ /* 0x000fe20000011602 */
[----:B------:R-:W-:Y:S03]  /*9f10*/  BSSY B0, `(.L_x_199) ;  /* 0x0000007000007945 */ /* 0x000fe60003800000 */
[----:B------:R-:W-:Y:S02]  /*9f20*/  LOP3.LUT R4, R4, 0x3, RZ, 0xc0, !PT ;  /* 0x0000000304047812 */ /* 0x000fe400078ec0ff */
[----:B------:R-:W-:Y:S04]  /*9f30*/  SHF.R.U32.HI R3, RZ, 0x15, R3 ;  /* 0x00000015ff037819 */ /* 0x000fe80000011603 */
[----:B------:R-:W-:Y:S02]  /*9f40*/  ISETP.NE.AND P0, PT, R4, R3, PT ;  /* 0x000000030400720c */ /* 0x000fe40003f05270 */
[----:B-----5:R-:W-:Y:S04]  /*9f50*/  SHF.L.U32 R0, R0, 0x1f, RZ ;  /* 0x0000001f00007819 */ /* 0x020fe800000006ff */
[----:B------:R-:W1:Y:S02]  /*9f60*/  SYNCS.PHASECHK.TRANS64.TRYWAIT P1, [R73+URZ+0x1f898], R0 ;  /* 0x01f89800490075a7 */ /* 0x000e6400080211ff */
[----:B-1----:R-:W-:Y:S05]  /*9f70*/  @!P1 BRA `(.L_x_200) ;  /* 0x0000003c00a89947 */ /* 0x002fea0003800000 */
.L_x_285:
[----:B------:R-:W-:Y:S05]  /*9f80*/  BSYNC B0 ;  /* 0x0000000000007941 */ /* 0x000fea0003800000 */
.L_x_199:
[----:B------:R-:W-:Y:S05]  /*9f90*/  @!P0 BRA `(.L_x_201) ;  /* 0x0000000000408947 */ /* 0x000fea0003800000 */
[----:B------:R-:W1:Y:S01]  /*9fa0*/  LDCU.64 UR8, c[0x4][0x80] ;  /* 0x01001000ff0877ac */ /* 0x000e620008000a00 */
[----:B------:R-:W-:Y:S01]  /*9fb0*/  MOV R15, 0x0 ;  /* 0x00000000000f7802 */ /* 0x000fe20000000f00 */
[----:B------:R-:W-:Y:S02]  /*9fc0*/  HFMA2 R12, -RZ, RZ, 0, 5.9604644775390625e-08 ;  /* 0x00000001ff0c7431 */ /* 0x000fe400000001ff */
[----:B------:R-:W-:Y:S02]  /*9fd0*/  IMAD.MOV.U32 R8, RZ, RZ, 0x192 ;  /* 0x00000192ff087424 */ /* 0x000fe400078e00ff */
[----:B------:R-:W-:Y:S01]  /*9fe0*/  IMAD.MOV.U32 R13, RZ, RZ, RZ ;  /* 0x000000ffff0d7224 */ /* 0x000fe200078e00ff */
[----:B------:R-:W5:Y:S01]  /*9ff0*/  LDCU.64 UR6, c[0x4][0x88] ;  /* 0x01001100ff0677ac */ /* 0x000f620008000a00 */
[----:B------:R-:W2:Y:S01]  /*a000*/  LDC.64 R14, c[0x4][R15] ;  /* 0x010000000f0e7b82 */ /* 0x000ea20000000a00 */
[----:B------:R-:W3:Y:S01]  /*a010*/  LDCU.64 UR4, c[0x4][0x8] ;  /* 0x01000100ff0477ac */ /* 0x000ee20008000a00 */
[----:B-1----:R-:W-:Y:S01]  /*a020*/  MOV R5, UR9 ;  /* 0x0000000900057c02 */ /* 0x002fe20008000f00 */
[----:B------:R-:W-:Y:S01]  /*a030*/  IMAD.U32 R4, RZ, RZ, UR8 ;  /* 0x00000008ff047e24 */ /* 0x000fe2000f8e00ff */
[----:B-----5:R-:W-:Y:S01]  /*a040*/  MOV R7, UR7 ;  /* 0x0000000700077c02 */ /* 0x020fe20008000f00 */
[----:B------:R-:W-:Y:S01]  /*a050*/  IMAD.U32 R6, RZ, RZ, UR6 ;  /* 0x00000006ff067e24 */ /* 0x000fe2000f8e00ff */
[----:B---3--:R-:W-:Y:S01]  /*a060*/  MOV R11, UR5 ;  /* 0x00000005000b7c02 */ /* 0x008fe20008000f00 */
[----:B------:R-:W-:Y:S02]  /*a070*/  IMAD.U32 R10, RZ, RZ, UR4 ;  /* 0x00000004ff0a7e24 */ /* 0x000fe4000f8e00ff */
[----:B------:R-:W-:Y:S07]  /*a080*/  LEPC R20, `(.L_x_201) ;  /* 0x000000001014794e */ /* 0x000fee0000000000 */
[----:B--2-4-:R-:W-:Y:S05]  /*a090*/  CALL.ABS.NOINC R14 ;  /* 0x000000000e007343 */ /* 0x014fea0003c00000 */
.L_x_201:
[----:B------:R-:W-:Y:S01]  /*a0a0*/  SHF.R.U32.HI R16, RZ, 0x5, R2 ;  /* 0x00000005ff107819 */ /* 0x000fe20000011602 */
[----:B------:R-:W-:Y:S05]  /*a0b0*/  WARPSYNC.ALL ;  /* 0x0000000000007948 */ /* 0x000fea0003800000 */
[C---:B------:R-:W-:Y:S01]  /*a0c0*/  R2UR UR4, R76.reuse ;  /* 0x000000004c0472ca */ /* 0x040fe200000e0000 */
[----:B------:R-:W-:Y:S01]  /*a0d0*/  VIADD R0, R76, 0xffffffa0 ;  /* 0xffffffa04c007836 */ /* 0x000fe20000000000 */
[----:B------:R-:W-:Y:S04]  /*a0e0*/  LOP3.LUT R16, R16, 0x3, RZ, 0xc0, !PT ;  /* 0x0000000310107812 */ /* 0x000fe800078ec0ff */
[----:B------:R-:W-:Y:S04]  /*a0f0*/  SHF.R.U32.HI R0, RZ, 0x15, R0 ;  /* 0x00000015ff007819 */ /* 0x000fe80000011600 */
[----:B------:R-:W-:Y:S03]  /*a100*/  ISETP.NE.AND P0, PT, R16, R0, PT ;  /* 0x000000001000720c */ /* 0x000fe60003f05270 */
[----:B--2---:R-:W1:Y:S10]  /*a110*/  LDTM.x16 R56, tmem[UR4+-0x80] ;  /* 0xffff8004003879ee */ /* 0x004e74000824ff00 */
        /* <DEDUP_REMOVED lines=8> */
[----:B------:R-:W5:Y:S01]  /*a1a0*/  LDCU.64 UR4, c[0x4][0x8] ;  /* 0x01000100ff0477ac */ /* 0x000f620008000a00 */
[----:B-1----:R-:W-:Y:S01]  /*a1b0*/  MOV R5, UR9 ;  /* 0x0000000900057c02 */ /* 0x002fe20008000f00 */
[----:B------:R-:W-:Y:S01]  /*a1c0*/  IMAD.U32 R4, RZ, RZ, UR8 ;  /* 0x00000008ff047e24 */ /* 0x000fe2000f8e00ff */
[----:B--2---:R-:W-:Y:S01]  /*a1d0*/  MOV R7, UR7 ;  /* 0x0000000700077c02 */ /* 0x004fe20008000f00 */
[----:B------:R-:W-:Y:S01]  /*a1e0*/  IMAD.U32 R6, RZ, RZ, UR6 ;  /* 0x00000006ff067e24 */ /* 0x000fe2000f8e00ff */
[----:B-----5:R-:W-:Y:S01]  /*a1f0*/  MOV R11, UR5 ;  /* 0x00000005000b7c02 */ /* 0x020fe20008000f00 */
[----:B------:R-:W-:Y:S02]  /*a200*/  IMAD.U32 R10, RZ, RZ, UR4 ;  /* 0x00000004ff0a7e24 */ /* 0x000fe4000f8e00ff */
[----:B------:R-:W-:Y:S07]  /*a210*/  LEPC R20, `(.L_x_202) ;  /* 0x000000001014794e */ /* 0x000fee0000000000 */
[----:B---34-:R-:W-:Y:S05]  /*a220*/  CALL.ABS.NOINC R14 ;  /* 0x000000000e007343 */ /* 0x018fea0003c00000 */
.L_x_202:
[----:B------:R-:W-:Y:S01]  /*a230*/  LOP3.LUT R72, R75, 0x80, R72, 0xfe, !PT ;  /* 0x000000804b487812 */ /* 0x000fe200078efe48 */
[----:B------:R-:W-:Y:S05]  /*a240*/  WARPSYNC.ALL ;  /* 0x0000000000007948 */ /* 0x000fea0003800000 */
[----:B------:R-:W-:Y:S02]  /*a250*/  R2UR UR4, R72 ;  /* 0x00000000480472ca */ /* 0x000fe400000e0000 */
[----:B------:R-:W-:Y:S02]  /*a260*/  SHF.R.U32.HI R16, RZ, 0x5, R2 ;  /* 0x00000005ff107819 */ /* 0x000fe40000011602 */
[----:B------:R-:W-:Y:S02]  /*a270*/  SHF.R.U32.HI R75, RZ, 0x15, R75 ;  /* 0x00000015ff4b7819 */ /* 0x000fe4000001164b */
[----:B------:R-:W-:Y:S04]  /*a280*/  LOP3.LUT R16, R16, 0x3, RZ, 0xc0, !PT ;  /* 0x0000000310107812 */ /* 0x000fe800078ec0ff */
[----:B------:R-:W-:Y:S03]  /*a290*/  ISETP.NE.AND P0, PT, R16, R75, PT ;  /* 0x0000004b1000720c */ /* 0x000fe60003f05270 */
[----:B---3--:R-:W1:Y:S10]  /*a2a0*/  LDTM.x16 R40, tmem[UR4] ;  /* 0x00000004002879ee */ /* 0x008e740008240000 */
        /* <DEDUP_REMOVED lines=17> */
.L_x_203:
[----:B------:R-:W-:Y:S01]  /*a3c0*/  IMAD.U32 R0, R2, 0x10000, RZ ;  /* 0x0001000002007824 */ /* 0x000fe200078e00ff */
[----:B------:R-:W-:Y:S01]  /*a3d0*/  SHF.R.U32.HI R2, RZ, 0x3, R2 ;  /* 0x00000003ff027819 */ /* 0x000fe20000011602 */
[----:B------:R-:W-:Y:S05]  /*a3e0*/  WARPSYNC.ALL ;  /* 0x0000000000007948 */ /* 0x000fea0003800000 */
[----:B------:R-:W-:Y:S04]  /*a3f0*/  LOP3.LUT R0, R0, 0xe0, R2, 0xfe, !PT ;  /* 0x000000e000007812 */ /* 0x000fe800078efe02 */
[----:B------:R-:W-:Y:S04]  /*a400*/  LOP3.LUT R0, R0, 0x6000f0, RZ, 0xc0, !PT ;  /* 0x006000f000007812 */ /* 0x000fe800078ec0ff */
[C---:B------:R-:W-:Y:S01]  /*a410*/  R2UR UR4, R0.reuse ;  /* 0x00000000000472ca */ /* 0x040fe200000e0000 */
[----:B------:R-:W-:Y:S05]  /*a420*/  VIADD R0, R0, 0xffffffe0 ;  /* 0xffffffe000007836 */ /* 0x000fea0000000000 */
[----:B------:R-:W-:Y:S04]  /*a430*/  SHF.R.U32.HI R0, RZ, 0x15, R0 ;  /* 0x00000015ff007819 */ /* 0x000fe80000011600 */
[----:B------:R-:W-:Y:S03]  /*a440*/  ISETP.NE.AND P0, PT, R16, R0, PT ;  /* 0x000000001000720c */ /* 0x000fe60003f05270 */
[----:B----4-:R-:W1:Y:S10]  /*a450*/  LDTM.x16 R24, tmem[UR4+-0x40] ;  /* 0xffffc004001879ee */ /* 0x010e74000824ff00 */
        /* <DEDUP_REMOVED lines=17> */
.L_x_204:
[----:B------:R-:W2:Y:S01]  /*a570*/  LDL R2, [R1+0x18] ;  /* 0x0000180001027983 */ /* 0x000ea20000100800 */
[----:B------:R-:W-:Y:S01]  /*a580*/  IMAD.MOV.U32 R72, RZ, RZ, 0x33334444 ;  /* 0x33334444ff487424 */ /* 0x000fe200078e00ff */
[----:B------:R-:W-:Y:S05]  /*a590*/  WARPSYNC.ALL ;  /* 0x0000000000007948 */ /* 0x000fea0003800000 */
[----:B------:R-:W1:Y:S02]  /*a5a0*/  S2R R75, SR_TID.X ;  /* 0x00000000004b7919 */ /* 0x000e640000002100 */
[----:B-1----:R-:W-:Y:S01]  /*a5b0*/  SHF.R.U32.HI R73, RZ, 0x3, R75 ;  /* 0x00000003ff497819 */ /* 0x002fe2000001164b */
[----:B------:R-:W-:Y:S05]  /*a5c0*/  IMAD.U32 R74, R75, 0x10000, RZ ;  /* 0x000100004b4a7824 */ /* 0x000fea00078e00ff */
[----:B------:R-:W-:Y:S04]  /*a5d0*/  LOP3.LUT R0, R74, 0x600010, R73, 0xc8, !PT ;  /* 0x006000104a007812 */ /* 0x000fe800078ec849 */
[----:B------:R-:W-:Y:S01]  /*a5e0*/  LOP3.LUT R0, R0, 0xc0, RZ, 0xfc, !PT ;  /* 0x000000c000007812 */ /* 0x000fe200078efcff */
[----:B--2---:R-:W-:Y:S05]  /*a5f0*/  IMAD.SHL.U32 R76, R2, 0x4, RZ ;  /* 0x00000004024c7824 */ /* 0x004fea00078e00ff */
[----:B------:R-:W-:Y:S04]  /*a600*/  SHF.R.U64 R72, R72, R76, 0x123333 ;  /* 0x0012333348487419 */ /* 0x000fe8000000124c */
[----:B------:R-:W-:Y:S04]  /*a610*/  LOP3.LUT R72, R72, 0x7, RZ, 0xc0, !PT ;  /* 0x0000000748487812 */ /* 0x000fe800078ec0ff */
[----:B------:R-:W-:Y:S02]  /*a620*/  ISETP.NE.AND P0, PT, R72, 0x3, PT ;  /* 0x000000034800780c */ /* 0x000fe40003f05270 */
[----:B------:R-:W-:Y:S01]  /*a630*/  SHF.R.U32.HI R20, RZ, 0x1, R75 ;  /* 0x00000001ff147819 */ /* 0x000fe2000001164b */
[----:B------:R-:W1:Y:S01]  /*a640*/  S2UR UR37, SR_CgaCtaId ;  /* 0x00000000002579c3 */ /* 0x000e620000008800 */
[----:B------:R-:W-:Y:S02]  /*a650*/  UMOV UR4, 0x400 ;  /* 0x0000040000047882 */ /* 0x000fe40000000000 */
[----:B------:R-:W-:Y:S01]  /*a660*/  LOP3.LUT R20, R20, 0x40, RZ, 0xc0, !PT ;  /* 0x0000004014147812 */ /* 0x000fe200078ec0ff */
[----:B-1----:R-:W-:Y:S01]  /*a670*/  ULEA UR36, UR37, UR4, 0x18 ;  /* 0x0000000425247291 */ /* 0x002fe2000f8ec0ff */
[----:B------:R-:W-:Y:S08]  /*a680*/  R2UR UR4, R0 ;  /* 0x00000000000472ca */ /* 0x000ff000000e0000 */
[----:B------:R-:W1:Y:S06]  /*a690*/  LDS.128 R4, [R20+UR36+0x1f200] ;  /* 0x01f2002414047984 */ /* 0x000e6c0008000c00 */
[----:B------:R-:W2:Y:S06]  /*a6a0*/  LDS.128 R8, [R20+UR36+0x1f210] ;  /* 0x01f2102414087984 */ /* 0x000eac0008000c00 */
[----:B------:R-:W3:Y:S06]  /*a6b0*/  LDS.128 R12, [R20+UR36+0x1f220] ;  /* 0x01f22024140c7984 */ /* 0x000eec0008000c00 */
[----:B------:R-:W4:Y:S01]  /*a6c0*/  LDS.128 R16, [R20+UR36+0x1f230] ;  /* 0x01f2302414107984 */ /* 0x000f220008000c00 */
[----:B-1----:R-:W-:Y:S02]  /*a6d0*/  FADD2 R56, R56.F32x2.HI_LO, R4.F32x2.HI_LO ;  /* 0x000000043838724b */ /* 0x002fe40000000000 */
[----:B------:R-:W-:Y:S02]  /*a6e0*/  FADD2 R58, R58.F32x2.HI_LO, R6.F32x2.HI_LO ;  /* 0x000000063a3a724b */ /* 0x000fe40000000000 */
[----:B------:R-:W-:Y:S02]  /*a6f0*/  FMUL2 R2, R56.F32x2.HI_LO, R78.F32x2.HI_LO ;  /* 0x0000004e3802724a */ /* 0x000fe40000000000 */
[----:B------:R-:W-:Y:S02]  /*a700*/  FMUL2 R4, R58.F32x2.HI_LO, R80.F32x2.HI_LO ;  /* 0x000000503a04724a */ /* 0x000fe40000000000 */
[----:B------:R-:W1:Y:S01]  /*a710*/  LDS.128 R56, [R20+UR36+0x1f280] ;  /* 0x01f2802414387984 */ /* 0x000e620008000c00 */
[----:B------:R-:W-:Y:S01]  /*a720*/  F2FP.BF16.F32.PACK_AB R2, R3, R2 ;  /* 0x000000020302723e */ /* 0x000fe200000010ff */
[----:B--2---:R-:W-:Y:S01]  /*a730*/  FADD2 R6, R60.F32x2.HI_LO, R8.F32x2.HI_LO ;  /* 0x000000083c06724b */ /* 0x004fe20000000000 */
[----:B------:R-:W-:Y:S01]  /*a740*/  F2FP.BF16.F32.PACK_AB R0, R5, R4 ;  /* 0x000000040500723e */ /* 0x000fe200000010ff */
[----:B------:R-:W-:Y:S02]  /*a750*/  FADD2 R10, R62.F32x2.HI_LO, R10.F32x2.HI_LO ;  /* 0x0000000a3e0a724b */ /* 0x000fe40000000000 */
[----:B------:R-:W2:Y:S01]  /*a760*/  LDS.128 R60, [R20+UR36+0x1f290] ;  /* 0x01f29024143c7984 */ /* 0x000ea20008000c00 */
[----:B---3--:R-:W-:Y:S02]  /*a770*/  FADD2 R8, R64.F32x2.HI_LO, R12.F32x2.HI_LO ;  /* 0x0000000c4008724b */ /* 0x008fe40000000000 */
[----:B------:R-:W-:Y:S02]  /*a780*/  FADD2 R14, R66.F32x2.HI_LO, R14.F32x2.HI_LO ;  /* 0x0000000e420e724b */ /* 0x000fe40000000000 */
[----:B------:R-:W-:Y:S01]  /*a790*/  FMUL2 R6, R6.F32x2.HI_LO, R82.F32x2.HI_LO ;  /* 0x000000520606724a */ /* 0x000fe20000000000 */
[----:B------:R-:W3:Y:S01]  /*a7a0*/  LDS.128 R64, [R20+UR36+0x1f2a0] ;  /* 0x01f2a02414407984 */ /* 0x000ee20008000c00 */
[----:B----4-:R-:W-:Y:S01]  /*a7b0*/  FADD2 R18, R70.F32x2.HI_LO, R18.F32x2.HI_LO ;  /* 0x000000124612724b */ /* 0x010fe20000000000 */
[----:B------:R-:W-:Y:S01]  /*a7c0*/  PRMT R70, R0, 0x7610, R70 ;  /* 0x0000761000467816 */ /* 0x000fe20000000046 */
[----:B------:R-:W-:Y:S01]  /*a7d0*/  FADD2 R12, R68.F32x2.HI_LO, R16.F32x2.HI_LO ;  /* 0x00000010440c724b */ /* 0x000fe20000000000 */
[----:B------:R-:W-:Y:S01]  /*a7e0*/  PRMT R69, R0, 0x7632, R69 ;  /* 0x0000763200457816 */ /* 0x000fe20000000045 */
[----:B------:R-:W-:Y:S01]  /*a7f0*/  FMUL2 R10, R10.F32x2.HI_LO, R84.F32x2.HI_LO ;  /* 0x000000540a0a724a */ /* 0x000fe20000000000 */
[----:B------:R-:W-:Y:S01]  /*a800*/  F2FP.BF16.F32.PACK_AB R0, R7, R6 ;  /* 0x000000060700723e */ /* 0x000fe200000010ff */
[----:B------:R-:W-:Y:S01]  /*a810*/  FMUL2 R6, R18.F32x2.HI_LO, R92.F32x2.HI_LO ;  /* 0x0000005c1206724a */ /* 0x000fe20000000000 */
[----:B------:R-:W-:Y:S01]  /*a820*/  PRMT R68, R2, 0x7632, R68 ;  /* 0x0000763202447816 */ /* 0x000fe20000000044 */
[----:B------:R-:W4:Y:S01]  /*a830*/  LDS.128 R16, [R20+UR36+0x1f2b0] ;  /* 0x01f2b02414107984 */ /* 0x000f220008000c00 */
[----:B------:R-:W-:Y:S01]  /*a840*/  F2FP.BF16.F32.PACK_AB R3, R11, R10 ;  /* 0x0000000a0b03723e */ /* 0x000fe200000010ff */
[----:B------:R-:W-:Y:S01]  /*a850*/  FMUL2 R14, R14.F32x2.HI_LO, R88.F32x2.HI_LO ;  /* 0x000000580e0e724a */ /* 0x000fe20000000000 */
[----:B------:R-:W-:Y:S01]  /*a860*/  PRMT R71, R0, 0x7632, R71 ;  /* 0x0000763200477816 */ /* 0x000fe20000000047 */
[----:B------:R-:W-:Y:S01]  /*a870*/  FMUL2 R4, R12.F32x2.HI_LO, R90.F32x2.HI_LO ;  /* 0x0000005a0c04724a */ /* 0x000fe20000000000 */
[----:B------:R-:W-:Y:S01]  /*a880*/  PRMT R79, R3, 0x7632, R79 ;  /* 0x00007632034f7816 */ /* 0x000fe2000000004f */
[----:B------:R-:W-:Y:S01]  /*a890*/  FMUL2 R8, R8.F32x2.HI_LO, R86.F32x2.HI_LO ;  /* 0x000000560808724a */ /* 0x000fe20000000000 */
[----:B------:R-:W-:Y:S02]  /*a8a0*/  PRMT R80, R3, 0x7610, R80 ;  /* 0x0000761003507816 */ /* 0x000fe40000000050 */
[----:B------:R-:W-:Y:S02]  /*a8b0*/  F2FP.BF16.F32.PACK_AB R3, R15, R14 ;  /* 0x0000000e0f03723e */ /* 0x000fe400000010ff */
[----:B------:R-:W-:Y:S01]  /*a8c0*/  PRMT R78, R0, 0x7610, R78 ;  /* 0x00007610004e7816 */ /* 0x000fe2000000004e */
[----:B------:R-:W5:Y:S01]  /*a8d0*/  LDS.128 R12, [R20+UR36+0x1f300] ;  /* 0x01f30024140c7984 */ /* 0x000f620008000c00 */
[----:B------:R-:W-:Y:S01]  /*a8e0*/  F2FP.BF16.F32.PACK_AB R0, R9, R8 ;  /* 0x000000080900723e */ /* 0x000fe200000010ff */
[----:B-1----:R-:W-:Y:S01]  /*a8f0*/  FADD2 R10, R42.F32x2.HI_LO, R58.F32x2.HI_LO ;  /* 0x0000003a2a0a724b */ /* 0x002fe20000000000 */
[----:B------:R-:W-:Y:S01]  /*a900*/  PRMT R58, R3, 0x7632, R58 ;  /* 0x00007632033a7816 */ /* 0x000fe2000000003a */
[----:B------:R-:W-:Y:S01]  /*a910*/  FADD2 R8, R40.F32x2.HI_LO, R56.F32x2.HI_LO ;  /* 0x000000382808724b */ /* 0x000fe20000000000 */
[----:B------:R-:W-:Y:S01]  /*a920*/  PRMT R59, R3, 0x7610, R59 ;  /* 0x00007610033b7816 */ /* 0x000fe2000000003b */
[----:B------:R-:W1:Y:S01]  /*a930*/  LDS.128 R40, [R20+UR36+0x1f310] ;  /* 0x01f3102414287984 */ /* 0x000e620008000c00 */
[----:B------:R-:W-:Y:S01]  /*a940*/  F2FP.BF16.F32.PACK_AB R3, R7, R6 ;  /* 0x000000060703723e */ /* 0x000fe200000010ff */
[----:B--2---:R-:W-:Y:S01]  /*a950*/  FADD2 R6, R44.F32x2.HI_LO, R60.F32x2.HI_LO ;  /* 0x0000003c2c06724b */ /* 0x004fe20000000000 */
[----:B------:R-:W-:Y:S01]  /*a960*/  PRMT R56, R0, 0x7632, R56 ;  /* 0x0000763200387816 */ /* 0x000fe20000000038 */
[----:B------:R-:W-:Y:S01]  /*a970*/  FMUL2 R8, R8.F32x2.HI_LO, R94.F32x2.HI_LO ;  /* 0x0000005e0808724a */ /* 0x000fe20000000000 */
[----:B------:R-:W-:Y:S01]  /*a980*/  PRMT R57, R0, 0x7610, R57 ;  /* 0x0000761000397816 */ /* 0x000fe20000000039 */
[----:B------:R-:W-:Y:S01]  /*a990*/  FMUL2 R6, R6.F32x2.HI_LO, R98.F32x2.HI_LO ;  /* 0x000000620606724a */ /* 0x000fe20000000000 */
[----:B------:R-:W-:Y:S01]  /*a9a0*/  F2FP.BF16.F32.PACK_AB R0, R5, R4 ;  /* 0x000000040500723e */ /* 0x000fe200000010ff */
[----:B------:R-:W-:Y:S01]  /*a9b0*/  FMUL2 R4, R10.F32x2.HI_LO, R96.F32x2.HI_LO ;  /* 0x000000600a04724a */ /* 0x000fe20000000000 */
[----:B------:R-:W2:Y:S01]  /*a9c0*/  LDL.LU.64 R98, [R1+0x38] ;  /* 0x0000380001627983 */ /* 0x000ea20000300a00 */
[----:B------:R-:W-:Y:S01]  /*a9d0*/  FADD2 R10, R46.F32x2.HI_LO, R62.F32x2.HI_LO ;  /* 0x0000003e2e0a724b */ /* 0x000fe20000000000 */
[----:B------:R-:W-:Y:S01]  /*a9e0*/  PRMT R62, R3, 0x7632, R62 ;  /* 0x00007632033e7816 */ /* 0x000fe2000000003e */
[----:B---3--:R-:W-:Y:S01]  /*a9f0*/  FADD2 R48, R48.F32x2.HI_LO, R64.F32x2.HI_LO ;  /* 0x000000403030724b */ /* 0x008fe20000000000 */
[----:B------:R-:W-:Y:S01]  /*aa00*/  PRMT R63, R3, 0x7610, R63 ;  /* 0x00007610033f7816 */ /* 0x000fe2000000003f */
[----:B------:R-:W-:Y:S01]  /*aa10*/  FMUL2 R10, R10.F32x2.HI_LO, R100.F32x2.HI_LO ;  /* 0x000000640a0a724a */ /* 0x000fe20000000000 */
[----:B------:R-:W-:Y:S01]  /*aa20*/  F2FP.BF16.F32.PACK_AB R3, R5, R4 ;  /* 0x000000040503723e */ /* 0x000fe200000010ff */
[----:B------:R-:W3:Y:S01]  /*aa30*/  LDL.LU.64 R100, [R1+0x30] ;  /* 0x0000300001647983 */ /* 0x000ee20000300a00 */
[----:B------:R-:W-:Y:S01]  /*aa40*/  PRMT R60, R0, 0x7632, R60 ;  /* 0x00007632003c7816 */ /* 0x000fe2000000003c */
[----:B------:R-:W-:Y:S01]  /*aa50*/  FADD2 R50, R50.F32x2.HI_LO, R66.F32x2.HI_LO ;  /* 0x000000423232724b */ /* 0x000fe20000000000 */
[----:B------:R-:W-:Y:S01]  /*aa60*/  PRMT R61, R0, 0x7610, R61 ;  /* 0x00007610003d7816 */ /* 0x000fe2000000003d */
[----:B------:R-:W-:Y:S01]  /*aa70*/  FMUL2 R4, R48.F32x2.HI_LO, R102.F32x2.HI_LO ;  /* 0x000000663004724a */ /* 0x000fe20000000000 */
[----:B------:R-:W-:Y:S01]  /*aa80*/  F2FP.BF16.F32.PACK_AB R0, R9, R8 ;  /* 0x000000080900723e */ /* 0x000fe200000010ff */
[----:B------:R-:W3:Y:S01]  /*aa90*/  LDL.LU.64 R102, [R1+0x28] ;  /* 0x0000280001667983 */ /* 0x000ee20000300a00 */
[----:B------:R-:W-:Y:S01]  /*aaa0*/  F2FP.BF16.F32.PACK_AB R6, R7, R6 ;  /* 0x000000060706723e */ /* 0x000fe200000010ff */
[----:B------:R-:W-:Y:S01]  /*aab0*/  FMUL2 R8, R50.F32x2.HI_LO, R104.F32x2.HI_LO ;  /* 0x000000683208724a */ /* 0x000fe20000000000 */
[----:B------:R-:W-:Y:S01]  /*aac0*/  F2FP.BF16.F32.PACK_AB R4, R5, R4 ;  /* 0x000000040504723e */ /* 0x000fe200000010ff */
[----:B----4-:R-:W-:Y:S01]  /*aad0*/  FADD2 R52, R52.F32x2.HI_LO, R16.F32x2.HI_LO ;  /* 0x000000103434724b */ /* 0x010fe20000000000 */
[----:B------:R-:W-:Y:S01]  /*aae0*/  PRMT R81, R6, 0x7632, R81 ;  /* 0x0000763206517816 */ /* 0x000fe20000000051 */
[----:B------:R-:W4:Y:S01]  /*aaf0*/  LDL.LU.64 R104, [R1+0x20] ;  /* 0x0000200001687983 */ /* 0x000f220000300a00 */
[----:B------:R-:W-:Y:S01]  /*ab00*/  PRMT R85, R4, 0x7632, R85 ;  /* 0x0000763204557816 */ /* 0x000fe20000000055 */
[----:B------:R-:W-:Y:S01]  /*ab10*/  FADD2 R54, R54.F32x2.HI_LO, R18.F32x2.HI_LO ;  /* 0x000000123636724b */ /* 0x000fe20000000000 */
[----:B------:R-:W-:Y:S01]  /*ab20*/  PRMT R82, R6, 0x7610, R82 ;  /* 0x0000761006527816 */ /* 0x000fe20000000052 */
[----:B------:R-:W-:Y:S01]  /*ab30*/  FMUL2 R6, R52.F32x2.HI_LO, R106.F32x2.HI_LO ;  /* 0x0000006a3406724a */ /* 0x000fe20000000000 */
[----:B------:R-:W-:Y:S01]  /*ab40*/  PRMT R86, R4, 0x7610, R86 ;  /* 0x0000761004567816 */ /* 0x000fe20000000056 */
[----:B------:R-:W1:Y:S01]  /*ab50*/  LDS.128 R44, [R20+UR36+0x1f320] ;  /* 0x01f32024142c7984 */ /* 0x000e620008000c00 */
[----:B------:R-:W-:Y:S01]  /*ab60*/  PRMT R64, R0, 0x7632, R64 ;  /* 0x0000763200407816 */ /* 0x000fe20000000040 */
[----:B-----5:R-:W-:Y:S01]  /*ab70*/  FADD2 R12, R24.F32x2.HI_LO, R12.F32x2.HI_LO ;  /* 0x0000000c180c724b */ /* 0x020fe20000000000 */
[----:B------:R-:W-:Y:S01]  /*ab80*/  F2FP.BF16.F32.PACK_AB R6, R7, R6 ;  /* 0x000000060706723e */ /* 0x000fe200000010ff */
[----:B------:R-:W-:Y:S01]  /*ab90*/  FADD2 R52, R26.F32x2.HI_LO, R14.F32x2.HI_LO ;  /* 0x0000000e1a34724b */ /* 0x000fe20000000000 */
[----:B------:R-:W-:Y:S01]  /*aba0*/  PRMT R65, R0, 0x7610, R65 ;  /* 0x0000761000417816 */ /* 0x000fe20000000041 */
[----:B------:R-:W5:Y:S01]  /*abb0*/  LDL.LU.64 R106, [R1+0x10] ;  /* 0x00001000016a7983 */ /* 0x000f620000300a00 */
[----:B------:R-:W-:Y:S01]  /*abc0*/  PRMT R89, R6, 0x7632, R89 ;  /* 0x0000763206597816 */ /* 0x000fe20000000059 */
[----:B------:R-:W-:Y:S01]  /*abd0*/  FMUL2 R12, R12.F32x2.HI_LO, R110.F32x2.HI_LO ;  /* 0x0000006e0c0c724a */ /* 0x000fe20000000000 */
[----:B------:R-:W-:Y:S01]  /*abe0*/  F2FP.BF16.F32.PACK_AB R0, R11, R10 ;  /* 0x0000000a0b00723e */ /* 0x000fe200000010ff */
[----:B------:R-:W-:Y:S01]  /*abf0*/  FMUL2 R10, R54.F32x2.HI_LO, R108.F32x2.HI_LO ;  /* 0x0000006c360a724a */ /* 0x000fe20000000000 */
[----:B------:R-:W-:Y:S01]  /*ac00*/  PRMT R90, R6, 0x7610, R90 ;  /* 0x00007610065a7816 */ /* 0x000fe2000000005a */
[----:B------:R-:W5:Y:S01]  /*ac10*/  LDL.LU.64 R108, [R1+0x8] ;  /* 0x00000800016c7983 */ /* 0x000f620000300a00 */
[----:B------:R-:W-:Y:S01]  /*ac20*/  PRMT R66, R3, 0x7632, R66 ;  /* 0x0000763203427816 */ /* 0x000fe20000000042 */
[----:B------:R-:W-:Y:S01]  /*ac30*/  FMUL2 R52, R52.F32x2.HI_LO, R112.F32x2.HI_LO ;  /* 0x000000703434724a */ /* 0x000fe20000000000 */
[----:B------:R-:W-:Y:S03]  /*ac40*/  PRMT R83, R0, 0x7632, R83 ;  /* 0x0000763200537816 */ /* 0x000fe60000000053 */
[----:B------:R-:W5:Y:S01]  /*ac50*/  LDL.LU.64 R110, [R1] ;  /* 0x00000000016e7983 */ /* 0x000f620000300a00 */
[----:B------:R-:W-:Y:S01]  /*ac60*/  PRMT R67, R3, 0x7610, R67 ;  /* 0x0000761003437816 */ /* 0x000fe20000000043 */
[----:B-1----:R-:W-:Y:S01]  /*ac70*/  FADD2 R28, R28.F32x2.HI_LO, R40.F32x2.HI_LO ;  /* 0x000000281c1c724b */ /* 0x002fe20000000000 */
[----:B------:R-:W-:Y:S03]  /*ac80*/  PRMT R84, R0, 0x7610, R84 ;  /* 0x0000761000547816 */ /* 0x000fe60000000054 */
[----:B------:R-:W1:Y:S01]  /*ac90*/  LDS.128 R48, [R20+UR36+0x1f330] ;  /* 0x01f3302414307984 */ /* 0x000e620008000c00 */
[----:B------:R-:W-:Y:S01]  /*aca0*/  F2FP.BF16.F32.PACK_AB R3, R53, R52 ;  /* 0x000000343503723e */ /* 0x000fe200000010ff */
[----:B------:R-:W-:Y:S01]  /*acb0*/  FADD2 R30, R30.F32x2.HI_LO, R42.F32x2.HI_LO ;  /* 0x0000002a1e1e724b */ /* 0x000fe20000000000 */
[----:B------:R-:W-:Y:S01]  /*acc0*/  F2FP.BF16.F32.PACK_AB R0, R9, R8 ;  /* 0x000000080900723e */ /* 0x000fe200000010ff */
[----:B------:R-:W-:Y:S01]  /*acd0*/  FMUL2 R28, R28.F32x2.HI_LO, R116.F32x2.HI_LO ;  /* 0x000000741c1c724a */ /* 0x000fe20000000000 */
[----:B------:R-:W-:Y:S01]  /*ace0*/  F2FP.BF16.F32.PACK_AB R10, R11, R10 ;  /* 0x0000000a0b0a723e */ /* 0x000fe200000010ff */
[----:B------:R-:W1:Y:S01]  /*acf0*/  LDS.128 R24, [R20+UR36+0x1f380] ;  /* 0x01f3802414187984 */ /* 0x000e620008000c00 */
[----:B------:R-:W-:Y:S01]  /*ad00*/  PRMT R87, R0, 0x7632, R87 ;  /* 0x0000763200577816 */ /* 0x000fe20000000057 */
[----:B------:R-:W-:Y:S01]  /*ad10*/  FMUL2 R30, R30.F32x2.HI_LO, R120.F32x2.HI_LO ;  /* 0x000000781e1e724a */ /* 0x000fe20000000000 */
[----:B------:R-:W-:Y:S02]  /*ad20*/  PRMT R88, R0, 0x7610, R88 ;  /* 0x0000761000587816 */ /* 0x000fe40000000058 */
[C---:B------:R-:W-:Y:S01]  /*ad30*/  PRMT R91, R10.reuse, 0x7632, R91 ;  /* 0x000076320a5b7816 */ /* 0x040fe2000000005b */
[----:B------:R-:W1:Y:S01]  /*ad40*/  LDS.128 R40, [R20+UR36+0x1f390] ;  /* 0x01f3902414287984 */ /* 0x000e620008000c00 */
[----:B------:R-:W-:Y:S02]  /*ad50*/  PRMT R92, R10, 0x7610, R92 ;  /* 0x000076100a5c7816 */ /* 0x000fe4000000005c */
[----:B------:R-:W-:Y:S02]  /*ad60*/  F2FP.BF16.F32.PACK_AB R0, R13, R12 ;  /* 0x0000000c0d00723e */ /* 0x000fe400000010ff */
[C---:B------:R-:W-:Y:S01]  /*ad70*/  PRMT R95, R3.reuse, 0x7632, R95 ;  /* 0x00007632035f7816 */ /* 0x040fe2000000005f */
[----:B------:R-:W1:Y:S01]  /*ad80*/  LDTM.x16 R4, tmem[UR4] ;  /* 0x00000004000479ee */ /* 0x000e620008240000 */
[----:B------:R-:W-:Y:S01]  /*ad90*/  PRMT R96, R3, 0x7610, R96 ;  /* 0x0000761003607816 */ /* 0x000fe20000000060 */
[----:B------:R-:W1:Y:S01]  /*ada0*/  LDS.128 R52, [R20+UR36+0x1f3a0] ;  /* 0x01f3a02414347984 */ /* 0x000e620008000c00 */
[----:B------:R-:W-:Y:S01]  /*adb0*/  F2FP.BF16.F32.PACK_AB R3, R31, R30 ;  /* 0x0000001e1f03723e */ /* 0x000fe200000010ff */
[----:B------:R-:W-:Y:S01]  /*adc0*/  FADD2 R32, R32.F32x2.HI_LO, R44.F32x2.HI_LO ;  /* 0x0000002c2020724b */ /* 0x000fe20000000000 */
[----:B------:R-:W-:Y:S01]  /*add0*/  PRMT R93, R0, 0x7632, R93 ;  /* 0x00007632005d7816 */ /* 0x000fe2000000005d */
[----:B------:R-:W-:Y:S01]  /*ade0*/  FADD2 R34, R34.F32x2.HI_LO, R46.F32x2.HI_LO ;  /* 0x0000002e2222724b */ /* 0x000fe20000000000 */
[----:B------:R-:W-:Y:S01]  /*adf0*/  PRMT R94, R0, 0x7610, R94 ;  /* 0x00007610005e7816 */ /* 0x000fe2000000005e */
[----:B------:R1:W1:Y:S01]  /*ae00*/  LDS.128 R44, [R20+UR36+0x1f3b0] ;  /* 0x01f3b024142c7984 */ /* 0x0002620008000c00 */
[----:B------:R-:W-:Y:S01]  /*ae10*/  F2FP.BF16.F32.PACK_AB R0, R29, R28 ;  /* 0x0000001c1d00723e */ /* 0x000fe200000010ff */
[----:B------:R-:W-:Y:S01]  /*ae20*/  NOP ;  /* 0x0000000000007918 */ /* 0x000fe20000000000 */
[----:B------:R-:W-:Y:S02]  /*ae30*/  FMUL2 R32, R32.F32x2.HI_LO, R114.F32x2.HI_LO ;  /* 0x000000722020724a */ /* 0x000fe40000000000 */
[----:B------:R-:W-:Y:S01]  /*ae40*/  FMUL2 R28, R34.F32x2.HI_LO, R118.F32x2.HI_LO ;  /* 0x00000076221c724a */ /* 0x000fe20000000000 */
[C---:B------:R-:W-:Y:S02]  /*ae50*/  PRMT R34, R0.reuse, 0x7632, R34 ;  /* 0x0000763200227816 */ /* 0x040fe40000000022 */
[----:B------:R-:W-:Y:S02]  /*ae60*/  F2FP.BF16.F32.PACK_AB R32, R33, R32 ;  /* 0x000000202120723e */ /* 0x000fe400000010ff */
[----:B------:R-:W-:Y:S02]  /*ae70*/  F2FP.BF16.F32.PACK_AB R28, R29, R28 ;  /* 0x0000001c1d1c723e */ /* 0x000fe400000010ff */
[----:B------:R-:W-:Y:S01]  /*ae80*/  PRMT R35, R0, 0x7610, R35 ;  /* 0x0000761000237816 */ /* 0x000fe20000000023 */
[----:B-1----:R-:W-:Y:S01]  /*ae90*/  FADD2 R30, R36.F32x2.HI_LO, R48.F32x2.HI_LO ;  /* 0x00000030241e724b */ /* 0x002fe20000000000 */
[C---:B------:R-:W-:Y:S02]  /*aea0*/  PRMT R36, R3.reuse, 0x7632, R36 ;  /* 0x0000763203247816 */ /* 0x040fe40000000024 */
[----:B------:R-:W-:Y:S01]  /*aeb0*/  PRMT R37, R3, 0x7610, R37 ;  /* 0x0000761003257816 */ /* 0x000fe20000000025 */
[----:B------:R-:W-:Y:S02]  /*aec0*/  FMUL2 R30, R30.F32x2.HI_LO, R122.F32x2.HI_LO ;  /* 0x0000007a1e1e724a */ /* 0x000fe40000000000 */
[----:B------:R-:W-:Y:S02]  /*aed0*/  FADD2 R4, R4.F32x2.HI_LO, R24.F32x2.HI_LO ;  /* 0x000000180404724b */ /* 0x000fe40000000000 */
[----:B------:R-:W-:Y:S01]  /*aee0*/  FADD2 R6, R6.F32x2.HI_LO, R26.F32x2.HI_LO ;  /* 0x0000001a0606724b */ /* 0x000fe20000000000 */
[----:B------:R-:W-:Y:S01]  /*aef0*/  F2FP.BF16.F32.PACK_AB R30, R31, R30 ;  /* 0x0000001e1f1e723e */ /* 0x000fe200000010ff */
[----:B------:R-:W-:Y:S02]  /*af00*/  FADD2 R20, R38.F32x2.HI_LO, R50.F32x2.HI_LO ;  /* 0x000000322614724b */ /* 0x000fe40000000000 */
[----:B------:R-:W-:Y:S01]  /*af10*/  FADD2 R8, R8.F32x2.HI_LO, R40.F32x2.HI_LO ;  /* 0x000000280808724b */ /* 0x000fe20000000000 */
[----:B------:R-:W-:Y:S01]  /*af20*/  PRMT R24, R30, 0x7632, R24 ;  /* 0x000076321e187816 */ /* 0x000fe20000000018 */
[----:B------:R-:W-:Y:S02]  /*af30*/  FADD2 R10, R10.F32x2.HI_LO, R42.F32x2.HI_LO ;  /* 0x0000002a0a0a724b */ /* 0x000fe40000000000 */
[----:B------:R-:W-:Y:S01]  /*af40*/  FMUL2 R20, R20.F32x2.HI_LO, R22.F32x2.HI_LO ;  /* 0x000000161414724a */ /* 0x000fe20000000000 */
[----:B------:R-:W-:Y:S01]  /*af50*/  PRMT R22, R32, 0x7632, R22 ;  /* 0x0000763220167816 */ /* 0x000fe20000000016 */
[----:B------:R-:W-:Y:S01]  /*af60*/  FMUL2 R4, R4.F32x2.HI_LO, R124.F32x2.HI_LO ;  /* 0x0000007c0404724a */ /* 0x000fe20000000000 */
[----:B------:R-:W-:Y:S01]  /*af70*/  PRMT R23, R28, 0x7632, R23 ;  /* 0x000076321c177816 */ /* 0x000fe20000000017 */
[----:B------:R-:W-:Y:S01]  /*af80*/  FADD2 R12, R12.F32x2.HI_LO, R52.F32x2.HI_LO ;  /* 0x000000340c0c724b */ /* 0x000fe20000000000 */
[----:B------:R-:W-:Y:S01]  /*af90*/  F2FP.BF16.F32.PACK_AB R20, R21, R20 ;  /* 0x000000141514723e */ /* 0x000fe200000010ff */
[----:B------:R-:W-:Y:S01]  /*afa0*/  FADD2 R14, R14.F32x2.HI_LO, R54.F32x2.HI_LO ;  /* 0x000000360e0e724b */ /* 0x000fe20000000000 */
[----:B------:R-:W-:Y:S02]  /*afb0*/  F2FP.BF16.F32.PACK_AB R4, R5, R4 ;  /* 0x000000040504723e */ /* 0x000fe400000010ff */
[----:B------:R-:W-:Y:S01]  /*afc0*/  PRMT R25, R20, 0x7632, R25 ;  /* 0x0000763214197816 */ /* 0x000fe20000000019 */
[----:B------:R-:W-:Y:S01]  /*afd0*/  FADD2 R16, R16.F32x2.HI_LO, R44.F32x2.HI_LO ;  /* 0x0000002c1010724b */ /* 0x000fe20000000000 */
[----:B------:R-:W-:Y:S01]  /*afe0*/  PRMT R26, R20, 0x7610, R26 ;  /* 0x00007610141a7816 */ /* 0x000fe2000000001a */
[----:B------:R-:W-:Y:S01]  /*aff0*/  FADD2 R18, R18.F32x2.HI_LO, R46.F32x2.HI_LO ;  /* 0x0000002e1212724b */ /* 0x000fe20000000000 */
[C---:B------:R-:W-:Y:S02]  /*b000*/  PRMT R27, R4.reuse, 0x7632, R27 ;  /* 0x00007632041b7816 */ /* 0x040fe4000000001b */
[----:B------:R-:W-:Y:S01]  /*b010*/  PRMT R29, R4, 0x7610, R29 ;  /* 0x00007610041d7816 */ /* 0x000fe2000000001d */
[----:B--2---:R-:W-:Y:S05]  /*b020*/  FMUL2 R18, R18.F32x2.HI_LO, R98.F32x2.HI_LO ;  /* 0x000000621212724a */ /* 0x004fea0000000000 */
[----:B------:R-:W-:Y:S01]  /*b030*/  F2FP.BF16.F32.PACK_AB R18, R19, R18 ;  /* 0x000000121312723e */ /* 0x000fe200000010ff */
[----:B---3--:R-:W-:Y:S03]  /*b040*/  FMUL2 R16, R16.F32x2.HI_LO, R100.F32x2.HI_LO ;  /* 0x000000641010724a */ /* 0x008fe60000000000 */
[----:B------:R-:W-:Y:S02]  /*b050*/  PRMT R45, R18, 0x7632, R45 ;  /* 0x00007632122d7816 */ /* 0x000fe4000000002d */
[----:B------:R-:W-:Y:S01]  /*b060*/  F2FP.BF16.F32.PACK_AB R16, R17, R16 ;  /* 0x000000101110723e */ /* 0x000fe200000010ff */
[----:B------:R-:W-:Y:S03]  /*b070*/  FMUL2 R14, R14.F32x2.HI_LO, R102.F32x2.HI_LO ;  /* 0x000000660e0e724a */ /* 0x000fe60000000000 */
[----:B------:R-:W-:Y:S02]  /*b080*/  PRMT R44, R16, 0x7632, R44 ;  /* 0x00007632102c7816 */ /* 0x000fe4000000002c */
[----:B------:R-:W-:Y:S01]  /*b090*/  F2FP.BF16.F32.PACK_AB R14, R15, R14 ;  /* 0x0000000e0f0e723e */ /* 0x000fe200000010ff */
[----:B----4-:R-:W-:Y:S03]  /*b0a0*/  FMUL2 R12, R12.F32x2.HI_LO, R104.F32x2.HI_LO ;  /* 0x000000680c0c724a */ /* 0x010fe60000000000 */
[C---:B------:R-:W-:Y:S02]  /*b0b0*/  PRMT R17, R14.reuse, 0x7632, R17 ;  /* 0x000076320e117816 */ /* 0x040fe40000000011 */
[----:B------:R-:W-:Y:S02]  /*b0c0*/  F2FP.BF16.F32.PACK_AB R12, R13, R12 ;  /* 0x0000000c0d0c723e */ /* 0x000fe400000010ff */
[----:B------:R-:W-:Y:S02]  /*b0d0*/  PRMT R19, R14, 0x7610, R19 ;  /* 0x000076100e137816 */ /* 0x000fe40000000013 */
[C---:B------:R-:W-:Y:S02]  /*b0e0*/  PRMT R42, R12.reuse, 0x7632, R42 ;  /* 0x000076320c2a7816 */ /* 0x040fe4000000002a */
[----:B------:R-:W-:Y:S01]  /*b0f0*/  PRMT R43, R12, 0x7610, R43 ;  /* 0x000076100c2b7816 */ /* 0x000fe2000000002b */
[----:B-----5:R-:W-:Y:S05]  /*b100*/  FMUL2 R10, R10.F32x2.HI_LO, R106.F32x2.HI_LO ;  /* 0x0000006a0a0a724a */ /* 0x020fea0000000000 */
[----:B------:R-:W-:Y:S01]  /*b110*/  F2FP.BF16.F32.PACK_AB R10, R11, R10 ;  /* 0x0000000a0b0a723e */ /* 0x000fe200000010ff */
[----:B------:R-:W-:Y:S03]  /*b120*/  FMUL2 R8, R8.F32x2.HI_LO, R108.F32x2.HI_LO ;  /* 0x0000006c0808724a */ /* 0x000fe60000000000 */
[----:B------:R-:W-:Y:S01]  /*b130*/  PRMT R40, R10, 0x7632, R40 ;  /* 0x000076320a287816 */ /* 0x000fe20000000028 */
[----:B------:R-:W-:Y:S01]  /*b140*/  FMUL2 R6, R6.F32x2.HI_LO, R110.F32x2.HI_LO ;  /* 0x0000006e0606724a */ /* 0x000fe20000000000 */
[----:B------:R-:W-:Y:S02]  /*b150*/  F2FP.BF16.F32.PACK_AB R8, R9, R8 ;  /* 0x000000080908723e */ /* 0x000fe400000010ff */
[----:B------:R-:W-:Y:S02]  /*b160*/  PRMT R41, R10, 0x7610, R41 ;  /* 0x000076100a297816 */ /* 0x000fe40000000029 */
[----:B------:R-:W-:Y:S02]  /*b170*/  F2FP.BF16.F32.PACK_AB R6, R7, R6 ;  /* 0x000000060706723e */ /* 0x000fe400000010ff */
[----:B------:R-:W-:Y:S02]  /*b180*/  PRMT R38, R8, 0x7632, R38 ;  /* 0x0000763208267816 */ /* 0x000fe40000000026 */
[C---:B------:R-:W-:Y:S02]  /*b190*/  PRMT R31, R6.reuse, 0x7632, R31 ;  /* 0x00007632061f7816 */ /* 0x040fe4000000001f */
[----:B------:R-:W-:Y:S02]  /*b1a0*/  PRMT R33, R6, 0x7610, R33 ;  /* 0x0000761006217816 */ /* 0x000fe40000000021 */
[----:B------:R-:W-:Y:S01]  /*b1b0*/  PRMT R39, R8, 0x7610, R39 ;  /* 0x0000761008277816 */ /* 0x000fe20000000027 */
[----:B------:R-:W-:Y:S06]  /*b1c0*/  @!P0 BRA `(.L_x_205) ;  /* 0x0000000000088947 */ /* 0x000fec0003800000 */
[----:B------:R-:W-:Y:S05]  /*b1d0*/  BPT.TRAP 0x1 ;  /* 0x000000040000795c */ /* 0x000fea0000300000 */
[----:B------:R-:W-:Y:S05]  /*b1e0*/  BPT.TRAP 0x1 ;  /* 0x000000040000795c */ /* 0x000fea0000300000 */
.L_x_205:
[----:B------:R-:W-:Y:S04]  /*b1f0*/  UIADD3 UR4, UPT, UPT, UR36, 0x1f868, URZ ;  /* 0x0001f86824047890 */ /* 0x000fe8000fffe0ff */
[----:B------:R-:W-:Y:S09]  /*b200*/  UPRMT UR4, UR37, 0x654, UR4 ;  /* 0x0000065425047896 */ /* 0x000ff20008000004 */
[----:B------:R-:W-:Y:S01]  /*b210*/  SYNCS.ARRIVE.TRANS64.RED.A1T0 RZ, [UR4], RZ ;  /* 0x000000ffffff79a7 */ /* 0x000fe20008100404 */
[----:B------:R-:W-:Y:S04]  /*b220*/  UIADD3 UR4, UPT, UPT, UR36, 0xf000, URZ ;  /* 0x0000f00024047890 */ /* 0x000fe8000fffe0ff */
[----:B------:R-:W-:Y:S09]  /*b230*/  ULOP3.LUT UP0, URZ, UR4, 0x3f0, URZ, 0xc0, !UPT ;  /* 0x000003f004ff7892 */ /* 0x000ff2000f80c0ff */
[----:B------:R-:W-:Y:S05]  /*b240*/  BRA.U !UP0, `(.L_x_206) ;  /* 0x0000000108407547 */ /* 0x000fea000b800000 */
        /* <DEDUP_REMOVED lines=16> */
.L_x_206:
[C---:B------:R-:W-:Y:S01]  /*b350*/  LOP3.LUT P0, RZ, R75.reuse, 0x2, RZ, 0xc0, !PT ;  /* 0x000000024bff7812 */ /* 0x040fe2000780c0ff */
[C---:B------:R-:W-:Y:S01]  /*b360*/  IMAD.SHL.U32 R3, R75.reuse, 0x40, RZ ;  /* 0x000000404b037824 */ /* 0x040fe200078e00ff */
[----:B------:R-:W-:Y:S01]  /*b370*/  SHF.R.U32.HI R5, RZ, 0x7, R75 ;  /* 0x00000007ff057819 */ /* 0x000fe2000001164b */
[----:B------:R-:W-:Y:S01]  /*b380*/  IMAD.SHL.U32 R0, R75, 0x8, RZ ;  /* 0x000000084b007824 */ /* 0x000fe200078e00ff */
[----:B------:R-:W-:Y:S01]  /*b390*/  LOP3.LUT R68, R68, 0xffff, RZ, 0xc0, !PT ;  /* 0x0000ffff44447812 */ /* 0x000fe200078ec0ff */
[----:B------:R-:W-:Y:S01]  /*b3a0*/  IMAD.U32 R25, R25, 0x10000, RZ ;  /* 0x0001000019197824 */ /* 0x000fe200078e00ff */
[----:B------:R-:W-:Y:S01]  /*b3b0*/  LOP3.LUT R4, R3, 0x1c0, RZ, 0xc0, !PT ;  /* 0x000001c003047812 */ /* 0x000fe200078ec0ff */
[----:B------:R-:W-:Y:S01]  /*b3c0*/  IMAD.U32 R17, R17, 0x10000, RZ ;  /* 0x0001000011117824 */ /* 0x000fe200078e00ff */
[----:B------:R-:W-:Y:S01]  /*b3d0*/  LOP3.LUT R71, R71, 0xffff, RZ, 0xc0, !PT ;  /* 0x0000ffff47477812 */ /* 0x000fe200078ec0ff */
[----:B------:R-:W-:Y:S01]  /*b3e0*/  IMAD.U32 R31, R31, 0x10000, RZ ;  /* 0x000100001f1f7824 */ /* 0x000fe200078e00ff */
[----:B------:R-:W-:Y:S01]  /*b3f0*/  LOP3.LUT R0, R4, 0x38, R0, 0xf8, !PT ;  /* 0x0000003804007812 */ /* 0x000fe200078ef800 */
[----:B------:R-:W-:Y:S01]  /*b400*/  IMAD.U32 R91, R91, 0x10000, RZ ;  /* 0x000100005b5b7824 */ /* 0x000fe200078e00ff */
[----:B------:R-:W-:Y:S01]  /*b410*/  LOP3.LUT R4, R75, 0x1, RZ, 0xc0, !PT ;  /* 0x000000014b047812 */ /* 0x000fe200078ec0ff */
[----:B------:R-:W-:Y:S01]  /*b420*/  IMAD.U32 R69, R69, 0x10000, RZ ;  /* 0x0001000045457824 */ /* 0x000fe200078e00ff */
[----:B------:R-:W-:Y:S01]  /*b430*/  LOP3.LUT R0, R0, 0x1e00, R3, 0xf8, !PT ;  /* 0x00001e0000007812 */ /* 0x000fe200078ef803 */
[----:B------:R-:W-:Y:S01]  /*b440*/  IMAD.MOV.U32 R3, RZ, RZ, 0x10 ;  /* 0x00000010ff037424 */ /* 0x000fe200078e00ff */
[----:B------:R-:W-:Y:S01]  /*b450*/  LOP3.LUT R5, R5, 0x1, RZ, 0xc0, !PT ;  /* 0x0000000105057812 */ /* 0x000fe200078ec0ff */
[----:B------:R-:W-:Y:S01]  /*b460*/  IMAD.U32 R45, R45, 0x10000, RZ ;  /* 0x000100002d2d7824 */ /* 0x000fe200078e00ff */
[----:B------:R-:W-:Y:S01]  /*b470*/  LEA R8, P1, R68, RZ, 0x10 ;  /* 0x000000ff44087211 */ /* 0x000fe200078280ff */
[----:B------:R-:W-:Y:S01]  /*b480*/  IMAD.U32 R58, R58, 0x10000, RZ ;  /* 0x000100003a3a7824 */ /* 0x000fe200078e00ff */
[----:B------:R-:W-:Y:S01]  /*b490*/  SEL R6, R3, 0xfffffff0, !P0 ;  /* 0xfffffff003067807 */ /* 0x000fe20004000000 */
[----:B------:R-:W-:Y:S01]  /*b4a0*/  IMAD.U32 R62, R62, 0x10000, RZ ;  /* 0x000100003e3e7824 */ /* 0x000fe200078e00ff */
[----:B------:R-:W-:Y:S01]  /*b4b0*/  ISETP.NE.U32.AND P2, PT, R4, 0x1, PT ;  /* 0x000000010400780c */ /* 0x000fe20003f45070 */
[----:B------:R-:W-:Y:S01]  /*b4c0*/  IMAD.U32 R66, R66, 0x10000, RZ ;  /* 0x0001000042427824 */ /* 0x000fe200078e00ff */
[----:B------:R-:W-:Y:S01]  /*b4d0*/  LOP3.LUT R56, R56, 0xffff, RZ, 0xc0, !PT ;  /* 0x0000ffff38387812 */ /* 0x000fe200078ec0ff */
[----:B------:R-:W-:Y:S01]  /*b4e0*/  IMAD R0, R6, R5, R0 ;  /* 0x0000000506007224 */ /* 0x000fe200078e0200 */
[----:B------:R-:W-:Y:S01]  /*b4f0*/  LEA R4, P0, R71, RZ, 0x10 ;  /* 0x000000ff47047211 */ /* 0x000fe200078080ff */
[----:B------:R-:W-:Y:S01]  /*b500*/  IMAD.U32 R83, R83, 0x10000, RZ ;  /* 0x0001000053537824 */ /* 0x000fe200078e00ff */
[----:B------:R-:W-:Y:S01]  /*b510*/  LOP3.LUT R60, R60, 0xffff, RZ, 0xc0, !PT ;  /* 0x0000ffff3c3c7812 */ /* 0x000fe200078ec0ff */
[----:B------:R-:W-:Y:S01]  /*b520*/  IMAD.U32 R95, R95, 0x10000, RZ ;  /* 0x000100005f5f7824 */ /* 0x000fe200078e00ff */
[----:B------:R-:W-:Y:S01]  /*b530*/  LEA.HI.X R9, R68, RZ, RZ, 0x10, P1 ;  /* 0x000000ff44097211 */ /* 0x000fe200008f84ff */
[----:B------:R-:W-:Y:S01]  /*b540*/  IMAD.U32 R36, R36, 0x10000, RZ ;  /* 0x0001000024247824 */ /* 0x000fe200078e00ff */
[----:B------:R-:W-:Y:S01]  /*b550*/  LEA R6, P1, R56, RZ, 0x10 ;  /* 0x000000ff38067211 */ /* 0x000fe200078280ff */
[----:B------:R-:W-:Y:S01]  /*b560*/  IMAD.U32 R23, R23, 0x10000, RZ ;  /* 0x0001000017177824 */ /* 0x000fe200078e00ff */
[----:B------:R-:W-:Y:S02]  /*b570*/  LEA.HI.X R5, R71, RZ, RZ, 0x10, P0 ;  /* 0x000000ff47057211 */ /* 0x000fe400000f84ff */
[----:B------:R-:W-:Y:S02]  /*b580*/  LOP3.LUT R2, R8, 0xffff, R2, 0xf8, !PT ;  /* 0x0000ffff08027812 */ /* 0x000fe400078ef802 */
[----:B------:R-:W-:Y:S02]  /*b590*/  LOP3.LUT R64, R64, 0xffff, RZ, 0xc0, !PT ;  /* 0x0000ffff40407812 */ /* 0x000fe400078ec0ff */
[----:B------:R-:W-:Y:S02]  /*b5a0*/  LEA R8, P0, R60, RZ, 0x10 ;  /* 0x000000ff3c087211 */ /* 0x000fe400078080ff */
[----:B------:R-:W-:Y:S02]  /*b5b0*/  LOP3.LUT R81, R81, 0xffff, RZ, 0xc0, !PT ;  /* 0x0000ffff51517812 */ /* 0x000fe400078ec0ff */
[----:B------:R-:W-:Y:S02]  /*b5c0*/  LEA.HI.X R7, R56, RZ, RZ, 0x10, P1 ;  /* 0x000000ff38077211 */ /* 0x000fe400008f84ff */
[----:B------:R-:W-:Y:S02]  /*b5d0*/  LOP3.LUT R70, R9, 0xffff, R70, 0xf8, !PT ;  /* 0x0000ffff09467812 */ /* 0x000fe400078ef846 */
[----:B------:R-:W-:Y:S02]  /*b5e0*/  LEA R10, P1, R64, RZ, 0x10 ;  /* 0x000000ff400a7211 */ /* 0x000fe400078280ff */
[----:B------:R-:W-:Y:S02]  /*b5f0*/  LEA.HI.X R9, R60, RZ, RZ, 0x10, P0 ;  /* 0x000000ff3c097211 */ /* 0x000fe400000f84ff */
[----:B------:R-:W-:Y:S02]  /*b600*/  LOP3.LUT R85, R85, 0xffff, RZ, 0xc0, !PT ;  /* 0x0000ffff55557812 */ /* 0x000fe400078ec0ff */
[----:B------:R-:W-:Y:S02]  /*b610*/  LEA R12, P0, R81, RZ, 0x10 ;  /* 0x000000ff510c7211 */ /* 0x000fe400078080ff */
[----:B------:R-:W-:Y:S02]  /*b620*/  LOP3.LUT R80, R5, 0xffff, R80, 0xf8, !PT ;  /* 0x0000ffff05507812 */ /* 0x000fe400078ef850 */
[----:B------:R-:W-:Y:S02]  /*b630*/  LOP3.LUT R89, R89, 0xffff, RZ, 0xc0, !PT ;  /* 0x0000ffff59597812 */ /* 0x000fe400078ec0ff */
[----:B------:R-:W-:Y:S02]  /*b640*/  LEA.HI.X R11, R64, RZ, RZ, 0x10, P1 ;  /* 0x000000ff400b7211 */ /* 0x000fe400008f84ff */
[----:B------:R-:W-:Y:S02]  /*b650*/  LOP3.LUT R5, R8, 0xffff, R61, 0xf8, !PT ;  /* 0x0000ffff08057812 */ /* 0x000fe400078ef83d */
[----:B------:R-:W-:Y:S02]  /*b660*/  LOP3.LUT R59, R7, 0xffff, R59, 0xf8, !PT ;  /* 0x0000ffff073b7812 */ /* 0x000fe400078ef83b */
[----:B------:R-:W-:Y:S02]  /*b670*/  LEA R8, P1, R85, RZ, 0x10 ;  /* 0x000000ff55087211 */ /* 0x000fe400078280ff */
[----:B------:R-:W-:Y:S02]  /*b680*/  LEA.HI.X R13, R81, RZ, RZ, 0x10, P0 ;  /* 0x000000ff510d7211 */ /* 0x000fe400000f84ff */
[----:B------:R-:W-:Y:S02]  /*b690*/  LOP3.LUT R7, R10, 0xffff, R65, 0xf8, !PT ;  /* 0x0000ffff0a077812 */ /* 0x000fe400078ef841 */
[----:B------:R-:W-:Y:S02]  /*b6a0*/  LOP3.LUT R93, R93, 0xffff, RZ, 0xc0, !PT ;  /* 0x0000ffff5d5d7812 */ /* 0x000fe400078ec0ff */
[----:B------:R-:W-:Y:S02]  /*b6b0*/  LEA R10, P0, R89, RZ, 0x10 ;  /* 0x000000ff590a7211 */ /* 0x000fe400078080ff */
[----:B------:R-:W-:Y:S02]  /*b6c0*/  LOP3.LUT R63, R9, 0xffff, R63, 0xf8, !PT ;  /* 0x0000ffff093f7812 */ /* 0x000fe400078ef83f */
[----:B------:R-:W-:Y:S02]  /*b6d0*/  LOP3.LUT R34, R34, 0xffff, RZ, 0xc0, !PT ;  /* 0x0000ffff22227812 */ /* 0x000fe400078ec0ff */
[----:B------:R-:W-:Y:S02]  /*b6e0*/  LEA.HI.X R9, R85, RZ, RZ, 0x10, P1 ;  /* 0x000000ff55097211 */ /* 0x000fe400008f84ff */
[----:B------:R-:W-:Y:S02]  /*b6f0*/  LOP3.LUT R67, R11, 0xffff, R67, 0xf8, !PT ;  /* 0x0000ffff0b437812 */ /* 0x000fe400078ef843 */
[----:B------:R-:W-:Y:S02]  /*b700*/  LEA R14, P1, R93, RZ, 0x10 ;  /* 0x000000ff5d0e7211 */ /* 0x000fe400078280ff */
[----:B------:R-:W-:Y:S02]  /*b710*/  LEA.HI.X R11, R89, RZ, RZ, 0x10, P0 ;  /* 0x000000ff590b7211 */ /* 0x000fe400000f84ff */
[----:B------:R-:W-:Y:S02]  /*b720*/  LOP3.LUT R22, R22, 0xffff, RZ, 0xc0, !PT ;  /* 0x0000ffff16167812 */ /* 0x000fe400078ec0ff */
[----:B------:R-:W-:Y:S02]  /*b730*/  LEA R20, P0, R34, RZ, 0x10 ;  /* 0x000000ff22147211 */ /* 0x000fe400078080ff */
[----:B------:R-:W-:Y:S02]  /*b740*/  LOP3.LUT R24, R24, 0xffff, RZ, 0xc0, !PT ;  /* 0x0000ffff18187812 */ /* 0x000fe400078ec0ff */
[----:B------:R-:W-:Y:S02]  /*b750*/  LEA.HI.X R15, R93, RZ, RZ, 0x10, P1 ;  /* 0x000000ff5d0f7211 */ /* 0x000fe400008f84ff */
        /* <DEDUP_REMOVED lines=19> */
[----:B------:R-:W-:Y:S02]  /*b890*/  LOP3.LUT R22, R34, 0xffff, R30, 0xf8, !PT ;  /* 0x0000ffff22167812 */ /* 0x000fe400078ef81e */
[----:B------:R-:W-:Y:S02]  /*b8a0*/  LEA.HI.X R47, R38, RZ, RZ, 0x10, P0 ;  /* 0x000000ff262f7211 */ /* 0x000fe400000f84ff */
[----:B------:R-:W-:Y:S02]  /*b8b0*/  LEA R34, P0, R44, RZ, 0x10 ;  /* 0x000000ff2c227211 */ /* 0x000fe400078080ff */
[----:B------:R-:W-:Y:S02]  /*b8c0*/  LOP3.LUT R21, R21, 0xffff, R33, 0xf8, !PT ;  /* 0x0000ffff15157812 */ /* 0x000fe400078ef821 */
[----:B------:R-:W-:Y:S02]  /*b8d0*/  LEA.HI.X R33, R42, RZ, RZ, 0x10, P1 ;  /* 0x000000ff2a217211 */ /* 0x000fe400008f84ff */
[----:B------:R-:W-:Y:S02]  /*b8e0*/  LOP3.LUT R26, R35, 0xffff, R26, 0xf8, !PT ;  /* 0x0000ffff231a7812 */ /* 0x000fe400078ef81a */
[----:B------:R-:W-:Y:S02]  /*b8f0*/  LEA.HI.X R35, R44, RZ, RZ, 0x10, P0 ;  /* 0x000000ff2c237211 */ /* 0x000fe400000f84ff */
[----:B------:R-:W-:Y:S02]  /*b900*/  LOP3.LUT R20, R20, 0xffff, R29, 0xf8, !PT ;  /* 0x0000ffff14147812 */ /* 0x000fe400078ef81d */
[----:B------:R-:W-:Y:S01]  /*b910*/  LOP3.LUT R30, R33, 0xffff, R19, 0xf8, !PT ;  /* 0x0000ffff211e7812 */ /* 0x000fe200078ef813 */
[----:B------:R-:W-:Y:S01]  /*b920*/  IMAD.U32 R19, R79, 0x10000, RZ ;  /* 0x000100004f137824 */ /* 0x000fe200078e00ff */
[----:B------:R-:W-:Y:S02]  /*b930*/  LOP3.LUT R29, R34, 0xffff, R16, 0xf8, !PT ;  /* 0x0000ffff221d7812 */ /* 0x000fe400078ef810 */
[----:B------:R-:W-:Y:S02]  /*b940*/  LOP3.LUT R16, R70, R69, RZ, 0xfc, !PT ;  /* 0x0000004546107212 */ /* 0x000fe400078efcff */
[----:B------:R-:W-:Y:S02]  /*b950*/  LOP3.LUT R4, R4, 0xffff, R78, 0xf8, !PT ;  /* 0x0000ffff04047812 */ /* 0x000fe400078ef84e */
[----:B------:R-:W-:Y:S02]  /*b960*/  LOP3.LUT R18, R35, 0xffff, R18, 0xf8, !PT ;  /* 0x0000ffff23127812 */ /* 0x000fe400078ef812 */
[----:B------:R-:W-:Y:S02]  /*b970*/  LOP3.LUT R26, R26, R25, RZ, 0xfc, !PT ;  /* 0x000000191a1a7212 */ /* 0x000fe400078efcff */
[----:B------:R-:W-:Y:S01]  /*b980*/  LOP3.LUT R25, R30, R17, RZ, 0xfc, !PT ;  /* 0x000000111e197212 */ /* 0x000fe200078efcff */
[----:B------:R-:W-:Y:S01]  /*b990*/  IMAD.MOV.U32 R17, RZ, RZ, R16 ;  /* 0x000000ffff117224 */ /* 0x000fe200078e0010 */
[----:B------:R-:W-:Y:S01]  /*b9a0*/  LEA R30, R0, UR36, 0x1 ;  /* 0x00000024001e7c11 */ /* 0x000fe2000f8e08ff */
[----:B------:R-:W-:Y:S01]  /*b9b0*/  IMAD.MOV.U32 R16, RZ, RZ, R2 ;  /* 0x000000ffff107224 */ /* 0x000fe200078e0002 */
[----:B------:R-:W-:Y:S01]  /*b9c0*/  LOP3.LUT R0, R18, R45, RZ, 0xfc, !PT ;  /* 0x0000002d12007212 */ /* 0x000fe200078efcff */
[----:B------:R-:W-:Y:S01]  /*b9d0*/  IMAD.MOV.U32 R18, RZ, RZ, R4 ;  /* 0x000000ffff127224 */ /* 0x000fe200078e0004 */
[----:B------:R-:W-:Y:S01]  /*b9e0*/  LOP3.LUT R19, R80, R19, RZ, 0xfc, !PT ;  /* 0x0000001350137212 */ /* 0x000fe200078efcff */
[----:B------:R-:W-:Y:S01]  /*b9f0*/  IMAD.MOV.U32 R4, RZ, RZ, R7 ;  /* 0x000000ffff047224 */ /* 0x000fe200078e0007 */
[----:B------:R-:W-:Y:S01]  /*ba00*/  LOP3.LUT R21, R21, R31, RZ, 0xfc, !PT ;  /* 0x0000001f15157212 */ /* 0x000fe200078efcff */
[----:B------:R-:W-:Y:S01]  /*ba10*/  VIADD R2, R30, 0xf040 ;  /* 0x0000f0401e027836 */ /* 0x000fe20000000000 */
[----:B------:R-:W-:Y:S01]  /*ba20*/  LOP3.LUT R8, R8, 0xffff, R86, 0xf8, !PT ;  /* 0x0000ffff08087812 */ /* 0x000fe200078ef856 */
[----:B------:R1:W-:Y:S01]  /*ba30*/  STS.128 [R30+0xf000], R16 ;  /* 0x00f000101e007388 */ /* 0x0003e20000000c00 */
[----:B------:R-:W-:Y:S02]  /*ba40*/  LOP3.LUT R6, R6, 0xffff, R57, 0xf8, !PT ;  /* 0x0000ffff06067812 */ /* 0x000fe400078ef839 */
[----:B------:R-:W-:Y:S02]  /*ba50*/  LOP3.LUT R59, R59, R58, RZ, 0xfc, !PT ;  /* 0x0000003a3b3b7212 */ /* 0x000fe400078efcff */
[----:B------:R-:W-:Y:S02]  /*ba60*/  LOP3.LUT R63, R63, R62, RZ, 0xfc, !PT ;  /* 0x0000003e3f3f7212 */ /* 0x000fe400078efcff */
[----:B------:R-:W-:Y:S02]  /*ba70*/  LOP3.LUT P0, RZ, R75, 0x4, RZ, 0xc0, !PT ;  /* 0x000000044bff7812 */ /* 0x000fe4000780c0ff */
[----:B------:R-:W-:Y:S02]  /*ba80*/  SEL R31, R3, 0xfffffff0, P2 ;  /* 0xfffffff0031f7807 */ /* 0x000fe40001000000 */
[----:B------:R-:W-:Y:S02]  /*ba90*/  LOP3.LUT R12, R12, 0xffff, R82, 0xf8, !PT ;  /* 0x0000ffff0c0c7812 */ /* 0x000fe400078ef852 */
[----:B------:R-:W-:Y:S01]  /*baa0*/  LOP3.LUT R27, R32, 0xffff, R43, 0xf8, !PT ;  /* 0x0000ffff201b7812 */ /* 0x000fe200078ef82b */
[C---:B------:R-:W-:Y:S01]  /*bab0*/  IMAD.IADD R3, R30.reuse, 0x1, R31 ;  /* 0x000000011e037824 */ /* 0x040fe200078e021f */
[----:B------:R-:W-:Y:S01]  /*bac0*/  LOP3.LUT R67, R67, R66, RZ, 0xfc, !PT ;  /* 0x0000004243437212 */ /* 0x000fe200078efcff */
[----:B------:R-:W-:Y:S01]  /*bad0*/  VIADD R32, R30, 0xf000 ;  /* 0x0000f0001e207836 */ /* 0x000fe20000000000 */
[----:B------:R-:W-:Y:S02]  /*bae0*/  LOP3.LUT R84, R84, R83, RZ, 0xfc, !PT ;  /* 0x0000005354547212 */ /* 0x000fe400078efcff */
[----:B------:R-:W-:Y:S01]  /*baf0*/  LOP3.LUT R88, R9, 0xffff, R88, 0xf8, !PT ;  /* 0x0000ffff09587812 */ /* 0x000fe200078ef858 */
[----:B------:R-:W-:Y:S01]  /*bb00*/  @P0 VIADD R2, R32, 0xffffffc0 ;  /* 0xffffffc020020836 */ /* 0x000fe20000000000 */
[----:B------:R-:W-:Y:S01]  /*bb10*/  LOP3.LUT R11, R11, 0xffff, R92, 0xf8, !PT ;  /* 0x0000ffff0b0b7812 */ /* 0x000fe200078ef85c */
[----:B------:R-:W-:Y:S01]  /*bb20*/  IMAD.MOV.U32 R7, RZ, RZ, R84 ;  /* 0x000000ffff077224 */ /* 0x000fe200078e0054 */
[----:B------:R-:W-:Y:S01]  /*bb30*/  LOP3.LUT R10, R10, 0xffff, R90, 0xf8, !PT ;  /* 0x0000ffff0a0a7812 */ /* 0x000fe200078ef85a */
[----:B------:R-:W-:Y:S01]  /*bb40*/  IMAD.U32 R9, R87, 0x10000, RZ ;  /* 0x0001000057097824 */ /* 0x000fe200078e00ff */
[----:B------:R-:W-:Y:S02]  /*bb50*/  LOP3.LUT R11, R11, R91, RZ, 0xfc, !PT ;  /* 0x0000005b0b0b7212 */ /* 0x000fe400078efcff */
[----:B------:R-:W-:Y:S02]  /*bb60*/  LOP3.LUT R14, R14, 0xffff, R94, 0xf8, !PT ;  /* 0x0000ffff0e0e7812 */ /* 0x000fe400078ef85e */
[----:B------:R-:W-:Y:S01]  /*bb70*/  LOP3.LUT R9, R88, R9, RZ, 0xfc, !PT ;  /* 0x0000000958097212 */ /* 0x000fe200078efcff */
[----:B-1----:R-:W-:Y:S01]  /*bb80*/  IMAD.MOV.U32 R16, RZ, RZ, R6 ;  /* 0x000000ffff107224 */ /* 0x002fe200078e0006 */
[----:B------:R-:W-:Y:S01]  /*bb90*/  LOP3.LUT R96, R96, R95, RZ, 0xfc, !PT ;  /* 0x0000005f60607212 */ /* 0x000fe200078efcff */
[----:B------:R-:W-:Y:S01]  /*bba0*/  IMAD.MOV.U32 R17, RZ, RZ, R59 ;  /* 0x000000ffff117224 */ /* 0x000fe200078e003b */
[----:B------:R-:W-:Y:S01]  /*bbb0*/  LOP3.LUT R37, R37, R36, RZ, 0xfc, !PT ;  /* 0x0000002425257212 */ /* 0x000fe200078efcff */
[----:B------:R-:W-:Y:S01]  /*bbc0*/  IMAD.MOV.U32 R18, RZ, RZ, R5 ;  /* 0x000000ffff127224 */ /* 0x000fe200078e0005 */
[----:B------:R-:W-:Y:S01]  /*bbd0*/  LOP3.LUT R28, R28, R23, RZ, 0xfc, !PT ;  /* 0x000000171c1c7212 */ /* 0x000fe200078efcff */
[----:B------:R-:W-:Y:S01]  /*bbe0*/  IMAD.MOV.U32 R19, RZ, RZ, R63 ;  /* 0x000000ffff137224 */ /* 0x000fe200078e003f */
[----:B------:R-:W-:Y:S01]  /*bbf0*/  LOP3.LUT R24, R46, 0xffff, R39, 0xf8, !PT ;  /* 0x0000ffff2e187812 */ /* 0x000fe200078ef827 */
[----:B------:R-:W-:Y:S01]  /*bc00*/  IMAD.MOV.U32 R5, RZ, RZ, R67 ;  /* 0x000000ffff057224 */ /* 0x000fe200078e0043 */
[----:B------:R-:W-:Y:S01]  /*bc10*/  LOP3.LUT R41, R47, 0xffff, R41, 0xf8, !PT ;  /* 0x0000ffff2f297812 */ /* 0x000fe200078ef829 */
[----:B------:R-:W-:Y:S01]  /*bc20*/  IMAD.MOV.U32 R6, RZ, RZ, R12 ;  /* 0x000000ffff067224 */ /* 0x000fe200078e000c */
[----:B------:R1:W-:Y:S01]  /*bc30*/  STS.128 [R3+0xf000], R16 ;  /* 0x00f0001003007388 */ /* 0x0003e20000000c00 */
[----:B------:R-:W-:Y:S01]  /*bc40*/  IMAD.U32 R23, R40, 0x10000, RZ ;  /* 0x0001000028177824 */ /* 0x000fe200078e00ff */
[----:B------:R-:W-:Y:S04]  /*bc50*/  ISETP.NE.AND P0, PT, R72, 0x3, PT ;  /* 0x000000034800780c */ /* 0x000fe80003f05270 */
[----:B------:R-:W-:Y:S02]  /*bc60*/  LOP3.LUT R23, R41, R23, RZ, 0xfc, !PT ;  /* 0x0000001729177212 */ /* 0x000fe400078efcff */
[----:B------:R2:W-:Y:S01]  /*bc70*/  STS.128 [R2], R4 ;  /* 0x0000000402007388 */ /* 0x0005e20000000c00 */
[----:B-1----:R-:W-:Y:S07]  /*bc80*/  IMAD.IADD R16, R31, 0x1, R2 ;  /* 0x000000011f107824 */ /* 0x002fee00078e0202 */
[----:B------:R-:W-:Y:S01]  /*bc90*/  STS.128 [R16], R8 ;  /* 0x0000000810007388 */ /* 0x000fe20000000c00 */
[----:B--2---:R-:W-:Y:S02]  /*bca0*/  IMAD.MOV.U32 R4, RZ, RZ, R14 ;  /* 0x000000ffff047224 */ /* 0x004fe400078e000e */
[----:B------:R-:W-:Y:S02]  /*bcb0*/  IMAD.MOV.U32 R5, RZ, RZ, R96 ;  /* 0x000000ffff057224 */ /* 0x000fe400078e0060 */
[----:B------:R-:W-:Y:S02]  /*bcc0*/  IMAD.MOV.U32 R6, RZ, RZ, R13 ;  /* 0x000000ffff067224 */ /* 0x000fe400078e000d */
[----:B------:R-:W-:Y:S05]  /*bcd0*/  IMAD.MOV.U32 R7, RZ, RZ, R37 ;  /* 0x000000ffff077224 */ /* 0x000fea00078e0025 */
[----:B------:R1:W-:Y:S02]  /*bce0*/  STS.128 [R30+0x13000], R4 ;  /* 0x013000041e007388 */ /* 0x0003e40000000c00 */
[----:B-1----:R-:W-:Y:S02]  /*bcf0*/  IMAD.MOV.U32 R4, RZ, RZ, R15 ;  /* 0x000000ffff047224 */ /* 0x002fe400078e000f */
[----:B------:R-:W-:Y:S02]  /*bd00*/  IMAD.MOV.U32 R5, RZ, RZ, R28 ;  /* 0x000000ffff057224 */ /* 0x000fe400078e001c */
[----:B------:R-:W-:Y:S02]  /*bd10*/  IMAD.MOV.U32 R6, RZ, RZ, R22 ;  /* 0x000000ffff067224 */ /* 0x000fe400078e0016 */
[----:B------:R-:W-:Y:S02]  /*bd20*/  IMAD.MOV.U32 R7, RZ, RZ, R26 ;  /* 0x000000ffff077224 */ /* 0x000fe400078e001a */
[----:B------:R-:W-:Y:S02]  /*bd30*/  IMAD.MOV.U32 R22, RZ, RZ, R24 ;  /* 0x000000ffff167224 */ /* 0x000fe400078e0018 */
[----:B------:R-:W-:Y:S01]  /*bd40*/  IMAD.MOV.U32 R24, RZ, RZ, R27 ;  /* 0x000000ffff187224 */ /* 0x000fe200078e001b */
[----:B------:R1:W-:Y:S01]  /*bd50*/  STS.128 [R3+0x13000], R4 ;  /* 0x0130000403007388 */ /* 0x0003e20000000c00 */
[----:B------:R-:W-:Y:S02]  /*bd60*/  IMAD.MOV.U32 R26, RZ, RZ, R29 ;  /* 0x000000ffff1a7224 */ /* 0x000fe400078e001d */
[----:B------:R-:W-:Y:S05]  /*bd70*/  IMAD.MOV.U32 R27, RZ, RZ, R0 ;  /* 0x000000ffff1b7224 */ /* 0x000fea00078e0000 */
[----:B------:R1:W-:Y:S08]  /*bd80*/  STS.128 [R2+0x4000], R20 ;  /* 0x0040001402007388 */ /* 0x0003f00000000c00 */
[----:B------:R1:W-:Y:S01]  /*bd90*/  STS.128 [R16+0x4000], R24 ;  /* 0x0040001810007388 */ /* 0x0003e20000000c00 */
[----:B------:R-:W-:Y:S01]  /*bda0*/  @!PT LDS RZ, [RZ] ;  /* 0x00000000fffff984 */ /* 0x000fe20000000800 */
[----:B------:R-:W-:Y:S01]  /*bdb0*/  @!PT LDS RZ, [RZ] ;  /* 0x00000000fffff984 */ /* 0x000fe20000000800 */
[----:B------:R-:W-:Y:S01]  /*bdc0*/  @!PT LDS RZ, [RZ] ;  /* 0x00000000fffff984 */ /* 0x000fe20000000800 */
[----:B------:R-:W-:Y:S01]  /*bdd0*/  @!PT LDS RZ, [RZ] ;  /* 0x00000000fffff984 */ /* 0x000fe20000000800 */
[----:B------:R2:W-:Y:S07]  /*bde0*/  MEMBAR.ALL.CTA ;  /* 0x0000000000007992 */ /* 0x0005ee0000008000 */
[----:B--2---:R-:W2:Y:S01]  /*bdf0*/  FENCE.VIEW.ASYNC.S ;  /* 0x00000000000073c6 */ /* 0x004ea20000000000 */
[----:B------:R-:W-:Y:S05]  /*be00*/  @!P0 BRA `(.L_x_207) ;  /* 0x0000000000048947 */ /* 0x000fea0003800000 */
[----:B------:R-:W-:Y:S05]  /*be10*/  BPT.TRAP 0x1 ;  /* 0x000000040000795c */ /* 0x000fea0000300000 */
.L_x_207:
[----:B--2---:R-:W-:Y:S01]  /*be20*/  SYNCS.ARRIVE.TRANS64.A1T0 RZ, [UR36+0x1f890], RZ ;  /* 0x01f890ffffff79a7 */ /* 0x004fe20008100024 */
[----:B------:R-:W-:Y:S05]  /*be30*/  @!P0 BRA `(.L_x_208) ;  /* 0x0000000000048947 */ /* 0x000fea0003800000 */
[----:B------:R-:W-:Y:S05]  /*be40*/  BPT.TRAP 0x1 ;  /* 0x000000040000795c */ /* 0x000fea0000300000 */
.L_x_208:
[----:B-1----:R-:W2:Y:S01]  /*be50*/  LDL.LU R6, [R1+0x40] ;  /* 0x0000400001067983 */ /* 0x002ea20000300800 */
[----:B------:R-:W-:Y:S01]  /*be60*/  UIADD3 UR4, UPT, UPT, UR36, 0x1f848, URZ ;  /* 0x0001f84824047890 */ /* 0x000fe2000fffe0ff */
[C---:B------:R-:W-:Y:S01]  /*be70*/  ISETP.GT.U32.AND P1, PT, R77.reuse, 0x1, PT ;  /* 0x000000014d00780c */ /* 0x040fe20003f24070 */
[----:B------:R-:W-:Y:S01]  /*be80*/  VIADD R77, R77, 0xffffffff ;  /* 0xffffffff4d4d7836 */ /* 0x000fe20000000000 */
[----:B------:R-:W3:Y:S01]  /*be90*/  LDL.LU R5, [R1+0x48] ;  /* 0x0000480001057983 */ /* 0x000ee20000300800 */
[----:B------:R-:W-:Y:S03]  /*bea0*/  UPRMT UR4, UR37, 0x654, UR4 ;  /* 0x0000065425047896 */ /* 0x000fe60008000004 */
[----:B------:R-:W4:Y:S04]  /*beb0*/  LDL.LU R4, [R1+0x44] ;  /* 0x0000440001047983 */ /* 0x000f280000300800 */
[----:B------:R-:W5:Y:S02]  /*bec0*/  LDL.LU R3, [R1+0x1c] ;  /* 0x00001c0001037983 */ /* 0x000f640000300800 */
[----:B------:R-:W-:Y:S02]  /*bed0*/  SYNCS.ARRIVE.TRANS64.RED.A1T0 RZ, [UR4], RZ ;  /* 0x000000ffffff79a7 */ /* 0x000fe40008100404 */
[----:B------:R-:W5:Y:S04]  /*bee0*/  LDL.LU R2, [R1+0x50] ;  /* 0x0000500001027983 */ /* 0x000f680000300800 */
[----:B------:R-:W2:Y:S02]  /*bef0*/  LDL.LU R0, [R1+0x4c] ;  /* 0x00004c0001007983 */ /* 0x000ea40000300800 */
[----:B--2---:R-:W-:Y:S02]  /*bf00*/  LOP3.LUT R0, R0, 0x1, RZ, 0x3c, !PT ;  /* 0x0000000100007812 */ /* 0x004fe400078e3cff */
[----:B------:R-:W-:Y:S02]  /*bf10*/  LOP3.LUT R6, R6, 0x1, RZ, 0x3c, !PT ;  /* 0x0000000106067812 */ /* 0x000fe400078e3cff */
[----:B---3--:R-:W-:Y:S02]  /*bf20*/  LOP3.LUT R5, R5, 0x1, RZ, 0x3c, !PT ;  /* 0x0000000105057812 */ /* 0x008fe400078e3cff */
[----:B----4-:R-:W-:Y:S01]  /*bf30*/  LOP3.LUT R4, R4, 0x1, RZ, 0x3c, !PT ;  /* 0x0000000104047812 */ /* 0x010fe200078e3cff */
[----:B------:R2:W-:Y:S01]  /*bf40*/  STL [R1+0x40], R6 ;  /* 0x0000400601007387 */ /* 0x0005e20000100800 */
[----:B-----5:R-:W-:Y:S02]  /*bf50*/  LOP3.LUT R3, R3, 0x1, RZ, 0x3c, !PT ;  /* 0x0000000103037812 */ /* 0x020fe400078e3cff */
[----:B------:R-:W-:Y:S01]  /*bf60*/  LOP3.LUT R2, R2, 0x1, RZ, 0x3c, !PT ;  /* 0x0000000102027812 */ /* 0x000fe200078e3cff */
[----:B------:R2:W-:Y:S04]  /*bf70*/  STL [R1+0x48], R5 ;  /* 0x0000480501007387 */ /* 0x0005e80000100800 */
[----:B------:R2:W-:Y:S04]  /*bf80*/  STL [R1+0x44], R4 ;  /* 0x0000440401007387 */ /* 0x0005e80000100800 */
[----:B------:R2:W-:Y:S04]  /*bf90*/  STL [R1+0x1c], R3 ;  /* 0x00001c0301007387 */ /* 0x0005e80000100800 */
[----:B------:R2:W-:Y:S04]  /*bfa0*/  STL [R1+0x4c], R0 ;  /* 0x00004c0001007387 */ /* 0x0005e80000100800 */
[----:B------:R2:W-:Y:S01]  /*bfb0*/  STL [R1+0x50], R2 ;  /* 0x0000500201007387 */ /* 0x0005e20000100800 */
[----:B------:R-:W-:Y:S05]  /*bfc0*/  @P1 BRA `(.L_x_209) ;  /* 0xffffffb400b01947 */ /* 0x000fea000383ffff */
[----:B------:R-:W1:Y:S01]  /*bfd0*/  S2R R26, SR_TID.X ;  /* 0x00000000001a7919 */ /* 0x000e620000002100 */
[----:B------:R-:W3:Y:S01]  /*bfe0*/  S2UR UR5, SR_CTAID.Y ;  /* 0x00000000000579c3 */ /* 0x000ee20000002600 */
[----:B------:R-:W-:Y:S01]  /*bff0*/  LOP3.LUT R27, R75, 0x7f, RZ, 0xc0, !PT ;  /* 0x0000007f4b1b7812 */ /* 0x000fe200078ec0ff */
[----:B------:R-:W-:Y:S01]  /*c000*/  BSSY.RECONVERGENT B0, `(.L_x_210) ;  /* 0x000001b000007945 */ /* 0x000fe20003800200 */
[----:B--2---:R-:W2:Y:S01]  /*c010*/  S2R R0, SR_CTAID.X ;  /* 0x0000000000007919 */ /* 0x004ea20000002500 */
[----:B------:R-:W-:-:S04]  /*c020*/  LOP3.LUT R30, R74, 0x600000, RZ, 0xc0, !PT ;  /* 0x006000004a1e7812 */ /* 0x000fc800078ec0ff */
[----:B------:R-:W3:Y:S01]  /*c030*/  LDC.64 R24, c[0x0][0x988] ;  /* 0x00026200ff187b82 */ /* 0x000ee20000000a00 */
[----:B------:R-:W-:-:S07]  /*c040*/  LOP3.LUT R30, R30, 0x10, R73, 0xf8, !PT ;  /* 0x000000101e1e7812 */ /* 0x000fce00078ef849 */
[----:B------:R-:W4:Y:S08]  /*c050*/  LDC.64 R2, c[0x0][0x9a0] ;  /* 0x00026800ff027b82 */ /* 0x000f300000000a00 */
[----:B------:R-:W5:Y:S01]  /*c060*/  S2UR UR4, SR_CTAID.Z ;  /* 0x00000000000479c3 */ /* 0x000f620000002700 */
[----:B-1----:R-:W-:-:S07]  /*c070*/  SHF.L.U32 R5, R26, 0x10, RZ ;  /* 0x000000101a057819 */ /* 0x002fce00000006ff */
[----:B------:R-:W5:Y:S01]  /*c080*/  LDC R22, c[0x0][0x990] ;  /* 0x00026400ff167b82 */ /* 0x000f620000000800 */
[----:B------:R-:W-:Y:S01]  /*c090*/  SHF.R.U32.HI R26, RZ, 0x3, R26 ;  /* 0x00000003ff1a7819 */ /* 0x000fe2000001161a */
[----:B---3--:R-:W-:Y:S01]  /*c0a0*/  IMAD R6, R25, UR5, RZ ;  /* 0x0000000519067c24 */ /* 0x008fe2000f8e02ff */
[----:B--2---:R-:W-:Y:S02]  /*c0b0*/  SHF.L.U32 R0, R0, 0x7, RZ ;  /* 0x0000000700007819 */ /* 0x004fe400000006ff */
[----:B------:R-:W-:Y:S02]  /*c0c0*/  LOP3.LUT R5, R5, 0x600010, R26, 0xc8, !PT ;  /* 0x0060001005057812 */ /* 0x000fe400078ec81a */
[C---:B------:R-:W-:Y:S01]  /*c0d0*/  LOP3.LUT R25, R0.reuse, 0x7f, R75, 0xf8, !PT ;  /* 0x0000007f00197812 */ /* 0x040fe200078ef84b */
[----:B------:R-:W1:Y:S01]  /*c0e0*/  LDC R4, c[0x0][0x9a8] ;  /* 0x00026a00ff047b82 */ /* 0x000e620000000800 */
[----:B----4-:R-:W-:Y:S01]  /*c0f0*/  IMAD R3, R3, UR5, RZ ;  /* 0x0000000503037c24 */ /* 0x010fe2000f8e02ff */
[----:B------:R-:W-:Y:S01]  /*c100*/  LOP3.LUT R16, R5, 0xe0, RZ, 0xfc, !PT ;  /* 0x000000e005107812 */ /* 0x000fe200078efcff */
[----:B------:R-:W-:-:S02]  /*c110*/  IMAD R6, R0, R24, R6 ;  /* 0x0000001800067224 */ /* 0x000fc400078e0206 */
[----:B------:R-:W-:Y:S02]  /*c120*/  IMAD R3, R0, R2, R3 ;  /* 0x0000000200037224 */ /* 0x000fe400078e0203 */
[C---:B------:R-:W-:Y:S02]  /*c130*/  IMAD R24, R27.reuse, R24, RZ ;  /* 0x000000181b187224 */ /* 0x040fe400078e02ff */
[----:B------:R-:W-:-:S03]  /*c140*/  IMAD R27, R27, R2, RZ ;  /* 0x000000021b1b7224 */ /* 0x000fc600078e02ff */
[----:B------:R-:W-:Y:S01]  /*c150*/  SHF.R.S32.HI R23, RZ, 0x1f, R24 ;  /* 0x0000001fff177819 */ /* 0x000fe20000011418 */
[----:B-----5:R-:W-:Y:S02]  /*c160*/  IMAD R22, R22, UR4, R6 ;  /* 0x0000000416167c24 */ /* 0x020fe4000f8e0206 */
[----:B-1----:R-:W-:Y:S01]  /*c170*/  IMAD R2, R4, UR4, R3 ;  /* 0x0000000404027c24 */ /* 0x002fe2000f8e0203 */
[----:B------:R-:W-:Y:S01]  /*c180*/  IADD3 R3, PT, PT, R16, -0xb0, RZ ;  /* 0xffffff5010037810 */ /* 0x000fe20007ffe0ff */
[----:B------:R-:W-:Y:S05]  /*c190*/  @!P0 BRA `(.L_x_211) ;  /* 0x0000000000048947 */ /* 0x000fea0003800000 */
[----:B------:R-:W-:Y:S05]  /*c1a0*/  BPT.TRAP 0x1 ;  /* 0x000000040000795c */ /* 0x000fea0000300000 */
.L_x_211:
[----:B------:R-:W-:Y:S05]  /*c1b0*/  BSYNC.RECONVERGENT B0 ;  /* 0x0000000000007941 */ /* 0x000fea0003800200 */
.L_x_210:
[----:B------:R-:W-:Y:S02]  /*c1c0*/  SHF.L.U32 R0, RZ, 0x1f, RZ ;  /* 0x0000001fff007819 */ /* 0x000fe400000006ff */
[----:B------:R-:W-:Y:S02]  /*c1d0*/  SHF.R.U32.HI R31, RZ, 0x5, R75 ;  /* 0x00000005ff1f7819 */ /* 0x000fe4000001164b */
[----:B------:R-:W1:Y:S01]  /*c1e0*/  SYNCS.PHASECHK.TRANS64.TRYWAIT P1, [UR36+0x1f8a0], R0 ;  /* 0x01f8a000ff0075a7 */ /* 0x000e620008021124 */
[----:B------:R-:W-:Y:S02]  /*c1f0*/  SHF.R.U32.HI R3, RZ, 0x15, R3 ;  /* 0x00000015ff037819 */ /* 0x000fe40000011603 */
[----:B------:R-:W-:-:S04]  /*c200*/  LOP3.LUT R31, R31, 0x3, RZ, 0xc0, !PT ;  /* 0x000000031f1f7812 */ /* 0x000fc800078ec0ff */
[----:B------:R-:W-:Y:S01]  /*c210*/  ISETP.NE.AND P0, PT, R31, R3, PT ;  /* 0x000000031f00720c */ /* 0x000fe20003f05270 */
[----:B-1----:R-:W-:-:S12]  /*c220*/  @!P1 BRA `(.L_x_212) ;  /* 0x0000001c00109947 */ /* 0x002fd80003800000 */
.L_x_286:
[----:B------:R-:W-:Y:S05]  /*c230*/  @!P0 BRA `(.L_x_213) ;  /* 0x0000000000408947 */ /* 0x000fea0003800000 */
[----:B------:R-:W-:Y:S01]  /*c240*/  MOV R14, 0x0 ;  /* 0x00000000000e7802 */ /* 0x000fe20000000f00 */
[----:B------:R-:W2:Y:S01]  /*c250*/  LDCU.64 UR8, c[0x4][0x80] ;  /* 0x01001000ff0877ac */ /* 0x000ea20008000a00 */
[----:B------:R-:W-:Y:S02]  /*c260*/  HFMA2 R12, -RZ, RZ, 0, 5.9604644775390625e-08 ;  /* 0x00000001ff0c7431 */ /* 0x000fe400000001ff */
[----:B------:R-:W-:Y:S01]  /*c270*/  IMAD.MOV.U32 R8, RZ, RZ, 0x192 ;  /* 0x00000192ff087424 */ /* 0x000fe200078e00ff */
[----:B------:R-:W3:Y:S01]  /*c280*/  LDCU.64 UR6, c[0x4][0x88] ;  /* 0x01001100ff0677ac */ /* 0x000ee20008000a00 */
[----:B------:R-:W4:Y:S01]  /*c290*/  LDC.64 R14, c[0x4][R14] ;  /* 0x010000000e0e7b82 */ /* 0x000f220000000a00 */
[----:B------:R-:W-:Y:S01]  /*c2a0*/  IMAD.MOV.U32 R13, RZ, RZ, RZ ;  /* 0x000000ffff0d7224 */ /* 0x000fe200078e00ff */
[----:B------:R-:W5:Y:S01]  /*c2b0*/  LDCU.64 UR4, c[0x4][0x8] ;  /* 0x01000100ff0477ac */ /* 0x000f620008000a00 */
[----:B--2---:R-:W-:Y:S01]  /*c2c0*/  IMAD.U32 R4, RZ, RZ, UR8 ;  /* 0x00000008ff047e24 */ /* 0x004fe2000f8e00ff */
[----:B------:R-:W-:Y:S01]  /*c2d0*/  MOV R5, UR9 ;  /* 0x0000000900057c02 */ /* 0x000fe20008000f00 */
[----:B---3--:R-:W-:Y:S01]  /*c2e0*/  IMAD.U32 R6, RZ, RZ, UR6 ;  /* 0x00000006ff067e24 */ /* 0x008fe2000f8e00ff */
[----:B------:R-:W-:Y:S01]  /*c2f0*/  MOV R7, UR7 ;  /* 0x0000000700077c02 */ /* 0x000fe20008000f00 */
[----:B-----5:R-:W-:Y:S01]  /*c300*/  IMAD.U32 R10, RZ, RZ, UR4 ;  /* 0x00000004ff0a7e24 */ /* 0x020fe2000f8e00ff */
[----:B------:R-:W-:-:S02]  /*c310*/  MOV R11, UR5 ;  /* 0x00000005000b7c02 */ /* 0x000fc40008000f00 */
[----:B------:R-:W-:-:S07]  /*c320*/  LEPC R20, `(.L_x_213) ;  /* 0x000000001014794e */ /* 0x000fce0000000000 */
[----:B-1--4-:R-:W-:Y:S05]  /*c330*/  CALL.ABS.NOINC R14 ;  /* 0x000000000e007343 */ /* 0x012fea0003c00000 */
.L_x_213:
[----:B------:R-:W2:Y:S01]  /*c340*/  LDC.64 R28, c[0x0][0x358] ;  /* 0x0000d600ff1c7b82 */ /* 0x000ea20000000a00 */
[----:B------:R-:W-:Y:S05]  /*c350*/  WARPSYNC.ALL ;  /* 0x0000000000007948 */ /* 0x000fea0003800000 */
[----:B------:R-:W-:Y:S02]  /*c360*/  LOP3.LUT R26, R26, 0x10, RZ, 0xc0, !PT ;  /* 0x000000101a1a7812 */ /* 0x000fe400078ec0ff */
[----:B------:R-:W-:Y:S01]  /*c370*/  R2UR UR4, R16 ;  /* 0x00000000100472ca */ /* 0x000fe200000e0000 */
[----:B------:R-:W3:Y:S01]  /*c380*/  LDCU UR9, c[0x0][0x38c] ;  /* 0x00007180ff0977ac */ /* 0x000ee20008000800 */
[----:B------:R-:W-:Y:S01]  /*c390*/  IADD3 R2, P1, P0, R2, R27, R26 ;  /* 0x0000001b02027210 */ /* 0x000fe2000783e01a */
[----:B------:R-:W4:Y:S01]  /*c3a0*/  S2UR UR37, SR_CgaCtaId ;  /* 0x00000000002579c3 */ /* 0x000f220000008800 */
[----:B-1----:R-:W-:Y:S01]  /*c3b0*/  SHF.R.S32.HI R0, RZ, 0x1f, R27 ;  /* 0x0000001fff007819 */ /* 0x002fe2000001141b */
[----:B------:R-:W1:Y:S01]  /*c3c0*/  LDCU UR8, c[0x0][0x384] ;  /* 0x00007080ff0877ac */ /* 0x000e620008000800 */
[C---:B------:R-:W-:Y:S01]  /*c3d0*/  VIADD R27, R26.reuse, 0x8 ;  /* 0x000000081a1b7836 */ /* 0x040fe20000000000 */
[----:B------:R-:W-:Y:S01]  /*c3e0*/  BSSY.RECONVERGENT B0, `(.L_x_214) ;  /* 0x0000028000007945 */ /* 0x000fe20003800200 */
[----:B------:R-:W-:Y:S01]  /*c3f0*/  IADD3.X R0, PT, PT, RZ, R0, RZ, P1, P0 ;  /* 0x00000000ff007210 */ /* 0x000fe20000fe04ff */
[----:B------:R-:W5:Y:S04]  /*c400*/  LDCU.64 UR6, c[0x0][0x998] ;  /* 0x00013300ff0677ac */ /* 0x000f680008000a00 */
[----:B------:R-:W4:Y:S01]  /*c410*/  LDTM.x16 R4, tmem[UR4+-0xb0] ;  /* 0xffff5004000479ee */ /* 0x000f22000824ff00 */
[----:B---3--:R-:W-:-:S02]  /*c420*/  ISETP.GE.AND P2, PT, R26, UR9, PT ;  /* 0x000000091a007c0c */ /* 0x008fc4000bf46270 */
[----:B------:R-:W-:Y:S02]  /*c430*/  ISETP.GE.AND P1, PT, R27, UR9, PT ;  /* 0x000000091b007c0c */ /* 0x000fe4000bf26270 */
[----:B-1----:R-:W-:Y:S02]  /*c440*/  ISETP.GE.U32.OR P2, PT, R25, UR8, P2 ;  /* 0x0000000819007c0c */ /* 0x002fe40009746470 */
[----:B-----5:R-:W-:-:S04]  /*c450*/  LEA R20, P0, R2, UR6, 0x1 ;  /* 0x0000000602147c11 */ /* 0x020fc8000f8008ff */
[----:B------:R-:W-:Y:S02]  /*c460*/  LEA.HI.X R21, R2, UR7, R0, 0x1, P0 ;  /* 0x0000000702157c11 */ /* 0x000fe400080f0c00 */
[----:B----4-:R-:W-:Y:S02]  /*c470*/  F2FP.BF16.F32.PACK_AB R0, R13, R12 ;  /* 0x0000000c0d00723e */ /* 0x010fe400000010ff */
[----:B------:R-:W-:Y:S02]  /*c480*/  F2FP.BF16.F32.PACK_AB R2, R15, R14 ;  /* 0x0000000e0f02723e */ /* 0x000fe400000010ff */
[----:B------:R-:W-:Y:S02]  /*c490*/  F2FP.BF16.F32.PACK_AB R3, R17, R16 ;  /* 0x000000101103723e */ /* 0x000fe400000010ff */
[----:B------:R-:W-:Y:S01]  /*c4a0*/  F2FP.BF16.F32.PACK_AB R12, R19, R18 ;  /* 0x00000012130c723e */ /* 0x000fe200000010ff */
[----:B--2---:R-:W-:Y:S06]  /*c4b0*/  @P2 BRA `(.L_x_215) ;  /* 0x0000000000682947 */ /* 0x004fec0003800000 */
[----:B------:R-:W-:Y:S02]  /*c4c0*/  F2FP.BF16.F32.PACK_AB R4, R5, R4 ;  /* 0x000000040504723e */ /* 0x000fe400000010ff */
[----:B------:R-:W-:Y:S02]  /*c4d0*/  F2FP.BF16.F32.PACK_AB R8, R9, R8 ;  /* 0x000000080908723e */ /* 0x000fe400000010ff */
[----:B------:R-:W-:Y:S02]  /*c4e0*/  F2FP.BF16.F32.PACK_AB R6, R7, R6 ;  /* 0x000000060706723e */ /* 0x000fe400000010ff */
[----:B------:R-:W-:Y:S02]  /*c4f0*/  PRMT R5, R4, 0x7632, R5 ;  /* 0x0000763204057816 */ /* 0x000fe40000000005 */
[----:B------:R-:W-:Y:S02]  /*c500*/  PRMT R7, R8, 0x7632, R7 ;  /* 0x0000763208077816 */ /* 0x000fe40000000007 */
[----:B------:R-:W-:-:S02]  /*c510*/  LOP3.LUT R5, R5, 0xffff, RZ, 0xc0, !PT ;  /* 0x0000ffff05057812 */ /* 0x000fc400078ec0ff */
[----:B------:R-:W-:Y:S02]  /*c520*/  F2FP.BF16.F32.PACK_AB R10, R11, R10 ;  /* 0x0000000a0b0a723e */ /* 0x000fe400000010ff */
[----:B------:R-:W-:Y:S01]  /*c530*/  LOP3.LUT R7, R7, 0xffff, RZ, 0xc0, !PT ;  /* 0x0000ffff07077812 */ /* 0x000fe200078ec0ff */
[----:B------:R-:W-:Y:S01]  /*c540*/  IMAD.WIDE.U32 R14, R5, 0x10000, RZ ;  /* 0x00010000050e7825 */ /* 0x000fe200078e00ff */
[----:B------:R-:W-:Y:S02]  /*c550*/  PRMT R9, R6, 0x7632, R9 ;  /* 0x0000763206097816 */ /* 0x000fe40000000009 */
[----:B------:R-:W-:Y:S01]  /*c560*/  PRMT R11, R10, 0x7632, R11 ;  /* 0x000076320a0b7816 */ /* 0x000fe2000000000b */
[----:B------:R-:W-:Y:S01]  /*c570*/  IMAD.WIDE.U32 R16, R7, 0x10000, RZ ;  /* 0x0001000007107825 */ /* 0x000fe200078e00ff */
[----:B------:R-:W-:Y:S02]  /*c580*/  LOP3.LUT R6, R15, 0xffff, R6, 0xf8, !PT ;  /* 0x0000ffff0f067812 */ /* 0x000fe400078ef806 */
[----:B------:R-:W-:Y:S01]  /*c590*/  R2UR UR4, R28 ;  /* 0x000000001c0472ca */ /* 0x000fe200000e0000 */
[----:B------:R-:W-:Y:S01]  /*c5a0*/  IMAD.U32 R9, R9, 0x10000, RZ ;  /* 0x0001000009097824 */ /* 0x000fe200078e00ff */
[----:B------:R-:W-:Y:S01]  /*c5b0*/  LOP3.LUT R10, R17, 0xffff, R10, 0xf8, !PT ;  /* 0x0000ffff110a7812 */ /* 0x000fe200078ef80a */
[----:B------:R-:W-:Y:S01]  /*c5c0*/  IMAD.U32 R11, R11, 0x10000, RZ ;  /* 0x000100000b0b7824 */ /* 0x000fe200078e00ff */
[----:B------:R-:W-:-:S02]  /*c5d0*/  LOP3.LUT R7, R16, 0xffff, R8, 0xf8, !PT ;  /* 0x0000ffff10077812 */ /* 0x000fc400078ef808 */
[----:B------:R-:W-:Y:S02]  /*c5e0*/  LOP3.LUT R5, R6, R9, RZ, 0xfc, !PT ;  /* 0x0000000906057212 */ /* 0x000fe400078efcff */
[----:B------:R-:W-:Y:S02]  /*c5f0*/  LOP3.LUT R6, R10, R11, RZ, 0xfc, !PT ;  /* 0x0000000b0a067212 */ /* 0x000fe400078efcff */
[----:B------:R-:W-:Y:S02]  /*c600*/  R2UR UR5, R29 ;  /* 0x000000001d0572ca */ /* 0x000fe400000e0000 */
[-C--:B------:R-:W-:Y:S02]  /*c610*/  LOP3.LUT R7, R7, R6.reuse, RZ, 0x3c, !PT ;  /* 0x0000000607077212 */ /* 0x080fe400078e3cff */
[----:B------:R-:W-:Y:S02]  /*c620*/  LOP3.LUT R4, R14, 0xffff, R4, 0xf8, !PT ;  /* 0x0000ffff0e047812 */ /* 0x000fe400078ef804 */
[----:B------:R-:W-:-:S04]  /*c630*/  LOP3.LUT R6, R7, R6, RZ, 0x3c, !PT ;  /* 0x0000000607067212 */ /* 0x000fc800078e3cff */
[----:B------:R-:W-:-:S05]  /*c640*/  LOP3.LUT R7, R7, R6, RZ, 0x3c, !PT ;  /* 0x0000000607077212 */ /* 0x000fca00078e3cff */
[----:B------:R1:W-:Y:S02]  /*c650*/  STG.E.128 desc[UR4][R20.64], R4 ;  /* 0x0000000414007986 */ /* 0x0003e4000c101d04 */
.L_x_215:
[----:B------:R-:W-:Y:S05]  /*c660*/  BSYNC.RECONVERGENT B0 ;  /* 0x0000000000007941 */ /* 0x000fea0003800200 */
.L_x_214:
[----:B------:R-:W-:Y:S01]  /*c670*/  ISETP.GE.U32.OR P1, PT, R25, UR8, P1 ;  /* 0x0000000819007c0c */ /* 0x000fe20008f26470 */
[----:B------:R-:W-:Y:S01]  /*c680*/  BSSY.RECONVERGENT B0, `(.L_x_216) ;  /* 0x0000018000007945 */ /* 0x000fe20003800200 */
[----:B------:R-:W-:Y:S02]  /*c690*/  ISETP.NE.AND P0, PT, R72, 0x3, PT ;  /* 0x000000034800780c */ /* 0x000fe40003f05270 */
[----:B-1----:R-:W-:Y:S02]  /*c6a0*/  PRMT R4, R0, 0x7632, R4 ;  /* 0x0000763200047816 */ /* 0x002fe40000000004 */
[----:B------:R-:W-:Y:S02]  /*c6b0*/  PRMT R5, R2, 0x7632, R5 ;  /* 0x0000763202057816 */ /* 0x000fe40000000005 */
[----:B------:R-:W-:Y:S02]  /*c6c0*/  PRMT R6, R3, 0x7632, R6 ;  /* 0x0000763203067816 */ /* 0x000fe40000000006 */
[----:B------:R-:W-:-:S03]  /*c6d0*/  PRMT R7, R12, 0x7632, R7 ;  /* 0x000076320c077816 */ /* 0x000fc60000000007 */
[----:B------:R-:W-:Y:S05]  /*c6e0*/  @P1 BRA `(.L_x_217) ;  /* 0x0000000000441947 */ /* 0x000fea0003800000 */
[----:B------:R-:W-:Y:S01]  /*c6f0*/  LOP3.LUT R4, R4, 0xffff, RZ, 0xc0, !PT ;  /* 0x0000ffff04047812 */ /* 0x000fe200078ec0ff */
[----:B------:R-:W-:Y:S01]  /*c700*/  IMAD.U32 R5, R5, 0x10000, RZ ;  /* 0x0001000005057824 */ /* 0x000fe200078e00ff */
[----:B------:R-:W-:Y:S01]  /*c710*/  LOP3.LUT R6, R6, 0xffff, RZ, 0xc0, !PT ;  /* 0x0000ffff06067812 */ /* 0x000fe200078ec0ff */
[----:B------:R-:W-:Y:S01]  /*c720*/  IMAD.U32 R7, R7, 0x10000, RZ ;  /* 0x0001000007077824 */ /* 0x000fe200078e00ff */
[----:B------:R-:W-:Y:S01]  /*c730*/  R2UR UR4, R28 ;  /* 0x000000001c0472ca */ /* 0x000fe200000e0000 */
[----:B------:R-:W-:Y:S01]  /*c740*/  IMAD.WIDE.U32 R10, R4, 0x10000, RZ ;  /* 0x00010000040a7825 */ /* 0x000fe200078e00ff */
[----:B------:R-:W-:-:S03]  /*c750*/  R2UR UR5, R29 ;  /* 0x000000001d0572ca */ /* 0x000fc600000e0000 */
[----:B------:R-:W-:Y:S01]  /*c760*/  IMAD.WIDE.U32 R8, R6, 0x10000, RZ ;  /* 0x0001000006087825 */ /* 0x000fe200078e00ff */
[----:B------:R-:W-:Y:S02]  /*c770*/  LOP3.LUT R0, R10, 0xffff, R0, 0xf8, !PT ;  /* 0x0000ffff0a007812 */ /* 0x000fe400078ef800 */
[----:B------:R-:W-:Y:S02]  /*c780*/  LOP3.LUT R2, R11, 0xffff, R2, 0xf8, !PT ;  /* 0x0000ffff0b027812 */ /* 0x000fe400078ef802 */
[----:B------:R-:W-:Y:S01]  /*c790*/  LOP3.LUT R3, R8, 0xffff, R3, 0xf8, !PT ;  /* 0x0000ffff08037812 */ /* 0x000fe200078ef803 */
[----:B------:R-:W-:Y:S01]  /*c7a0*/  IMAD.MOV.U32 R4, RZ, RZ, R0 ;  /* 0x000000ffff047224 */ /* 0x000fe200078e0000 */
[----:B------:R-:W-:Y:S02]  /*c7b0*/  LOP3.LUT R12, R9, 0xffff, R12, 0xf8, !PT ;  /* 0x0000ffff090c7812 */ /* 0x000fe400078ef80c */
[----:B------:R-:W-:Y:S01]  /*c7c0*/  LOP3.LUT R5, R2, R5, RZ, 0xfc, !PT ;  /* 0x0000000502057212 */ /* 0x000fe200078efcff */
[----:B------:R-:W-:Y:S01]  /*c7d0*/  IMAD.MOV.U32 R6, RZ, RZ, R3 ;  /* 0x000000ffff067224 */ /* 0x000fe200078e0003 */
[----:B------:R-:W-:-:S05]  /*c7e0*/  LOP3.LUT R7, R12, R7, RZ, 0xfc, !PT ;  /* 0x000000070c077212 */ /* 0x000fca00078efcff */
[----:B------:R1:W-:Y:S02]  /*c7f0*/  STG.E.128 desc[UR4][R20.64+0x10], R4 ;  /* 0x0000100414007986 */ /* 0x0003e4000c101d04 */
.L_x_217:
[----:B------:R-:W-:Y:S05]  /*c800*/  BSYNC.RECONVERGENT B0 ;  /* 0x0000000000007941 */ /* 0x000fea0003800200 */
.L_x_216:
[----:B------:R-:W-:Y:S01]  /*c810*/  NOP ;  /* 0x0000000000007918 */ /* 0x000fe20000000000 */
[----:B------:R-:W-:Y:S05]  /*c820*/  @!P0 BRA `(.L_x_218) ;  /* 0x0000000000088947 */ /* 0x000fea0003800000 */
[----:B------:R-:W-:Y:S05]  /*c830*/  BPT.TRAP 0x1 ;  /* 0x000000040000795c */ /* 0x000fea0000300000 */
[----:B------:R-:W-:Y:S05]  /*c840*/  BPT.TRAP 0x1 ;  /* 0x000000040000795c */ /* 0x000fea0000300000 */
.L_x_218:
[----:B------:R-:W-:-:S04]  /*c850*/  UIADD3 UR4, UPT, UPT, UR36, 0x1f8b0, URZ ;  /* 0x0001f8b024047890 */ /* 0x000fc8000fffe0ff */
[----:B------:R-:W-:-:S09]  /*c860*/  UPRMT UR4, UR37, 0x654, UR4 ;  /* 0x0000065425047896 */ /* 0x000fd20008000004 */
[----:B------:R-:W-:Y:S01]  /*c870*/  SYNCS.ARRIVE.TRANS64.RED.A1T0 RZ, [UR4], RZ ;  /* 0x000000ffffff79a7 */ /* 0x000fe20008100404 */
[----:B------:R-:W-:Y:S05]  /*c880*/  @!P0 BRA `(.L_x_219) ;  /* 0x0000000000048947 */ /* 0x000fea0003800000 */
[----:B------:R-:W-:Y:S05]  /*c890*/  BPT.TRAP 0x1 ;  /* 0x000000040000795c */ /* 0x000fea0000300000 */
.L_x_219:
[----:B------:R-:W-:Y:S02]  /*c8a0*/  SHF.L.U32 R0, RZ, 0x1f, RZ ;  /* 0x0000001fff007819 */ /* 0x000fe400000006ff */
[----:B------:R-:W-:Y:S02]  /*c8b0*/  SHF.R.U32.HI R2, RZ, 0x15, R30 ;  /* 0x00000015ff027819 */ /* 0x000fe4000001161e */
[----:B------:R-:W2:Y:S02]  /*c8c0*/  SYNCS.PHASECHK.TRANS64.TRYWAIT P1, [UR36+0x1f8a8], R0 ;  /* 0x01f8a800ff0075a7 */ /* 0x000ea40008021124 */
[----:B------:R-:W-:Y:S01]  /*c8d0*/  ISETP.NE.AND P0, PT, R31, R2, PT ;  /* 0x000000021f00720c */ /* 0x000fe20003f05270 */
[----:B--2---:R-:W-:-:S12]  /*c8e0*/  @!P1 BRA `(.L_x_220) ;  /* 0x0000001400789947 */ /* 0x004fd80003800000 */
.L_x_288:
[----:B------:R-:W-:Y:S05]  /*c8f0*/  @!P0 BRA `(.L_x_221) ;  /* 0x0000000000408947 */ /* 0x000fea0003800000 */
[----:B--2---:R-:W-:Y:S01]  /*c900*/  MOV R2, 0x0 ;  /* 0x0000000000027802 */ /* 0x004fe20000000f00 */
[----:B------:R-:W1:Y:S01]  /*c910*/  LDCU.64 UR8, c[0x4][0x80] ;  /* 0x01001000ff0877ac */ /* 0x000e620008000a00 */
[----:B------:R-:W-:Y:S02]  /*c920*/  HFMA2 R12, -RZ, RZ, 0, 5.9604644775390625e-08 ;  /* 0x00000001ff0c7431 */ /* 0x000fe400000001ff */
[----:B------:R-:W-:Y:S01]  /*c930*/  IMAD.MOV.U32 R8, RZ, RZ, 0x192 ;  /* 0x00000192ff087424 */ /* 0x000fe200078e00ff */
[----:B------:R-:W2:Y:S01]  /*c940*/  LDCU.64 UR6, c[0x4][0x88] ;  /* 0x01001100ff0677ac */ /* 0x000ea20008000a00 */
[----:B------:R-:W3:Y:S01]  /*c950*/  LDC.64 R2, c[0x4][R2] ;  /* 0x0100000002027b82 */ /* 0x000ee20000000a00 */
[----:B------:R-:W-:Y:S01]  /*c960*/  IMAD.MOV.U32 R13, RZ, RZ, RZ ;  /* 0x000000ffff0d7224 */ /* 0x000fe200078e00ff */
[----:B------:R-:W4:Y:S01]  /*c970*/  LDCU.64 UR4, c[0x4][0x8] ;  /* 0x01000100ff0477ac */ /* 0x000f220008000a00 */
[----:B-1----:R-:W-:Y:S01]  /*c980*/  IMAD.U32 R4, RZ, RZ, UR8 ;  /* 0x00000008ff047e24 */ /* 0x002fe2000f8e00ff */
[----:B------:R-:W-:Y:S01]  /*c990*/  MOV R5, UR9 ;  /* 0x0000000900057c02 */ /* 0x000fe20008000f00 */
[----:B--2---:R-:W-:Y:S01]  /*c9a0*/  IMAD.U32 R6, RZ, RZ, UR6 ;  /* 0x00000006ff067e24 */ /* 0x004fe2000f8e00ff */
[----:B------:R-:W-:Y:S01]  /*c9b0*/  MOV R7, UR7 ;  /* 0x0000000700077c02 */ /* 0x000fe20008000f00 */
[----:B----4-:R-:W-:Y:S01]  /*c9c0*/  IMAD.U32 R10, RZ, RZ, UR4 ;  /* 0x00000004ff0a7e24 */ /* 0x010fe2000f8e00ff */
[----:B------:R-:W-:-:S02]  /*c9d0*/  MOV R11, UR5 ;  /* 0x00000005000b7c02 */ /* 0x000fc40008000f00 */
[----:B------:R-:W-:-:S07]  /*c9e0*/  LEPC R20, `(.L_x_221) ;  /* 0x000000001014794e */ /* 0x000fce0000000000 */
[----:B---3--:R-:W-:Y:S05]  /*c9f0*/  CALL.ABS.NOINC R2 ;  /* 0x0000000002007343 */ /* 0x008fea0003c00000 */
.L_x_221:
[----:B------:R-:W-:Y:S05]  /*ca00*/  WARPSYNC.ALL ;  /* 0x0000000000007948 */ /* 0x000fea0003800000 */
[----:B------:R-:W-:Y:S01]  /*ca10*/  R2UR UR4, R30 ;  /* 0x000000001e0472ca */ /* 0x000fe200000e0000 */
[----:B------:R-:W3:Y:S01]  /*ca20*/  LDCU UR9, c[0x0][0x388] ;  /* 0x00007100ff0977ac */ /* 0x000ee20008000800 */
[----:B------:R-:W-:Y:S01]  /*ca30*/  IADD3 R22, P1, P0, R22, R24, R26 ;  /* 0x0000001816167210 */ /* 0x000fe2000783e01a */
[----:B------:R-:W-:Y:S01]  /*ca40*/  BSSY.RECONVERGENT B0, `(.L_x_222) ;  /* 0x000003b000007945 */ /* 0x000fe20003800200 */
[----:B------:R-:W4:Y:S02]  /*ca50*/  LDCU UR8, c[0x0][0x384] ;  /* 0x00007080ff0877ac */ /* 0x000f240008000800 */
[----:B------:R-:W-:-:S02]  /*ca60*/  IADD3.X R23, PT, PT, RZ, R23, RZ, P1, P0 ;  /* 0x00000017ff177210 */ /* 0x000fc40000fe04ff */
[----:B------:R-:W-:Y:S01]  /*ca70*/  ISETP.NE.AND P0, PT, R72, 0x3, PT ;  /* 0x000000034800780c */ /* 0x000fe20003f05270 */
[----:B------:R-:W5:Y:S04]  /*ca80*/  LDCU.64 UR6, c[0x0][0x980] ;  /* 0x00013000ff0677ac */ /* 0x000f680008000a00 */
[----:B-1----:R-:W1:Y:S01]  /*ca90*/  LDTM.x16 R4, tmem[UR4] ;  /* 0x00000004000479ee */ /* 0x002e620008240000 */
[----:B------:R-:W1:Y:S01]  /*caa0*/  LDCU UR4, c[0x0][0x448] ;  /* 0x00008900ff0477ac */ /* 0x000e620008000800 */
[----:B---3--:R-:W-:Y:S02]  /*cab0*/  ISETP.GE.AND P3, PT, R26, UR9, PT ;  /* 0x000000091a007c0c */ /* 0x008fe4000bf66270 */
[----:B------:R-:W-:Y:S02]  /*cac0*/  ISETP.GE.AND P2, PT, R27, UR9, PT ;  /* 0x000000091b007c0c */ /* 0x000fe4000bf46270 */
[----:B----4-:R-:W-:-:S02]  /*cad0*/  ISETP.GE.U32.OR P3, PT, R25, UR8, P3 ;  /* 0x0000000819007c0c */ /* 0x010fc40009f66470 */
[----:B------:R-:W-:Y:S02]  /*cae0*/  ISETP.GE.U32.OR P2, PT, R25, UR8, P2 ;  /* 0x0000000819007c0c */ /* 0x000fe40009746470 */
[----:B-----5:R-:W-:-:S04]  /*caf0*/  LEA R20, P1, R22, UR6, 0x1 ;  /* 0x0000000616147c11 */ /* 0x020fc8000f8208ff */
[----:B------:R-:W-:Y:S01]  /*cb00*/  LEA.HI.X R21, R22, UR7, R23, 0x1, P1 ;  /* 0x0000000716157c11 */ /* 0x000fe200088f0c17 */
[----:B-1----:R-:W-:Y:S01]  /*cb10*/  FMUL R12, R12, UR4 ;  /* 0x000000040c0c7c20 */ /* 0x002fe20008400000 */
[----:B------:R-:W-:Y:S01]  /*cb20*/  FMUL R13, R13, UR4 ;  /* 0x000000040d0d7c20 */ /* 0x000fe20008400000 */
        /* <DEDUP_REMOVED lines=8> */
[----:B--2---:R-:W-:Y:S01]  /*cbb0*/  FMUL R2, R6, UR4 ;  /* 0x0000000406027c20 */ /* 0x004fe20008400000 */
[----:B------:R-:W-:Y:S01]  /*cbc0*/  FMUL R7, R7, UR4 ;  /* 0x0000000407077c20 */ /* 0x000fe20008400000 */
[----:B------:R-:W-:Y:S01]  /*cbd0*/  FMUL R0, R8, UR4 ;  /* 0x0000000408007c20 */ /* 0x000fe20008400000 */
[----:B------:R-:W-:Y:S01]  /*cbe0*/  FMUL R9, R9, UR4 ;  /* 0x0000000409097c20 */ /* 0x000fe20008400000 */
[----:B------:R-:W-:Y:S01]  /*cbf0*/  FMUL R10, R10, UR4 ;  /* 0x000000040a0a7c20 */ /* 0x000fe20008400000 */
[----:B------:R-:W-:Y:S01]  /*cc00*/  FMUL R11, R11, UR4 ;  /* 0x000000040b0b7c20 */ /* 0x000fe20008400000 */
[----:B------:R-:W-:Y:S01]  /*cc10*/  F2FP.BF16.F32.PACK_AB R4, R13, R12 ;  /* 0x0000000c0d04723e */ /* 0x000fe200000010ff */
[----:B------:R-:W-:Y:S06]  /*cc20*/  @P3 BRA `(.L_x_223) ;  /* 0x0000000000703947 */ /* 0x000fec0003800000 */
[----:B------:R-:W-:Y:S02]  /*cc30*/  F2FP.BF16.F32.PACK_AB R3, R5, R3 ;  /* 0x000000030503723e */ /* 0x000fe400000010ff */
[----:B------:R-:W-:Y:S02]  /*cc40*/  F2FP.BF16.F32.PACK_AB R0, R9, R0 ;  /* 0x000000000900723e */ /* 0x000fe400000010ff */
[----:B------:R-:W-:Y:S02]  /*cc50*/  F2FP.BF16.F32.PACK_AB R2, R7, R2 ;  /* 0x000000020702723e */ /* 0x000fe400000010ff */
[----:B------:R-:W-:Y:S02]  /*cc60*/  PRMT R5, R3, 0x7632, R5 ;  /* 0x0000763203057816 */ /* 0x000fe40000000005 */
[----:B------:R-:W-:Y:S02]  /*cc70*/  PRMT R7, R0, 0x7632, R7 ;  /* 0x0000763200077816 */ /* 0x000fe40000000007 */
[----:B------:R-:W-:-:S02]  /*cc80*/  PRMT R6, R2, 0x7610, R6 ;  /* 0x0000761002067816 */ /* 0x000fc40000000006 */
[----:B------:R-:W-:Y:S02]  /*cc90*/  PRMT R8, R2, 0x7632, R8 ;  /* 0x0000763202087816 */ /* 0x000fe40000000008 */
[----:B------:R-:W-:Y:S02]  /*cca0*/  LOP3.LUT R5, R5, 0xffff, RZ, 0xc0, !PT ;  /* 0x0000ffff05057812 */ /* 0x000fe400078ec0ff */
[----:B------:R-:W-:Y:S01]  /*ccb0*/  F2FP.BF16.F32.PACK_AB R2, R11, R10 ;  /* 0x0000000a0b02723e */ /* 0x000fe200000010ff */
[----:B------:R-:W-:Y:S01]  /*ccc0*/  IMAD.U32 R8, R8, 0x10000, RZ ;  /* 0x0001000008087824 */ /* 0x000fe200078e00ff */
[----:B------:R-:W-:Y:S01]  /*ccd0*/  LOP3.LUT R7, R7, 0xffff, RZ, 0xc0, !PT ;  /* 0x0000ffff07077812 */ /* 0x000fe200078ec0ff */
[----:B------:R-:W-:Y:S01]  /*cce0*/  IMAD.WIDE.U32 R10, R5, 0x10000, RZ ;  /* 0x00010000050a7825 */ /* 0x000fe200078e00ff */
[----:B------:R-:W-:Y:S02]  /*ccf0*/  PRMT R9, R2, 0x7632, R9 ;  /* 0x0000763202097816 */ /* 0x000fe40000000009 */
[----:B------:R-:W-:Y:S01]  /*cd00*/  R2UR UR4, R28 ;  /* 0x000000001c0472ca */ /* 0x000fe200000e0000 */
[----:B------:R-:W-:Y:S01]  /*cd10*/  IMAD.WIDE.U32 R12, R7, 0x10000, RZ ;  /* 0x00010000070c7825 */ /* 0x000fe200078e00ff */
[----:B------:R-:W-:-:S02]  /*cd20*/  LOP3.LUT R6, R11, 0xffff, R6, 0xf8, !PT ;  /* 0x0000ffff0b067812 */ /* 0x000fc400078ef806 */
[----:B------:R-:W-:Y:S01]  /*cd30*/  R2UR UR5, R29 ;  /* 0x000000001d0572ca */ /* 0x000fe200000e0000 */
[----:B------:R-:W-:Y:S01]  /*cd40*/  IMAD.U32 R9, R9, 0x10000, RZ ;  /* 0x0001000009097824 */ /* 0x000fe200078e00ff */
[----:B------:R-:W-:Y:S02]  /*cd50*/  LOP3.LUT R2, R13, 0xffff, R2, 0xf8, !PT ;  /* 0x0000ffff0d027812 */ /* 0x000fe400078ef802 */
[----:B------:R-:W-:Y:S02]  /*cd60*/  LOP3.LUT R8, R6, R8, RZ, 0xfc, !PT ;  /* 0x0000000806087212 */ /* 0x000fe400078efcff */
[----:B------:R-:W-:Y:S02]  /*cd70*/  LOP3.LUT R3, R10, 0xffff, R3, 0xf8, !PT ;  /* 0x0000ffff0a037812 */ /* 0x000fe400078ef803 */
[----:B------:R-:W-:Y:S02]  /*cd80*/  LOP3.LUT R0, R12, 0xffff, R0, 0xf8, !PT ;  /* 0x0000ffff0c007812 */ /* 0x000fe400078ef800 */
[----:B------:R-:W-:Y:S01]  /*cd90*/  LOP3.LUT R2, R2, R9, RZ, 0xfc, !PT ;  /* 0x0000000902027212 */ /* 0x000fe200078efcff */
[----:B------:R-:W-:-:S02]  /*cda0*/  IMAD.MOV.U32 R9, RZ, RZ, R8 ;  /* 0x000000ffff097224 */ /* 0x000fc400078e0008 */
[----:B------:R-:W-:Y:S02]  /*cdb0*/  IMAD.MOV.U32 R8, RZ, RZ, R3 ;  /* 0x000000ffff087224 */ /* 0x000fe400078e0003 */
[----:B------:R-:W-:Y:S02]  /*cdc0*/  IMAD.MOV.U32 R10, RZ, RZ, R0 ;  /* 0x000000ffff0a7224 */ /* 0x000fe400078e0000 */
[----:B------:R-:W-:-:S05]  /*cdd0*/  IMAD.MOV.U32 R11, RZ, RZ, R2 ;  /* 0x000000ffff0b7224 */ /* 0x000fca00078e0002 */
[----:B------:R1:W-:Y:S02]  /*cde0*/  STG.E.128 desc[UR4][R20.64], R8 ;  /* 0x0000000814007986 */ /* 0x0003e4000c101d04 */
.L_x_223:
[----:B------:R-:W-:Y:S05]  /*cdf0*/  BSYNC.RECONVERGENT B0 ;  /* 0x0000000000007941 */ /* 0x000fea0003800200 */
.L_x_222:
[----:B------:R-:W-:Y:S01]  /*ce00*/  F2FP.BF16.F32.PACK_AB R0, R15, R14 ;  /* 0x0000000e0f00723e */ /* 0x000fe200000010ff */
[----:B------:R-:W-:Y:S01]  /*ce10*/  BSSY.RECONVERGENT B0, `(.L_x_224) ;  /* 0x000001a000007945 */ /* 0x000fe20003800200 */
[----:B------:R-:W-:Y:S02]  /*ce20*/  F2FP.BF16.F32.PACK_AB R3, R17, R16 ;  /* 0x000000101103723e */ /* 0x000fe400000010ff */
[----:B------:R-:W-:Y:S02]  /*ce30*/  F2FP.BF16.F32.PACK_AB R2, R19, R18 ;  /* 0x000000121302723e */ /* 0x000fe400000010ff */
[----:B------:R-:W-:Y:S02]  /*ce40*/  PRMT R5, R4, 0x7632, R5 ;  /* 0x0000763204057816 */ /* 0x000fe40000000005 */
[----:B------:R-:W-:Y:S02]  /*ce50*/  PRMT R6, R0, 0x7632, R6 ;  /* 0x0000763200067816 */ /* 0x000fe40000000006 */
[----:B------:R-:W-:-:S02]  /*ce60*/  PRMT R7, R3, 0x7632, R7 ;  /* 0x0000763203077816 */ /* 0x000fc40000000007 */
[----:B-1----:R-:W-:Y:S01]  /*ce70*/  PRMT R8, R2, 0x7632, R8 ;  /* 0x0000763202087816 */ /* 0x002fe20000000008 */
[----:B------:R-:W-:Y:S06]  /*ce80*/  @P2 BRA `(.L_x_225) ;  /* 0x0000000000482947 */ /* 0x000fec0003800000 */
        /* <DEDUP_REMOVED lines=10> */
[----:B------:R-:W-:Y:S02]  /*cf30*/  LOP3.LUT R2, R13, 0xffff, R2, 0xf8, !PT ;  /* 0x0000ffff0d027812 */ /* 0x000fe400078ef802 */
[----:B------:R-:W-:Y:S02]  /*cf40*/  LOP3.LUT R3, R12, 0xffff, R3, 0xf8, !PT ;  /* 0x0000ffff0c037812 */ /* 0x000fe400078ef803 */
[----:B------:R-:W-:Y:S02]  /*cf50*/  LOP3.LUT R0, R0, R6, RZ, 0xfc, !PT ;  /* 0x0000000600007212 */ /* 0x000fe400078efcff */
[----:B------:R-:W-:Y:S01]  /*cf60*/  LOP3.LUT R2, R2, R8, RZ, 0xfc, !PT ;  /* 0x0000000802027212 */ /* 0x000fe200078efcff */
[----:B------:R-:W-:-:S02]  /*cf70*/  IMAD.MOV.U32 R6, RZ, RZ, R3 ;  /* 0x000000ffff067224 */ /* 0x000fc400078e0003 */
[----:B------:R-:W-:Y:S02]  /*cf80*/  IMAD.MOV.U32 R5, RZ, RZ, R0 ;  /* 0x000000ffff057224 */ /* 0x000fe400078e0000 */
[----:B------:R-:W-:-:S05]  /*cf90*/  IMAD.MOV.U32 R7, RZ, RZ, R2 ;  /* 0x000000ffff077224 */ /* 0x000fca00078e0002 */
[----:B------:R1:W-:Y:S02]  /*cfa0*/  STG.E.128 desc[UR4][R20.64+0x10], R4 ;  /* 0x0000100414007986 */ /* 0x0003e4000c101d04 */
.L_x_225:
[----:B------:R-:W-:Y:S05]  /*cfb0*/  BSYNC.RECONVERGENT B0 ;  /* 0x0000000000007941 */ /* 0x000fea0003800200 */
.L_x_224:
[----:B------:R-:W-:Y:S01]  /*cfc0*/  NOP ;  /* 0x0000000000007918 */ /* 0x000fe20000000000 */
[----:B------:R-:W-:Y:S05]  /*cfd0*/  @!P0 BRA `(.L_x_226) ;  /* 0x0000000000088947 */ /* 0x000fea0003800000 */
[----:B------:R-:W-:Y:S05]  /*cfe0*/  BPT.TRAP 0x1 ;  /* 0x000000040000795c */ /* 0x000fea0000300000 */
[----:B------:R-:W-:Y:S05]  /*cff0*/  BPT.TRAP 0x1 ;  /* 0x000000040000795c */ /* 0x000fea0000300000 */
.L_x_226:
[----:B------:R-:W2:Y:S01]  /*d000*/  LDL.LU R0, [R1+0x18] ;  /* 0x0000180001007983 */ /* 0x000ea20000300800 */
[----:B------:R-:W-:-:S04]  /*d010*/  UIADD3 UR4, UPT, UPT, UR36, 0x1f8b8, URZ ;  /* 0x0001f8b824047890 */ /* 0x000fc8000fffe0ff */
[----:B------:R-:W-:-:S09]  /*d020*/  UPRMT UR4, UR37, 0x654, UR4 ;  /* 0x0000065425047896 */ /* 0x000fd20008000004 */
[----:B------:R-:W-:Y:S01]  /*d030*/  SYNCS.ARRIVE.TRANS64.RED.A1T0 RZ, [UR4], RZ ;  /* 0x000000ffffff79a7 */ /* 0x000fe20008100404 */
[----:B------:R-:W-:Y:S01]  /*d040*/  BAR.SYNC.DEFER_BLOCKING 0x1, 0x100 ;  /* 0x0044000000007b1d */ /* 0x000fe20000010000 */
[----:B--2---:R-:W-:-:S13]  /*d050*/  LOP3.LUT P0, RZ, R0, 0x7, RZ, 0xc0, !PT ;  /* 0x0000000700ff7812 */ /* 0x004fda000780c0ff */
[----:B------:R-:W-:Y:S05]  /*d060*/  @P0 EXIT ;  /* 0x000000000000094d */ /* 0x000fea0003800000 */
[----:B------:R-:W2:Y:S01]  /*d070*/  S2UR UR5, SR_CgaCtaId ;  /* 0x00000000000579c3 */ /* 0x000ea20000008800 */
[----:B------:R-:W-:Y:S01]  /*d080*/  UMOV UR4, 0x400 ;  /* 0x0000040000047882 */ /* 0x000fe20000000000 */
[----:B------:R-:W-:Y:S01]  /*d090*/  IMAD.MOV.U32 R2, RZ, RZ, 0xffff ;  /* 0x0000ffffff027424 */ /* 0x000fe200078e00ff */
[----:B--2---:R-:W-:-:S09]  /*d0a0*/  ULEA UR4, UR5, UR4, 0x18 ;  /* 0x0000000405047291 */ /* 0x004fd2000f8ec0ff */
[----:B------:R-:W2:Y:S01]  /*d0b0*/  LDS R3, [UR4+0x1f8c0] ;  /* 0x01f8c004ff037984 */ /* 0x000ea20008000800 */
[----:B------:R-:W-:Y:S02]  /*d0c0*/  UMOV UR4, 0x40 ;  /* 0x0000004000047882 */ /* 0x000fe40000000000 */
[----:B------:R-:W-:Y:S01]  /*d0d0*/  ULEA UR5, UR5, UR4, 0x18 ;  /* 0x0000000405057291 */ /* 0x000fe2000f8ec0ff */
[----:B------:R-:W-:-:S08]  /*d0e0*/  NOP ;  /* 0x0000000000007918 */ /* 0x000fd00000000000 */
[----:B------:R-:W3:Y:S01]  /*d0f0*/  LDS R0, [UR5+0x14] ;  /* 0x00001405ff007984 */ /* 0x000ee20008000800 */
[----:B--2---:R-:W-:-:S04]  /*d100*/  LOP3.LUT R3, R3, 0xffff, RZ, 0xc0, !PT ;  /* 0x0000ffff03037812 */ /* 0x004fc800078ec0ff */
[----:B------:R-:W-:-:S04]  /*d110*/  SHF.R.U32.HI R3, RZ, 0x5, R3 ;  /* 0x00000005ff037819 */ /* 0x000fc80000011603 */
[----:B------:R-:W-:-:S04]  /*d120*/  SHF.L.U32 R2, R2, R3, RZ ;  /* 0x0000000302027219 */ /* 0x000fc800000006ff */
[----:B---3--:R-:W-:-:S04]  /*d130*/  LOP3.LUT R0, R0, R2, RZ, 0xc0, !PT ;  /* 0x0000000200007212 */ /* 0x008fc800078ec0ff */
[----:B------:R-:W-:Y:S01]  /*d140*/  ISETP.NE.AND P0, PT, R0, R2, PT ;  /* 0x000000020000720c */ /* 0x000fe20003f05270 */
[----:B------:R-:W-:-:S05]  /*d150*/  IMAD.MOV.U32 R0, RZ, RZ, 0x1 ;  /* 0x00000001ff007424 */ /* 0x000fca00078e00ff */
[----:B------:R-:W-:-:S07]  /*d160*/  SHF.L.U32 R0, R0, R3, RZ ;  /* 0x0000000300007219 */ /* 0x000fce00000006ff */
[----:B------:R-:W-:Y:S05]  /*d170*/  @P0 BRA `(.L_x_227) ;  /* 0x00000000005c0947 */ /* 0x000fea0003800000 */
[----:B------:R-:W2:Y:S02]  /*d180*/  LDS R3, [UR5+0x18] ;  /* 0x00001805ff037984 */ /* 0x000ea40008000800 */
[----:B--2---:R-:W-:-:S04]  /*d190*/  LOP3.LUT R3, R3, R0, RZ, 0xc0, !PT ;  /* 0x0000000003037212 */ /* 0x004fc800078ec0ff */
[----:B------:R-:W-:-:S13]  /*d1a0*/  ISETP.NE.AND P0, PT, R3, R0, PT ;  /* 0x000000000300720c */ /* 0x000fda0003f05270 */
[----:B------:R-:W-:Y:S05]  /*d1b0*/  @P0 BRA `(.L_x_228) ;  /* 0x0000000000400947 */ /* 0x000fea0003800000 */
[----:B------:R-:W-:Y:S01]  /*d1c0*/  R2UR UR4, R2 ;  /* 0x00000000020472ca */ /* 0x000fe200000e0000 */
[----:B------:R-:W2:Y:S01]  /*d1d0*/  S2R R3, SR_LANEID ;  /* 0x0000000000037919 */ /* 0x000ea20000000000 */
[----:B------:R-:W-:-:S04]  /*d1e0*/  LOP3.LUT R0, RZ, R0, RZ, 0x33, !PT ;  /* 0x00000000ff007212 */ /* 0x000fc800078e33ff */
[----:B------:R-:W3:Y:S07]  /*d1f0*/  REDUX UR7, R0 ;  /* 0x00000000000773c4 */ /* 0x000eee0000000000 */
[----:B------:R-:W-:-:S03]  /*d200*/  ULOP3.LUT UR6, URZ, UR4, URZ, 0x33, !UPT ;  /* 0x00000004ff067292 */ /* 0x000fc6000f8e33ff */
[----:B------:R-:W-:Y:S02]  /*d210*/  VOTEU.ANY UR4, UPT, PT ;  /* 0x0000000000047886 */ /* 0x000fe400038e0100 */
[----:B------:R-:W-:Y:S01]  /*d220*/  UFLO.U32 UR4, UR4 ;  /* 0x00000004000472bd */ /* 0x000fe200080e0000 */
[----:B------:R-:W-:-:S04]  /*d230*/  IMAD.U32 R2, RZ, RZ, UR6 ;  /* 0x00000006ff027e24 */ /* 0x000fc8000f8e00ff */
[----:B------:R-:W4:Y:S02]  /*d240*/  REDUX UR8, R2 ;  /* 0x00000000020873c4 */ /* 0x000f240000000000 */
[----:B------:R1:W-:Y:S01]  /*d250*/  UTCATOMSWS.AND URZ, UR6 ;  /* 0x0000000600ff79e3 */ /* 0x0003e20008000000 */
[----:B---3--:R-:W-:Y:S01]  /*d260*/  IMAD.U32 R0, RZ, RZ, UR7 ;  /* 0x00000007ff007e24 */ /* 0x008fe2000f8e00ff */
[----:B--2---:R-:W-:Y:S01]  /*d270*/  ISETP.EQ.U32.AND P0, PT, R3, UR4, PT ;  /* 0x0000000403007c0c */ /* 0x004fe2000bf02070 */
[----:B----4-:R-:W-:-:S12]  /*d280*/  IMAD.U32 R2, RZ, RZ, UR8 ;  /* 0x00000008ff027e24 */ /* 0x010fd8000f8e00ff */
[----:B------:R1:W-:Y:S04]  /*d290*/  @P0 ATOMS.AND RZ, [UR5+0x14], R2 ;  /* 0x00001402ffff098c */ /* 0x0003e8000a800005 */
[----:B------:R1:W-:Y:S01]  /*d2a0*/  @P0 ATOMS.AND RZ, [UR5+0x18], R0 ;  /* 0x00001800ffff098c */ /* 0x0003e2000a800005 */
[----:B------:R-:W-:Y:S05]  /*d2b0*/  BRA `(.L_x_229) ;  /* 0x0000000000147947 */ /* 0x000fea0003800000 */
.L_x_228:
[----:B------:R-:W-:Y:S02]  /*d2c0*/  MOV R2, 0xd2e0 ;  /* 0x0000d2e000027802 */ /* 0x000fe40000000f00 */
[----:B-1----:R-:W-:Y:S05]  /*d2d0*/  CALL.REL.NOINC `($__internal_0_$__cuda_sm10x_tcgen05_guardrail_trap_col_being_dealloced_not_returned_by_alloc) ;  /* 0x0000000c00147944 */ /* 0x002fea0003c00000 */
[----:B------:R-:W-:Y:S05]  /*d2e0*/  BRA `(.L_x_229) ;  /* 0x0000000000087947 */ /* 0x000fea0003800000 */
.L_x_227:
[----:B------:R-:W-:Y:S02]  /*d2f0*/  MOV R2, 0xd310 ;  /* 0x0000d31000027802 */ /* 0x000fe40000000f00 */
[----:B-1----:R-:W-:Y:S05]  /*d300*/  CALL.REL.NOINC `($__internal_2_$__cuda_sm10x_tcgen05_guardrail_trap_unallocated_columns_being_dealloced) ;  /* 0x0000000c00207944 */ /* 0x002fea0003c00000 */
.L_x_229:
[----:B------:R-:W-:Y:S01]  /*d310*/  NOP ;  /* 0x0000000000007918 */ /* 0x000fe20000000000 */
[----:B-1----:R-:W-:Y:S05]  /*d320*/  EXIT ;  /* 0x000000000000794d */ /* 0x002fea0003800000 */
.L_x_51:
[----:B------:R-:W-:-:S07]  /*d330*/  MOV R5, UR32 ;  /* 0x0000002000057c02 */ /* 0x000fce0008000f00 */
.L_x_230:
[----:B-1----:R1:W2:Y:S02]  /*d340*/  SYNCS.PHASECHK.TRANS64.TRYWAIT P0, [R5+URZ+0x1f810], R8 ;  /* 0x01f81008050075a7 */ /* 0x0022a400080011ff */
[----:B--2---:R-:W-:Y:S05]  /*d350*/  @!P0 NANOSLEEP.SYNCS 0x989680 ;  /* 0x009896800000895d */ /* 0x004fea0003900000 */
[----:B------:R-:W2:Y:S02]  /*d360*/  @!P0 SYNCS.PHASECHK.TRANS64 P0, [R5+URZ+0x1f810], R8 ;  /* 0x01f81008050085a7 */ /* 0x000ea400080010ff */
[----:B--2---:R-:W-:Y:S05]  /*d370*/  @!P0 BRA `(.L_x_230) ;  /* 0xfffffffc00f08947 */ /* 0x004fea000383ffff */
[----:B------:R-:W-:Y:S05]  /*d380*/  BRA `(.L_x_231) ;  /* 0xffffff4c00c07947 */ /* 0x000fea000383ffff */
.L_x_59:
[----:B------:R-:W-:-:S07]  /*d390*/  MOV R5, UR32 ;  /* 0x0000002000057c02 */ /* 0x000fce0008000f00 */
.L_x_232:
[----:B-1----:R1:W3:Y:S02]  /*d3a0*/  SYNCS.PHASECHK.TRANS64.TRYWAIT P0, [R5+URZ+0x1f838], R8 ;  /* 0x01f83808050075a7 */ /* 0x0022e400080011ff */
[----:B---3--:R-:W-:Y:S05]  /*d3b0*/  @!P0 NANOSLEEP.SYNCS 0x989680 ;  /* 0x009896800000895d */ /* 0x008fea0003900000 */
[----:B------:R-:W3:Y:S02]  /*d3c0*/  @!P0 SYNCS.PHASECHK.TRANS64 P0, [R5+URZ+0x1f838], R8 ;  /* 0x01f83808050085a7 */ /* 0x000ee400080010ff */
[----:B---3--:R-:W-:Y:S05]  /*d3d0*/  @!P0 BRA `(.L_x_232) ;  /* 0xfffffffc00f08947 */ /* 0x008fea000383ffff */
[----:B------:R-:W-:Y:S05]  /*d3e0*/  BRA `(.L_x_233) ;  /* 0xffffff5000d07947 */ /* 0x000fea000383ffff */
.L_x_62:
[----:B------:R-:W-:-:S07]  /*d3f0*/  MOV R4, UR32 ;  /* 0x0000002000047c02 */ /* 0x000fce0008000f00 */
.L_x_234:
[----:B--2---:R2:W3:Y:S02]  /*d400*/  SYNCS.PHASECHK.TRANS64.TRYWAIT P4, [R4+URZ+0x1f828], R8 ;  /* 0x01f82808040075a7 */ /* 0x0044e400080811ff */
[----:B---3--:R-:W-:Y:S05]  /*d410*/  @!P4 NANOSLEEP.SYNCS 0x989680 ;  /* 0x009896800000c95d */ /* 0x008fea0003900000 */
[----:B------:R-:W3:Y:S02]  /*d420*/  @!P4 SYNCS.PHASECHK.TRANS64 P4, [R4+URZ+0x1f828], R8 ;  /* 0x01f828080400c5a7 */ /* 0x000ee400080810ff */
[----:B---3--:R-:W-:Y:S05]  /*d430*/  @!P4 BRA `(.L_x_234) ;  /* 0xfffffffc00f0c947 */ /* 0x008fea000383ffff */
[----:B------:R-:W-:Y:S05]  /*d440*/  BRA `(.L_x_235) ;  /* 0xffffff5400607947 */ /* 0x000fea000383ffff */
.L_x_68:
[----:B------:R-:W-:-:S07]  /*d450*/  MOV R4, UR32 ;  /* 0x0000002000047c02 */ /* 0x000fce0008000f00 */
.L_x_236:
[----:B-1----:R1:W2:Y:S02]  /*d460*/  SYNCS.PHASECHK.TRANS64.TRYWAIT P4, [R4+URZ+0x1f848], R8 ;  /* 0x01f84808040075a7 */ /* 0x0022a400080811ff */
[----:B--2---:R-:W-:Y:S05]  /*d470*/  @!P4 NANOSLEEP.SYNCS 0x989680 ;  /* 0x009896800000c95d */ /* 0x004fea0003900000 */
[----:B------:R-:W2:Y:S02]  /*d480*/  @!P4 SYNCS.PHASECHK.TRANS64 P4, [R4+URZ+0x1f848], R8 ;  /* 0x01f848080400c5a7 */ /* 0x000ea400080810ff */
[----:B--2---:R-:W-:Y:S05]  /*d490*/  @!P4 BRA `(.L_x_236) ;  /* 0xfffffffc00f0c947 */ /* 0x004fea000383ffff */
[----:B------:R-:W-:Y:S05]  /*d4a0*/  BRA `(.L_x_237) ;  /* 0xffffff5800707947 */ /* 0x000fea000383ffff */
.L_x_72:
[----:B------:R-:W-:Y:S07]  /*d4b0*/  MOV R4, UR25 ;  /* 0x0000001900047c02 */ /* 0x000fee0008000f00 */
.L_x_238:
[----:B-1----:R1:W4:Y:S02]  /*d4c0*/  SYNCS.PHASECHK.TRANS64.TRYWAIT P0, [R4+URZ+0x1f810], R9 ;  /* 0x01f81009040075a7 */ /* 0x00232400080011ff */
[----:B----4-:R-:W-:Y:S05]  /*d4d0*/  @!P0 NANOSLEEP.SYNCS 0x989680 ;  /* 0x009896800000895d */ /* 0x010fea0003900000 */
[----:B------:R-:W4:Y:S02]  /*d4e0*/  @!P0 SYNCS.PHASECHK.TRANS64 P0, [R4+URZ+0x1f810], R9 ;  /* 0x01f81009040085a7 */ /* 0x000f2400080010ff */
[----:B----4-:R-:W-:Y:S05]  /*d4f0*/  @!P0 BRA `(.L_x_238) ;  /* 0xfffffffc00f08947 */ /* 0x010fea000383ffff */
[----:B------:R-:W-:Y:S05]  /*d500*/  BRA `(.L_x_239) ;  /* 0xffffff5c00447947 */ /* 0x000fea000383ffff */
.L_x_78:
[----:B------:R-:W-:Y:S07]  /*d510*/  MOV R4, UR32 ;  /* 0x0000002000047c02 */ /* 0x000fee0008000f00 */
.L_x_240:
[----:B-1----:R1:W4:Y:S02]  /*d520*/  SYNCS.PHASECHK.TRANS64.TRYWAIT P1, [R4+URZ+0x1f838], R8 ;  /* 0x01f83808040075a7 */ /* 0x00232400080211ff */
[----:B----4-:R-:W-:Y:S05]  /*d530*/  @!P1 NANOSLEEP.SYNCS 0x989680 ;  /* 0x009896800000995d */ /* 0x010fea0003900000 */
[----:B------:R-:W4:Y:S02]  /*d540*/  @!P1 SYNCS.PHASECHK.TRANS64 P1, [R4+URZ+0x1f838], R8 ;  /* 0x01f83808040095a7 */ /* 0x000f2400080210ff */
[----:B----4-:R-:W-:Y:S05]  /*d550*/  @!P1 BRA `(.L_x_240) ;  /* 0xfffffffc00f09947 */ /* 0x010fea000383ffff */
[----:B------:R-:W-:Y:S05]  /*d560*/  BRA `(.L_x_241) ;  /* 0xffffff5c00e47947 */ /* 0x000fea000383ffff */
.L_x_81:
[----:B------:R-:W-:Y:S07]  /*d570*/  MOV R8, UR32 ;  /* 0x0000002000087c02 */ /* 0x000fee0008000f00 */
.L_x_242:
[----:B--2---:R2:W4:Y:S02]  /*d580*/  SYNCS.PHASECHK.TRANS64.TRYWAIT P6, [R8+URZ+0x1f828], R10 ;  /* 0x01f8280a080075a7 */ /* 0x00452400080c11ff */
[----:B----4-:R-:W-:Y:S05]  /*d590*/  @!P6 NANOSLEEP.SYNCS 0x989680 ;  /* 0x009896800000e95d */ /* 0x010fea0003900000 */
[----:B------:R-:W4:Y:S02]  /*d5a0*/  @!P6 SYNCS.PHASECHK.TRANS64 P6, [R8+URZ+0x1f828], R10 ;  /* 0x01f8280a0800e5a7 */ /* 0x000f2400080c10ff */
[----:B----4-:R-:W-:Y:S05]  /*d5b0*/  @!P6 BRA `(.L_x_242) ;  /* 0xfffffffc00f0e947 */ /* 0x010fea000383ffff */
[----:B------:R-:W-:Y:S05]  /*d5c0*/  BRA `(.L_x_243) ;  /* 0xffffff6000787947 */ /* 0x000fea000383ffff */
.L_x_86:
[----:B--2---:R-:W-:Y:S07]  /*d5d0*/  MOV R8, UR32 ;  /* 0x0000002000087c02 */ /* 0x004fee0008000f00 */
.L_x_244:
[----:B-1----:R1:W2:Y:S02]  /*d5e0*/  SYNCS.PHASECHK.TRANS64.TRYWAIT P6, [R8+URZ+0x1f848], R9 ;  /* 0x01f84809080075a7 */ /* 0x0022a400080c11ff */
[----:B--2---:R-:W-:Y:S05]  /*d5f0*/  @!P6 NANOSLEEP.SYNCS 0x989680 ;  /* 0x009896800000e95d */ /* 0x004fea0003900000 */
[----:B------:R-:W2:Y:S02]  /*d600*/  @!P6 SYNCS.PHASECHK.TRANS64 P6, [R8+URZ+0x1f848], R9 ;  /* 0x01f848090800e5a7 */ /* 0x000ea400080c10ff */
[----:B--2---:R-:W-:Y:S05]  /*d610*/  @!P6 BRA `(.L_x_244) ;  /* 0xfffffffc00f0e947 */ /* 0x004fea000383ffff */
[----:B------:R-:W-:Y:S05]  /*d620*/  BRA `(.L_x_245) ;  /* 0xffffff6400007947 */ /* 0x000fea000383ffff */
.L_x_95:
[----:B-1----:R-:W-:-:S07]  /*d630*/  MOV R0, UR16 ;  /* 0x0000001000007c02 */ /* 0x002fce0008000f00 */
.L_x_246:
[----:B-1----:R1:W2:Y:S02]  /*d640*/  SYNCS.PHASECHK.TRANS64.TRYWAIT P0, [R0+URZ+0x1f800], R7 ;  /* 0x01f80007000075a7 */ /* 0x0022a400080011ff */
[----:B--2---:R-:W-:Y:S05]  /*d650*/  @!P0 NANOSLEEP.SYNCS 0x989680 ;  /* 0x009896800000895d */ /* 0x004fea0003900000 */
[----:B------:R-:W2:Y:S02]  /*d660*/  @!P0 SYNCS.PHASECHK.TRANS64 P0, [R0+URZ+0x1f800], R7 ;  /* 0x01f80007000085a7 */ /* 0x000ea400080010ff */
[----:B--2---:R-:W-:Y:S05]  /*d670*/  @!P0 BRA `(.L_x_246) ;  /* 0xfffffffc00f08947 */ /* 0x004fea000383ffff */
[----:B------:R-:W-:Y:S05]  /*d680*/  BRA `(.L_x_247) ;  /* 0xffffff6800b47947 */ /* 0x000fea000383ffff */
.L_x_96:
[----:B------:R-:W-:-:S07]  /*d690*/  MOV R5, UR16 ;  /* 0x0000001000057c02 */ /* 0x000fce0008000f00 */
.L_x_248:
[----:B-1----:R1:W2:Y:S02]  /*d6a0*/  SYNCS.PHASECHK.TRANS64.TRYWAIT P0, [R5+URZ+0x1f858], R6 ;  /* 0x01f85806050075a7 */ /* 0x0022a400080011ff */
[----:B--2---:R-:W-:Y:S05]  /*d6b0*/  @!P0 NANOSLEEP.SYNCS 0x989680 ;  /* 0x009896800000895d */ /* 0x004fea0003900000 */
[----:B------:R-:W2:Y:S02]  /*d6c0*/  @!P0 SYNCS.PHASECHK.TRANS64 P0, [R5+URZ+0x1f858], R6 ;  /* 0x01f85806050085a7 */ /* 0x000ea400080010ff */
[----:B--2---:R-:W-:Y:S05]  /*d6d0*/  @!P0 BRA `(.L_x_248) ;  /* 0xfffffffc00f08947 */ /* 0x004fea000383ffff */
[----:B------:R-:W-:Y:S05]  /*d6e0*/  BRA `(.L_x_249) ;  /* 0xffffff6800b07947 */ /* 0x000fea000383ffff */
.L_x_99:
[----:B------:R-:W-:-:S07]  /*d6f0*/  MOV R0, UR16 ;  /* 0x0000001000007c02 */ /* 0x000fce0008000f00 */
.L_x_250:
[----:B---3--:R3:W4:Y:S02]  /*d700*/  SYNCS.PHASECHK.TRANS64.TRYWAIT P0, [R0+URZ+0x1f820], R7 ;  /* 0x01f82007000075a7 */ /* 0x00872400080011ff */
[----:B----4-:R-:W-:Y:S05]  /*d710*/  @!P0 NANOSLEEP.SYNCS 0x989680 ;  /* 0x009896800000895d */ /* 0x010fea0003900000 */
[----:B------:R-:W4:Y:S02]  /*d720*/  @!P0 SYNCS.PHASECHK.TRANS64 P0, [R0+URZ+0x1f820], R7 ;  /* 0x01f82007000085a7 */ /* 0x000f2400080010ff */
[----:B----4-:R-:W-:Y:S05]  /*d730*/  @!P0 BRA `(.L_x_250) ;  /* 0xfffffffc00f08947 */ /* 0x010fea000383ffff */
[----:B------:R-:W-:Y:S05]  /*d740*/  BRA `(.L_x_251) ;  /* 0xffffff6c00147947 */ /* 0x000fea000383ffff */
.L_x_101:
[----:B---3--:R-:W-:-:S07]  /*d750*/  MOV R0, UR16 ;  /* 0x0000001000007c02 */ /* 0x008fce0008000f00 */
.L_x_252:
[----:B---3--:R3:W4:Y:S02]  /*d760*/  SYNCS.PHASECHK.TRANS64.TRYWAIT P0, [R0+URZ+0x1f868], R6 ;  /* 0x01f86806000075a7 */ /* 0x00872400080011ff */
[----:B----4-:R-:W-:Y:S05]  /*d770*/  @!P0 NANOSLEEP.SYNCS 0x989680 ;  /* 0x009896800000895d */ /* 0x010fea0003900000 */
[----:B------:R-:W4:Y:S02]  /*d780*/  @!P0 SYNCS.PHASECHK.TRANS64 P0, [R0+URZ+0x1f868], R6 ;  /* 0x01f86806000085a7 */ /* 0x000f2400080010ff */
[----:B----4-:R-:W-:Y:S05]  /*d790*/  @!P0 BRA `(.L_x_252) ;  /* 0xfffffffc00f08947 */ /* 0x010fea000383ffff */
[----:B------:R-:W-:Y:S05]  /*d7a0*/  BRA `(.L_x_253) ;  /* 0xffffff6c000c7947 */ /* 0x000fea000383ffff */
.L_x_103:
[----:B------:R-:W-:-:S07]  /*d7b0*/  MOV R4, UR16 ;  /* 0x0000001000047c02 */ /* 0x000fce0008000f00 */
.L_x_254:
[----:B---3--:R3:W4:Y:S02]  /*d7c0*/  SYNCS.PHASECHK.TRANS64.TRYWAIT P0, [R4+URZ+0x1f878], R6 ;  /* 0x01f87806040075a7 */ /* 0x00872400080011ff */
[----:B----4-:R-:W-:Y:S05]  /*d7d0*/  @!P0 NANOSLEEP.SYNCS 0x989680 ;  /* 0x009896800000895d */ /* 0x010fea0003900000 */
[----:B------:R-:W4:Y:S02]  /*d7e0*/  @!P0 SYNCS.PHASECHK.TRANS64 P0, [R4+URZ+0x1f878], R6 ;  /* 0x01f87806040085a7 */ /* 0x000f2400080010ff */
[----:B----4-:R-:W-:Y:S05]  /*d7f0*/  @!P0 BRA `(.L_x_254) ;  /* 0xfffffffc00f08947 */ /* 0x010fea000383ffff */
[----:B------:R-:W-:Y:S05]  /*d800*/  BRA `(.L_x_255) ;  /* 0xffffff6c000c7947 */ /* 0x000fea000383ffff */
.L_x_106:
[----:B------:R-:W-:-:S07]  /*d810*/  MOV R4, UR16 ;  /* 0x0000001000047c02 */ /* 0x000fce0008000f00 */
.L_x_256:
[----:B---3--:R3:W4:Y:S02]  /*d820*/  SYNCS.PHASECHK.TRANS64.TRYWAIT P0, [R4+URZ+0x1f880], R7 ;  /* 0x01f88007040075a7 */ /* 0x00872400080011ff */
[----:B----4-:R-:W-:Y:S05]  /*d830*/  @!P0 NANOSLEEP.SYNCS 0x989680 ;  /* 0x009896800000895d */ /* 0x010fea0003900000 */
[----:B------:R-:W4:Y:S02]  /*d840*/  @!P0 SYNCS.PHASECHK.TRANS64 P0, [R4+URZ+0x1f880], R7 ;  /* 0x01f88007040085a7 */ /* 0x000f2400080010ff */
[----:B----4-:R-:W-:Y:S05]  /*d850*/  @!P0 BRA `(.L_x_256) ;  /* 0xfffffffc00f08947 */ /* 0x010fea000383ffff */
[----:B------:R-:W-:Y:S05]  /*d860*/  BRA `(.L_x_257) ;  /* 0xffffff6c00707947 */ /* 0x000fea000383ffff */
.L_x_112:
[----:B------:R-:W-:Y:S07]  /*d870*/  MOV R0, UR6 ;  /* 0x0000000600007c02 */ /* 0x000fee0008000f00 */
.L_x_258:
[----:B-1----:R1:W2:Y:S02]  /*d880*/  SYNCS.PHASECHK.TRANS64.TRYWAIT P0, [R0+URZ+0x1f800], R2 ;  /* 0x01f80002000075a7 */ /* 0x0022a400080011ff */
[----:B--2---:R-:W-:Y:S05]  /*d890*/  @!P0 NANOSLEEP.SYNCS 0x989680 ;  /* 0x009896800000895d */ /* 0x004fea0003900000 */
[----:B------:R-:W2:Y:S02]  /*d8a0*/  @!P0 SYNCS.PHASECHK.TRANS64 P0, [R0+URZ+0x1f800], R2 ;  /* 0x01f80002000085a7 */ /* 0x000ea400080010ff */
[----:B--2---:R-:W-:Y:S05]  /*d8b0*/  @!P0 BRA `(.L_x_258) ;  /* 0xfffffffc00f08947 */ /* 0x004fea000383ffff */
[----:B------:R-:W-:Y:S05]  /*d8c0*/  BRA `(.L_x_259) ;  /* 0xffffff7400747947 */ /* 0x000fea000383ffff */
.L_x_114:
[----:B------:R-:W-:Y:S07]  /*d8d0*/  MOV R2, UR16 ;  /* 0x0000001000027c02 */ /* 0x000fee0008000f00 */
.L_x_260:
[----:B-1----:R1:W2:Y:S02]  /*d8e0*/  SYNCS.PHASECHK.TRANS64.TRYWAIT P0, [R2+URZ+0x1f858], R4 ;  /* 0x01f85804020075a7 */ /* 0x0022a400080011ff */
[----:B--2---:R-:W-:Y:S05]  /*d8f0*/  @!P0 NANOSLEEP.SYNCS 0x989680 ;  /* 0x009896800000895d */ /* 0x004fea0003900000 */
[----:B------:R-:W2:Y:S02]  /*d900*/  @!P0 SYNCS.PHASECHK.TRANS64 P0, [R2+URZ+0x1f858], R4 ;  /* 0x01f85804020085a7 */ /* 0x000ea400080010ff */
[----:B--2---:R-:W-:Y:S05]  /*d910*/  @!P0 BRA `(.L_x_260) ;  /* 0xfffffffc00f08947 */ /* 0x004fea000383ffff */
[----:B------:R-:W-:Y:S05]  /*d920*/  BRA `(.L_x_261) ;  /* 0xffffff7400747947 */ /* 0x000fea000383ffff */
.L_x_117:
[----:B------:R-:W-:Y:S07]  /*d930*/  MOV R0, UR16 ;  /* 0x0000001000007c02 */ /* 0x000fee0008000f00 */
.L_x_262:
[----:B-1----:R1:W3:Y:S02]  /*d940*/  SYNCS.PHASECHK.TRANS64.TRYWAIT P0, [R0+URZ+0x1f890], R2 ;  /* 0x01f89002000075a7 */ /* 0x0022e400080011ff */
[----:B---3--:R-:W-:Y:S05]  /*d950*/  @!P0 NANOSLEEP.SYNCS 0x989680 ;  /* 0x009896800000895d */ /* 0x008fea0003900000 */
[----:B------:R-:W3:Y:S02]  /*d960*/  @!P0 SYNCS.PHASECHK.TRANS64 P0, [R0+URZ+0x1f890], R2 ;  /* 0x01f89002000085a7 */ /* 0x000ee400080010ff */
[----:B---3--:R-:W-:Y:S05]  /*d970*/  @!P0 BRA `(.L_x_262) ;  /* 0xfffffffc00f08947 */ /* 0x008fea000383ffff */
[----:B------:R-:W-:Y:S05]  /*d980*/  BRA `(.L_x_263) ;  /* 0xffffff7400e07947 */ /* 0x000fea000383ffff */
.L_x_119:
[----:B------:R-:W-:Y:S07]  /*d990*/  MOV R4, UR16 ;  /* 0x0000001000047c02 */ /* 0x000fee0008000f00 */
.L_x_264:
[----:B-1----:R1:W3:Y:S02]  /*d9a0*/  SYNCS.PHASECHK.TRANS64.TRYWAIT P0, [R4+URZ+0x1f868], R5 ;  /* 0x01f86805040075a7 */ /* 0x0022e400080011ff */
[----:B---3--:R-:W-:Y:S05]  /*d9b0*/  @!P0 NANOSLEEP.SYNCS 0x989680 ;  /* 0x009896800000895d */ /* 0x008fea0003900000 */
[----:B------:R-:W3:Y:S02]  /*d9c0*/  @!P0 SYNCS.PHASECHK.TRANS64 P0, [R4+URZ+0x1f868], R5 ;  /* 0x01f86805040085a7 */ /* 0x000ee400080010ff */
[----:B---3--:R-:W-:Y:S05]  /*d9d0*/  @!P0 BRA `(.L_x_264) ;  /* 0xfffffffc00f08947 */ /* 0x008fea000383ffff */
[----:B------:R-:W-:Y:S05]  /*d9e0*/  BRA `(.L_x_265) ;  /* 0xffffff7400e47947 */ /* 0x000fea000383ffff */
.L_x_125:
[----:B------:R-:W-:Y:S07]  /*d9f0*/  MOV R0, UR16 ;  /* 0x0000001000007c02 */ /* 0x000fee0008000f00 */
.L_x_266:
[----:B---3--:R3:W4:Y:S02]  /*da00*/  SYNCS.PHASECHK.TRANS64.TRYWAIT P0, [R0+URZ+0x1f878], R2 ;  /* 0x01f87802000075a7 */ /* 0x00872400080011ff */
[----:B----4-:R-:W-:Y:S05]  /*da10*/  @!P0 NANOSLEEP.SYNCS 0x989680 ;  /* 0x009896800000895d */ /* 0x010fea0003900000 */
[----:B------:R-:W4:Y:S02]  /*da20*/  @!P0 SYNCS.PHASECHK.TRANS64 P0, [R0+URZ+0x1f878], R2 ;  /* 0x01f87802000085a7 */ /* 0x000f2400080010ff */
[----:B----4-:R-:W-:Y:S05]  /*da30*/  @!P0 BRA `(.L_x_266) ;  /* 0xfffffffc00f08947 */ /* 0x010fea000383ffff */
[----:B------:R-:W-:Y:S05]  /*da40*/  BRA `(.L_x_267) ;  /* 0xffffff7c00687947 */ /* 0x000fea000383ffff */
.L_x_127:
[----:B------:R-:W-:Y:S07]  /*da50*/  MOV R4, UR16 ;  /* 0x0000001000047c02 */ /* 0x000fee0008000f00 */
.L_x_268:
[----:B-1----:R1:W3:Y:S02]  /*da60*/  SYNCS.PHASECHK.TRANS64.TRYWAIT P0, [R4+URZ+0x1f820], R5 ;  /* 0x01f82005040075a7 */ /* 0x0022e400080011ff */
[----:B---3--:R-:W-:Y:S05]  /*da70*/  @!P0 NANOSLEEP.SYNCS 0x989680 ;  /* 0x009896800000895d */ /* 0x008fea0003900000 */
[----:B------:R-:W3:Y:S02]  /*da80*/  @!P0 SYNCS.PHASECHK.TRANS64 P0, [R4+URZ+0x1f820], R5 ;  /* 0x01f82005040085a7 */ /* 0x000ee400080010ff */
[----:B---3--:R-:W-:Y:S05]  /*da90*/  @!P0 BRA `(.L_x_268) ;  /* 0xfffffffc00f08947 */ /* 0x008fea000383ffff */
[----:B------:R-:W-:Y:S05]  /*daa0*/  BRA `(.L_x_269) ;  /* 0xffffff7c006c7947 */ /* 0x000fea000383ffff */
.L_x_130:
[----:B------:R-:W-:Y:S07]  /*dab0*/  MOV R4, UR16 ;  /* 0x0000001000047c02 */ /* 0x000fee0008000f00 */
.L_x_270:
[----:B-1----:R1:W3:Y:S02]  /*dac0*/  SYNCS.PHASECHK.TRANS64.TRYWAIT P0, [R4+URZ+0x1f880], R5 ;  /* 0x01f88005040075a7 */ /* 0x0022e400080011ff */
[----:B---3--:R-:W-:Y:S05]  /*dad0*/  @!P0 NANOSLEEP.SYNCS 0x989680 ;  /* 0x009896800000895d */ /* 0x008fea0003900000 */
[----:B------:R-:W3:Y:S02]  /*dae0*/  @!P0 SYNCS.PHASECHK.TRANS64 P0, [R4+URZ+0x1f880], R5 ;  /* 0x01f88005040085a7 */ /* 0x000ee400080010ff */
[----:B---3--:R-:W-:Y:S05]  /*daf0*/  @!P0 BRA `(.L_x_270) ;  /* 0xfffffffc00f08947 */ /* 0x008fea000383ffff */
[----:B------:R-:W-:Y:S05]  /*db00*/  BRA `(.L_x_271) ;  /* 0xffffff7c00d87947 */ /* 0x000fea000383ffff */
.L_x_135:
[----:B------:R-:W-:-:S07]  /*db10*/  MOV R0, UR16 ;  /* 0x0000001000007c02 */ /* 0x000fce0008000f00 */
.L_x_272:
[----:B----4-:R4:W1:Y:S02]  /*db20*/  SYNCS.PHASECHK.TRANS64.TRYWAIT P0, [R0+URZ+0x1f8b0], R2 ;  /* 0x01f8b002000075a7 */ /* 0x01086400080011ff */
[----:B-1----:R-:W-:Y:S05]  /*db30*/  @!P0 NANOSLEEP.SYNCS 0x989680 ;  /* 0x009896800000895d */ /* 0x002fea0003900000 */
[----:B------:R-:W1:Y:S02]  /*db40*/  @!P0 SYNCS.PHASECHK.TRANS64 P0, [R0+URZ+0x1f8b0], R2 ;  /* 0x01f8b002000085a7 */ /* 0x000e6400080010ff */
[----:B-1----:R-:W-:Y:S05]  /*db50*/  @!P0 BRA `(.L_x_272) ;  /* 0xfffffffc00f08947 */ /* 0x002fea000383ffff */
[----:B------:R-:W-:Y:S05]  /*db60*/  BRA `(.L_x_273) ;  /* 0xffffff8000c87947 */ /* 0x000fea000383ffff */
.L_x_138:
[----:B----4-:R-:W-:-:S07]  /*db70*/  MOV R0, UR16 ;  /* 0x0000001000007c02 */ /* 0x010fce0008000f00 */
.L_x_274:
[----:B----4-:R4:W1:Y:S02]  /*db80*/  SYNCS.PHASECHK.TRANS64.TRYWAIT P0, [R0+URZ+0x1f8b8], R2 ;  /* 0x01f8b802000075a7 */ /* 0x01086400080011ff */
[----:B-1----:R-:W-:Y:S05]  /*db90*/  @!P0 NANOSLEEP.SYNCS 0x989680 ;  /* 0x009896800000895d */ /* 0x002fea0003900000 */
[----:B------:R-:W1:Y:S02]  /*dba0*/  @!P0 SYNCS.PHASECHK.TRANS64 P0, [R0+URZ+0x1f8b8], R2 ;  /* 0x01f8b802000085a7 */ /* 0x000e6400080010ff */
[----:B-1----:R-:W-:Y:S05]  /*dbb0*/  @!P0 BRA `(.L_x_274) ;  /* 0xfffffffc00f08947 */ /* 0x002fea000383ffff */
[----:B------:R-:W-:Y:S05]  /*dbc0*/  BRA `(.L_x_275) ;  /* 0xffffff8000d07947 */ /* 0x000fea000383ffff */
.L_x_140:
[----:B----4-:R-:W-:-:S07]  /*dbd0*/  MOV R0, UR16 ;  /* 0x0000001000007c02 */ /* 0x010fce0008000f00 */
.L_x_276:
[----:B----4-:R4:W1:Y:S02]  /*dbe0*/  SYNCS.PHASECHK.TRANS64.TRYWAIT P0, [R0+URZ+0x1f890], R12 ;  /* 0x01f8900c000075a7 */ /* 0x01086400080011ff */
[----:B-1----:R-:W-:Y:S05]  /*dbf0*/  @!P0 NANOSLEEP.SYNCS 0x989680 ;  /* 0x009896800000895d */ /* 0x002fea0003900000 */
[----:B------:R-:W1:Y:S02]  /*dc00*/  @!P0 SYNCS.PHASECHK.TRANS64 P0, [R0+URZ+0x1f890], R12 ;  /* 0x01f8900c000085a7 */ /* 0x000e6400080010ff */
[----:B-1----:R-:W-:Y:S05]  /*dc10*/  @!P0 BRA `(.L_x_276) ;  /* 0xfffffffc00f08947 */ /* 0x002fea000383ffff */
[----:B------:R-:W-:Y:S05]  /*dc20*/  BRA `(.L_x_277) ;  /* 0xffffff8000d47947 */ /* 0x000fea000383ffff */
.L_x_148:
[----:B------:R-:W-:-:S07]  /*dc30*/  MOV R4, UR6 ;  /* 0x0000000600047c02 */ /* 0x000fce0008000f00 */
.L_x_278:
[----:B--2---:R2:W3:Y:S02]  /*dc40*/  SYNCS.PHASECHK.TRANS64.TRYWAIT P1, [R4+URZ+0x1f870], R5 ;  /* 0x01f87005040075a7 */ /* 0x0044e400080211ff */
[----:B---3--:R-:W-:Y:S05]  /*dc50*/  @!P1 NANOSLEEP.SYNCS 0x989680 ;  /* 0x009896800000995d */ /* 0x008fea0003900000 */
[----:B------:R-:W3:Y:S02]  /*dc60*/  @!P1 SYNCS.PHASECHK.TRANS64 P1, [R4+URZ+0x1f870], R5 ;  /* 0x01f87005040095a7 */ /* 0x000ee400080210ff */
[----:B---3--:R-:W-:Y:S05]  /*dc70*/  @!P1 BRA `(.L_x_278) ;  /* 0xfffffffc00f09947 */ /* 0x008fea000383ffff */
[----:B------:R-:W-:Y:S05]  /*dc80*/  BRA `(.L_x_279) ;  /* 0xffffff8c00947947 */ /* 0x000fea000383ffff */
.L_x_165:
[----:B--2---:R2:W3:Y:S02]  /*dc90*/  SYNCS.PHASECHK.TRANS64.TRYWAIT P1, [R73+URZ+0x1f850], R0 ;  /* 0x01f85000490075a7 */ /* 0x0044e400080211ff */
[----:B---3--:R-:W-:Y:S05]  /*dca0*/  @!P1 NANOSLEEP.SYNCS 0x989680 ;  /* 0x009896800000995d */ /* 0x008fea0003900000 */
[----:B------:R-:W3:Y:S02]  /*dcb0*/  @!P1 SYNCS.PHASECHK.TRANS64 P1, [R73+URZ+0x1f850], R0 ;  /* 0x01f85000490095a7 */ /* 0x000ee400080210ff */
[----:B---3--:R-:W-:Y:S05]  /*dcc0*/  @!P1 BRA `(.L_x_165) ;  /* 0xfffffffc00f09947 */ /* 0x008fea000383ffff */
[----:B------:R-:W-:Y:S05]  /*dcd0*/  BRA `(.L_x_280) ;  /* 0xffffff9800b87947 */ /* 0x000fea000383ffff */
.L_x_169:
[----:B--2---:R2:W3:Y:S02]  /*dce0*/  SYNCS.PHASECHK.TRANS64.TRYWAIT P1, [R73+URZ+0x1f888], R0 ;  /* 0x01f88800490075a7 */ /* 0x0044e400080211ff */
[----:B---3--:R-:W-:Y:S05]  /*dcf0*/  @!P1 NANOSLEEP.SYNCS 0x989680 ;  /* 0x009896800000995d */ /* 0x008fea0003900000 */
[----:B------:R-:W3:Y:S02]  /*dd00*/  @!P1 SYNCS.PHASECHK.TRANS64 P1, [R73+URZ+0x1f888], R0 ;  /* 0x01f88800490095a7 */ /* 0x000ee400080210ff */
[----:B---3--:R-:W-:Y:S05]  /*dd10*/  @!P1 BRA `(.L_x_169) ;  /* 0xfffffffc00f09947 */ /* 0x008fea000383ffff */
[----:B------:R-:W-:Y:S05]  /*dd20*/  BRA `(.L_x_281) ;  /* 0xffffff9800cc7947 */ /* 0x000fea000383ffff */
.L_x_173:
[----:B-1----:R1:W2:Y:S02]  /*dd30*/  SYNCS.PHASECHK.TRANS64.TRYWAIT P1, [R73+URZ+0x1f830], R0 ;  /* 0x01f83000490075a7 */ /* 0x0022a400080211ff */
[----:B--2---:R-:W-:Y:S05]  /*dd40*/  @!P1 NANOSLEEP.SYNCS 0x989680 ;  /* 0x009896800000995d */ /* 0x004fea0003900000 */
[----:B------:R-:W2:Y:S02]  /*dd50*/  @!P1 SYNCS.PHASECHK.TRANS64 P1, [R73+URZ+0x1f830], R0 ;  /* 0x01f83000490095a7 */ /* 0x000ea400080210ff */
[----:B--2---:R-:W-:Y:S05]  /*dd60*/  @!P1 BRA `(.L_x_173) ;  /* 0xfffffffc00f09947 */ /* 0x004fea000383ffff */
[----:B------:R-:W-:Y:S05]  /*dd70*/  BRA `(.L_x_282) ;  /* 0xffffff9c00087947 */ /* 0x000fea000383ffff */
.L_x_192:
[----:B------:R1:W1:Y:S02]  /*dd80*/  SYNCS.PHASECHK.TRANS64.TRYWAIT P1, [R73+URZ+0x1f840], R0 ;  /* 0x01f84000490075a7 */ /* 0x00026400080211ff */
[----:B-1----:R-:W-:Y:S05]  /*dd90*/  @!P1 NANOSLEEP.SYNCS 0x989680 ;  /* 0x009896800000995d */ /* 0x002fea0003900000 */
[----:B------:R-:W1:Y:S02]  /*dda0*/  @!P1 SYNCS.PHASECHK.TRANS64 P1, [R73+URZ+0x1f840], R0 ;  /* 0x01f84000490095a7 */ /* 0x000e6400080210ff */
[----:B-1----:R-:W-:Y:S05]  /*ddb0*/  @!P1 BRA `(.L_x_192) ;  /* 0xfffffffc00f09947 */ /* 0x002fea000383ffff */
[----:B------:R-:W-:Y:S05]  /*ddc0*/  BRA `(.L_x_283) ;  /* 0xffffffc000087947 */ /* 0x000fea000383ffff */
.L_x_196:
[----:B------:R1:W1:Y:S02]  /*ddd0*/  SYNCS.PHASECHK.TRANS64.TRYWAIT P1, [R73+URZ+0x1f860], R0 ;  /* 0x01f86000490075a7 */ /* 0x00026400080211ff */
[----:B-1----:R-:W-:Y:S05]  /*dde0*/  @!P1 NANOSLEEP.SYNCS 0x989680 ;  /* 0x009896800000995d */ /* 0x002fea0003900000 */
[----:B------:R-:W1:Y:S02]  /*ddf0*/  @!P1 SYNCS.PHASECHK.TRANS64 P1, [R73+URZ+0x1f860], R0 ;  /* 0x01f86000490095a7 */ /* 0x000e6400080210ff */
[----:B-1----:R-:W-:Y:S05]  /*de00*/  @!P1 BRA `(.L_x_196) ;  /* 0xfffffffc00f09947 */ /* 0x002fea000383ffff */
[----:B------:R-:W-:Y:S05]  /*de10*/  BRA `(.L_x_284) ;  /* 0xffffffc0001c7947 */ /* 0x000fea000383ffff */
.L_x_200:
[----:B------:R1:W1:Y:S02]  /*de20*/  SYNCS.PHASECHK.TRANS64.TRYWAIT P1, [R73+URZ+0x1f898], R0 ;  /* 0x01f89800490075a7 */ /* 0x00026400080211ff */
[----:B-1----:R-:W-:Y:S05]  /*de30*/  @!P1 NANOSLEEP.SYNCS 0x989680 ;  /* 0x009896800000995d */ /* 0x002fea0003900000 */
[----:B------:R-:W1:Y:S02]  /*de40*/  @!P1 SYNCS.PHASECHK.TRANS64 P1, [R73+URZ+0x1f898], R0 ;  /* 0x01f89800490095a7 */ /* 0x000e6400080210ff */
[----:B-1----:R-:W-:Y:S05]  /*de50*/  @!P1 BRA `(.L_x_200) ;  /* 0xfffffffc00f09947 */ /* 0x002fea000383ffff */
[----:B------:R-:W-:Y:S05]  /*de60*/  BRA `(.L_x_285) ;  /* 0xffffffc000447947 */ /* 0x000fea000383ffff */
.L_x_212:
[----:B-1----:R-:W-:-:S04]  /*de70*/  MOV R3, UR36 ;  /* 0x0000002400037c02 */ /* 0x002fc80008000f00 */
[----:B------:R1:W2:Y:S03]  /*de80*/  SYNCS.PHASECHK.TRANS64.TRYWAIT P1, [R3+URZ+0x1f8a0], R0 ;  /* 0x01f8a000030075a7 */ /* 0x0002a600080211ff */
[----:B--2---:R-:W-:Y:S05]  /*de90*/  @!P1 NANOSLEEP.SYNCS 0x989680 ;  /* 0x009896800000995d */ /* 0x004fea0003900000 */
[----:B------:R-:W2:Y:S02]  /*dea0*/  @!P1 SYNCS.PHASECHK.TRANS64 P1, [R3+URZ+0x1f8a0], R0 ;  /* 0x01f8a000030095a7 */ /* 0x000ea400080210ff */
[----:B--2---:R-:W-:Y:S05]  /*deb0*/  @!P1 BRA `(.L_x_212) ;  /* 0xfffffffc00ec9947 */ /* 0x004fea000383ffff */
[----:B------:R-:W-:Y:S05]  /*dec0*/  BRA `(.L_x_286) ;  /* 0xffffffe000d87947 */ /* 0x000fea000383ffff */
.L_x_220:
[----:B------:R-:W-:-:S07]  /*ded0*/  MOV R2, UR36 ;  /* 0x0000002400027c02 */ /* 0x000fce0008000f00 */
.L_x_287:
[----:B--2---:R2:W3:Y:S02]  /*dee0*/  SYNCS.PHASECHK.TRANS64.TRYWAIT P1, [R2+URZ+0x1f8a8], R0 ;  /* 0x01f8a800020075a7 */ /* 0x0044e400080211ff */
[----:B---3--:R-:W-:Y:S05]  /*def0*/  @!P1 NANOSLEEP.SYNCS 0x989680 ;  /* 0x009896800000995d */ /* 0x008fea0003900000 */
[----:B------:R-:W3:Y:S02]  /*df00*/  @!P1 SYNCS.PHASECHK.TRANS64 P1, [R2+URZ+0x1f8a8], R0 ;  /* 0x01f8a800020095a7 */ /* 0x000ee400080210ff */
[----:B---3--:R-:W-:Y:S05]  /*df10*/  @!P1 BRA `(.L_x_287) ;  /* 0xfffffffc00f09947 */ /* 0x008fea000383ffff */
[----:B------:R-:W-:Y:S05]  /*df20*/  BRA `(.L_x_288) ;  /* 0xffffffe800707947 */ /* 0x000fea000383ffff */
        .weak           $__internal_0_$__cuda_sm10x_tcgen05_guardrail_trap_col_being_dealloced_not_returned_by_alloc
        .type           $__internal_0_$__cuda_sm10x_tcgen05_guardrail_trap_col_being_dealloced_not_returned_by_alloc,@function
        .size           $__internal_0_$__cuda_sm10x_tcgen05_guardrail_trap_col_being_dealloced_not_returned_by_alloc,($__internal_1_$__cuda_sm10x_tcgen05_guardrail_trap_phase_invalid_during_alloc - $__internal_0_$__cuda_sm10x_tcgen05_guardrail_trap_col_being_dealloced_not_returned_by_alloc)
$__internal_0_$__cuda_sm10x_tcgen05_guardrail_trap_col_being_dealloced_not_returned_by_alloc:
[----:B------:R-:W-:Y:S05]  /*df30*/  BPT.TRAP 0x1 ;  /* 0x000000040000795c */ /* 0x000fea0000300000 */
[----:B------:R-:W-:-:S04]  /*df40*/  MOV R3, 0x0 ;  /* 0x0000000000037802 */ /* 0x000fc80000000f00 */
[----:B------:R-:W-:Y:S05]  /*df50*/  RET.REL.NODEC R2 `(_ZN7cutlass13device_kernelINS_4fmha6kernel36Sm100FmhaBwdKernelTmaWarpSpecializedIN4cute5tupleIJiiiiNS5_IJNS5_IJiiEEEiEEEEEENS_10bfloat16_tEfNS5_IJNS4_1CILi128EEESB_NSA_ILi48EEESC_EEENS1_10collective6NoMaskEEEEEvNT_6ParamsE) ;  /* 0xffffff2002287950 */ /* 0x000fea0003c3ffff */
        .weak           $__internal_1_$__cuda_sm10x_tcgen05_guardrail_trap_phase_invalid_during_alloc
        .type           $__internal_1_$__cuda_sm10x_tcgen05_guardrail_trap_phase_invalid_during_alloc,@function
        .size           $__internal_1_$__cuda_sm10x_tcgen05_guardrail_trap_phase_invalid_during_alloc,($__internal_2_$__cuda_sm10x_tcgen05_guardrail_trap_unallocated_columns_being_dealloced - $__internal_1_$__cuda_sm10x_tcgen05_guardrail_trap_phase_invalid_during_alloc)
$__internal_1_$__cuda_sm10x_tcgen05_guardrail_trap_phase_invalid_during_alloc:
[----:B------:R-:W-:Y:S05]  /*df60*/  BPT.TRAP 0x1 ;  /* 0x000000040000795c */ /* 0x000fea0000300000 */
[----:B------:R-:W-:-:S04]  /*df70*/  HFMA2 R5, -RZ, RZ, 0, 0 ;  /* 0x00000000ff057431 */ /* 0x000fc800000001ff */
[----:B------:R-:W-:Y:S05]  /*df80*/  RET.REL.NODEC R4 `(_ZN7cutlass13device_kernelINS_4fmha6kernel36Sm100FmhaBwdKernelTmaWarpSpecializedIN4cute5tupleIJiiiiNS5_IJNS5_IJiiEEEiEEEEEENS_10bfloat16_tEfNS5_IJNS4_1CILi128EEESB_NSA_ILi48EEESC_EEENS1_10collective6NoMaskEEEEEvNT_6ParamsE) ;  /* 0xffffff20041c7950 */ /* 0x000fea0003c3ffff */
        .weak           $__internal_2_$__cuda_sm10x_tcgen05_guardrail_trap_unallocated_columns_being_dealloced
        .type           $__internal_2_$__cuda_sm10x_tcgen05_guardrail_trap_unallocated_columns_being_dealloced,@function
        .size           $__internal_2_$__cuda_sm10x_tcgen05_guardrail_trap_unallocated_columns_being_dealloced,($__internal_3_$__cuda_sm20_div_u16 - $__internal_2_$__cuda_sm10x_tcgen05_guardrail_trap_unallocated_columns_being_dealloced)
$__internal_2_$__cuda_sm10x_tcgen05_guardrail_trap_unallocated_columns_being_dealloced:
[----:B------:R-:W-:Y:S05]  /*df90*/  BPT.TRAP 0x1 ;  /* 0x000000040000795c */ /* 0x000fea0000300000 */
[----:B------:R-:W-:-:S04]  /*dfa0*/  MOV R3, 0x0 ;  /* 0x0000000000037802 */ /* 0x000fc80000000f00 */
[----:B------:R-:W-:Y:S05]  /*dfb0*/  RET.REL.NODEC R2 `(_ZN7cutlass13device_kernelINS_4fmha6kernel36Sm100FmhaBwdKernelTmaWarpSpecializedIN4cute5tupleIJiiiiNS5_IJNS5_IJiiEEEiEEEEEENS_10bfloat16_tEfNS5_IJNS4_1CILi128EEESB_NSA_ILi48EEESC_EEENS1_10collective6NoMaskEEEEEvNT_6ParamsE) ;  /* 0xffffff2002107950 */ /* 0x000fea0003c3ffff */
        .weak           $__internal_3_$__cuda_sm20_div_u16
        .type           $__internal_3_$__cuda_sm20_div_u16,@function
        .size           $__internal_3_$__cuda_sm20_div_u16,(.L_x_298 - $__internal_3_$__cuda_sm20_div_u16)
$__internal_3_$__cuda_sm20_div_u16:
[----:B------:R-:W1:Y:S01]  /*dfc0*/  I2F.U16 R5, R6 ;  /* 0x0000000600057306 */ /* 0x000e620000101000 */
[----:B------:R-:W-:Y:S01]  /*dfd0*/  IMAD.MOV.U32 R3, RZ, RZ, 0x4b800000 ;  /* 0x4b800000ff037424 */ /* 0x000fe200078e00ff */
[----:B------:R-:W-:-:S04]  /*dfe0*/  LOP3.LUT R0, R0, 0xffff, RZ, 0xc0, !PT ;  /* 0x0000ffff00007812 */ /* 0x000fc800078ec0ff */
[----:B------:R-:W-:Y:S02]  /*dff0*/  I2FP.F32.U32.RZ R0, R0 ;  /* 0x0000000000007245 */ /* 0x000fe4000020d000 */
[C---:B-1----:R-:W-:Y:S02]  /*e000*/  FSETP.GEU.AND P0, PT, |R5|.reuse, 1.175494350822287508e-38, PT ;  /* 0x008000000500780b */ /* 0x042fe40003f0e200 */
[----:B------:R-:W-:Y:S02]  /*e010*/  FSETP.GT.AND P1, PT, |R5|, 8.50705917302346158658e+37, PT ;  /* 0x7e8000000500780b */ /* 0x000fe40003f24200 */
[----:B------:R-:W-:Y:S02]  /*e020*/  FSEL R3, R3, 1, !P0 ;  /* 0x3f80000003037808 */ /* 0x000fe40004000000 */
[----:B------:R-:W-:Y:S02]  /*e030*/  ISETP.NE.U32.AND P0, PT, R6, RZ, PT ;  /* 0x000000ff0600720c */ /* 0x000fe40003f05070 */
[----:B------:R-:W-:-:S05]  /*e040*/  FSEL R3, R3, 0.25, !P1 ;  /* 0x3e80000003037808 */ /* 0x000fca0004800000 */
[----:B------:R-:W-:-:S06]  /*e050*/  FMUL R5, R5, R3 ;  /* 0x0000000305057220 */ /* 0x000fcc0000400000 */
[----:B------:R-:W1:Y:S02]  /*e060*/  MUFU.RCP R5, R5 ;  /* 0x0000000500057308 */ /* 0x000e640000001000 */
[----:B-1----:R-:W-:-:S04]  /*e070*/  FMUL R5, R3, R5 ;  /* 0x0000000503057220 */ /* 0x002fc80000400000 */
[----:B------:R-:W-:-:S04]  /*e080*/  VIADD R5, R5, 0x2 ;  /* 0x0000000205057836 */ /* 0x000fc80000000000 */
[----:B------:R-:W-:Y:S01]  /*e090*/  FMUL.RZ R0, R0, R5 ;  /* 0x0000000500007220 */ /* 0x000fe2000040c000 */
[----:B------:R-:W-:-:S05]  /*e0a0*/  IMAD.MOV.U32 R5, RZ, RZ, 0x0 ;  /* 0x00000000ff057424 */ /* 0x000fca00078e00ff */
[----:B------:R-:W1:Y:S02]  /*e0b0*/  F2I.U32.TRUNC.NTZ R0, R0 ;  /* 0x0000000000007305 */ /* 0x000e64000020f000 */
[----:B-1----:R-:W-:Y:S01]  /*e0c0*/  LOP3.LUT R16, R0, 0xffff, RZ, 0xc0, !PT ;  /* 0x0000ffff00107812 */ /* 0x002fe200078ec0ff */
[----:B------:R-:W-:Y:S01]  /*e0d0*/  @!P0 IMAD.MOV.U32 R16, RZ, RZ, -0x1 ;  /* 0xffffffffff108424 */ /* 0x000fe200078e00ff */
[----:B------:R-:W-:Y:S06]  /*e0e0*/  RET.REL.NODEC R4 `(_ZN7cutlass13device_kernelINS_4fmha6kernel36Sm100FmhaBwdKernelTmaWarpSpecializedIN4cute5tupleIJiiiiNS5_IJNS5_IJiiEEEiEEEEEENS_10bfloat16_tEfNS5_IJNS4_1CILi128EEESB_NSA_ILi48EEESC_EEENS1_10collective6NoMaskEEEEEvNT_6ParamsE) ;  /* 0xffffff1c04c47950 */ /* 0x000fec0003c3ffff */
.L_x_289:
[----:B------:R-:W-:-:S00]  /*e0f0*/  BRA `(.L_x_289) ;  /* 0xfffffffc00fc7947 */ /* 0x000fc0000383ffff */
[----:B------:R-:W-:-:S00]  /*e100*/  NOP ;  /* 0x0000000000007918 */ /* 0x000fc00000000000 */
[----:B------:R-:W-:-:S00]  /*e110*/  NOP ;  /* 0x0000000000007918 */ /* 0x000fc00000000000 */
[----:B------:R-:W-:-:S00]  /*e120*/  NOP ;  /* 0x0000000000007918 */ /* 0x000fc00000000000 */
[----:B------:R-:W-:-:S00]  /*e130*/  NOP ;  /* 0x0000000000007918 */ /* 0x000fc00000000000 */
[----:B------:R-:W-:-:S00]  /*e140*/  NOP ;  /* 0x0000000000007918 */ /* 0x000fc00000000000 */
[----:B------:R-:W-:-:S00]  /*e150*/  NOP ;  /* 0x0000000000007918 */ /* 0x000fc00000000000 */
[----:B------:R-:W-:-:S00]  /*e160*/  NOP ;  /* 0x0000000000007918 */ /* 0x000fc00000000000 */
[----:B------:R-:W-:-:S00]  /*e170*/  NOP ;  /* 0x0000000000007918 */ /* 0x000fc00000000000 */
.L_x_298:


//--------------------- .nv.global.init           --------------------------
	.section	.nv.global.init,"aw",@progbits
.nv.global.init:
	.type		$str$25,@object
	.size		$str$25,($str$26 - $str$25)
$str$25:
        /*0000*/ 	.byte	0x28, 0x61, 0x64, 0x64, 0x72, 0x65, 0x73, 0x73, 0x20, 0x26, 0x20, 0x6d, 0x61, 0x73, 0x6b, 0x29
        /*0010*/ 	.byte	0x20, 0x3d, 0x3d, 0x20, 0x30, 0x00
	.type		$str$26,@object
	.size		$str$26,($str$24 - $str$26)
$str$26:
        /*0016*/ 	.byte	0x2f, 0x74, 0x6d, 0x70, 0x2f, 0x63, 0x75, 0x74, 0x6c, 0x61, 0x73, 0x73, 0x5f, 0x73, 0x77, 0x65
        /*0026*/ 	.byte	0x65, 0x70, 0x5f, 0x73, 0x72, 0x63, 0x2f, 0x69, 0x6e, 0x63, 0x6c, 0x75, 0x64, 0x65, 0x2f, 0x63
        /*0036*/ 	.byte	0x75, 0x74, 0x65, 0x2f, 0x70, 0x6f, 0x69, 0x6e, 0x74, 0x65, 0x72, 0x5f, 0x66, 0x6c, 0x61, 0x67
        /*0046*/ 	.byte	0x67, 0x65, 0x64, 0x2e, 0x68, 0x70, 0x70, 0x00
	.type		$str$24,@object
	.size		$str$24,($str$23 - $str$24)
$str$24:
        /*004e*/ 	.byte	0x2f, 0x74, 0x6d, 0x70, 0x2f, 0x63, 0x75, 0x74, 0x6c, 0x61, 0x73, 0x73, 0x5f, 0x73, 0x77, 0x65
        /*005e*/ 	.byte	0x65, 0x70, 0x5f, 0x73, 0x72, 0x63, 0x2f, 0x69, 0x6e, 0x63, 0x6c, 0x75, 0x64, 0x65, 0x2f, 0x63
        /*006e*/ 	.byte	0x75, 0x74, 0x65, 0x2f, 0x61, 0x74, 0x6f, 0x6d, 0x2f, 0x63, 0x6f, 0x70, 0x79, 0x5f, 0x74, 0x72
        /*007e*/ 	.byte	0x61, 0x69, 0x74, 0x73, 0x5f, 0x73, 0x6d, 0x31, 0x30, 0x30, 0x2e, 0x68, 0x70, 0x70, 0x00
	.type		$str$23,@object
	.size		$str$23,(__unnamed_3 - $str$23)
$str$23:
        /*008d*/ 	.byte	0x28, 0x28, 0x75, 0x69, 0x6e, 0x74, 0x33, 0x32, 0x5f, 0x74, 0x28, 0x74, 0x68, 0x72, 0x65, 0x61
        /*009d*/ 	.byte	0x64, 0x49, 0x64, 0x78, 0x2e, 0x78, 0x29, 0x20, 0x2f, 0x20, 0x33, 0x32, 0x29, 0x20, 0x25, 0x20
        /*00ad*/ 	.byte	0x34, 0x29, 0x20, 0x3d, 0x3d, 0x20, 0x28, 0x28, 0x28, 0x74, 0x6d, 0x65, 0x6d, 0x5f, 0x61, 0x64
        /*00bd*/ 	.byte	0x64, 0x72, 0x20, 0x3e, 0x3e, 0x20, 0x31, 0x36, 0x29, 0x20, 0x2f, 0x20, 0x33, 0x32, 0x29, 0x20
        /*00cd*/ 	.byte	0x25, 0x20, 0x34, 0x29, 0x00
	.type		__unnamed_3,@object
	.size		__unnamed_3,(__unnamed_1 - __unnamed_3)
__unnamed_3:
        /* <DEDUP_REMOVED lines=25> */
        /*0262*/ 	.byte	0x3c, 0x31, 0x30, 0x32, 0x34, 0x3e, 0x3e, 0x3e, 0x3e, 0x20, 0x26, 0x5d, 0x00
	.type		__unnamed_1,@object
	.size		__unnamed_1,(__unnamed_2 - __unnamed_1)
__unnamed_1:
        /* <DEDUP_REMOVED lines=31> */
        /*045f*/ 	.byte	0x31, 0x3e, 0x3e, 0x3e, 0x5d, 0x00
	.type		__unnamed_2,@object
	.size		__unnamed_2,(__unnamed_4 - __unnamed_2)
__unnamed_2:
        /* <DEDUP_REMOVED lines=33> */
        /*0675*/ 	.byte	0x3e, 0x3e, 0x3e, 0x5d, 0x00
	.type		__unnamed_4,@object
	.size		__unnamed_4,(.L_4 - __unnamed_4)
__unnamed_4:
        /* <DEDUP_REMOVED lines=37> */
        /*08ca*/ 	.byte	0x3a, 0x43, 0x3c, 0x30, 0x3e, 0x3e, 0x3e, 0x3e, 0x5d, 0x00
.L_4:


//--------------------- .nv.shared._ZN7cutlass13device_kernelINS_4fmha6kernel36Sm100FmhaBwdKernelTmaWarpSpecializedIN4cute5tupleIJiiiiNS5_IJNS5_IJiiEEEiEEEEEENS_10bfloat16_tEfNS5_IJNS4_1CILi128EEESB_NSA_ILi48EEESC_EEENS1_10collective6NoMaskEEEEEvNT_6ParamsE --------------------------
	.section	.nv.shared._ZN7cutlass13device_kernelINS_4fmha6kernel36Sm100FmhaBwdKernelTmaWarpSpecializedIN4cute5tupleIJiiiiNS5_IJNS5_IJiiEEEiEEEEEENS_10bfloat16_tEfNS5_IJNS4_1CILi128EEESB_NSA_ILi48EEESC_EEENS1_10collective6NoMaskEEEEEvNT_6ParamsE,"aw",@nobits
	.sectionflags	@""
	.align	16
	.zero		1024


//--------------------- .nv.shared.reserved.0     --------------------------
	.section	.nv.shared.reserved.0,"aw",@nobits
	.weak		__nv_reservedSMEM_offset_0_alias
	.size		__nv_reservedSMEM_offset_0_alias, 0, 64
	.other		__nv_reservedSMEM_offset_0_alias,@"STO_CUDA_RESERVED_SHARED STV_DEFAULT"
__nv_reservedSMEM_offset_0_alias:
	.zero		0
.nv.shared.reserved.0:
	.zero		64
	.weak		__nv_reservedSMEM_tcgen05_partition
	.type		__nv_reservedSMEM_tcgen05_partition,@object
	.size		__nv_reservedSMEM_tcgen05_partition,(.L_0 - __nv_reservedSMEM_tcgen05_partition)
__nv_reservedSMEM_tcgen05_partition:
	.zero		32
.L_0:


//--------------------- .nv.global                --------------------------
	.section	.nv.global,"aw",@nobits
.nv.global:
	.type		_ZN39_INTERNAL_3ac25829_4_k_cu_bb918870_32084cute1_E,@object
	.size		_ZN39_INTERNAL_3ac25829_4_k_cu_bb918870_32084cute1_E,(_ZN39_INTERNAL_3ac25829_4_k_cu_bb918870_32084cuda3std3__45__cpo6cbeginE - _ZN39_INTERNAL_3ac25829_4_k_cu_bb918870_32084cute1_E)
_ZN39_INTERNAL_3ac25829_4_k_cu_bb918870_32084cute1_E:
	.zero		1
	.type		_ZN39_INTERNAL_3ac25829_4_k_cu_bb918870_32084cuda3std3__45__cpo6cbeginE,@object
	.size		_ZN39_INTERNAL_3ac25829_4_k_cu_bb918870_32084cuda3std3__45__cpo6cbeginE,(_ZN39_INTERNAL_3ac25829_4_k_cu_bb918870_32084cuda3std3__48in_placeE - _ZN39_INTERNAL_3ac25829_4_k_cu_bb918870_32084cuda3std3__45__cpo6cbeginE)
_ZN39_INTERNAL_3ac25829_4_k_cu_bb918870_32084cuda3std3__45__cpo6cbeginE:
	.zero		1
	.type		_ZN39_INTERNAL_3ac25829_4_k_cu_bb918870_32084cuda3std3__48in_placeE,@object
	.size		_ZN39_INTERNAL_3ac25829_4_k_cu_bb918870_32084cuda3std3__48in_placeE,(_ZN39_INTERNAL_3ac25829_4_k_cu_bb918870_32084cuda3std6ranges3__45__cpo9iter_moveE - _ZN39_INTERNAL_3ac25829_4_k_cu_bb918870_32084cuda3std3__48in_placeE)
_ZN39_INTERNAL_3ac25829_4_k_cu_bb918870_32084cuda3std3__48in_placeE:
	.zero		1
	.type		_ZN39_INTERNAL_3ac25829_4_k_cu_bb918870_32084cuda3std6ranges3__45__cpo9iter_moveE,@object
	.size		_ZN39_INTERNAL_3ac25829_4_k_cu_bb918870_32084cuda3std6ranges3__45__cpo9iter_moveE,(_ZN39_INTERNAL_3ac25829_4_k_cu_bb918870_32084cuda3std3__45__cpo5beginE - _ZN39_INTERNAL_3ac25829_4_k_cu_bb918870_32084cuda3std6ranges3__45__cpo9iter_moveE)
_ZN39_INTERNAL_3ac25829_4_k_cu_bb918870_32084cuda3std6ranges3__45__cpo9iter_moveE:
	.zero		1
	.type		_ZN39_INTERNAL_3ac25829_4_k_cu_bb918870_32084cuda3std3__45__cpo5beginE,@object
	.size		_ZN39_INTERNAL_3ac25829_4_k_cu_bb918870_32084cuda3std3__45__cpo5beginE,(_ZN39_INTERNAL_3ac25829_4_k_cu_bb918870_32084cuda3std3__441_GLOBAL__N__3ac25829_4_k_cu_bb918870_32086ignoreE - _ZN39_INTERNAL_3ac25829_4_k_cu_bb918870_32084cuda3std3__45__cpo5beginE)
_ZN39_INTERNAL_3ac25829_4_k_cu_bb918870_32084cuda3std3__45__cpo5beginE:
	.zero		1
	.type		_ZN39_INTERNAL_3ac25829_4_k_cu_bb918870_32084cuda3std3__441_GLOBAL__N__3ac25829_4_k_cu_bb918870_32086ignoreE,@object
	.size		_ZN39_INTERNAL_3ac25829_4_k_cu_bb918870_32084cuda3std3__441_GLOBAL__N__3ac25829_4_k_cu_bb918870_32086ignoreE,(_ZN39_INTERNAL_3ac25829_4_k_cu_bb918870_32084cute7productE - _ZN39_INTERNAL_3ac25829_4_k_cu_bb918870_32084cuda3std3__441_GLOBAL__N__3ac25829_4_k_cu_bb918870_32086ignoreE)
_ZN39_INTERNAL_3ac25829_4_k_cu_bb918870_32084cuda3std3__441_GLOBAL__N__3ac25829_4_k_cu_bb918870_32086ignoreE:
	.zero		1
	.type		_ZN39_INTERNAL_3ac25829_4_k_cu_bb918870_32084cute7productE,@object
	.size		_ZN39_INTERNAL_3ac25829_4_k_cu_bb918870_32084cute7productE,(_ZN39_INTERNAL_3ac25829_4_k_cu_bb918870_32084cuda3std3__45__cpo3endE - _ZN39_INTERNAL_3ac25829_4_k_cu_bb918870_32084cute7productE)
_ZN39_INTERNAL_3ac25829_4_k_cu_bb918870_32084cute7productE:
	.zero		1
	.type		_ZN39_INTERNAL_3ac25829_4_k_cu_bb918870_32084cuda3std3__45__cpo3endE,@object
	.size		_ZN39_INTERNAL_3ac25829_4_k_cu_bb918870_32084cuda3std3__45__cpo3endE,(_ZN39_INTERNAL_3ac25829_4_k_cu_bb918870_32084cuda3std3__419piecewise_constructE - _ZN39_INTERNAL_3ac25829_4_k_cu_bb918870_32084cuda3std3__45__cpo3endE)
_ZN39_INTERNAL_3ac25829_4_k_cu_bb918870_32084cuda3std3__45__cpo3endE:
	.zero		1
	.type		_ZN39_INTERNAL_3ac25829_4_k_cu_bb918870_32084cuda3std3__419piecewise_constructE,@object
	.size		_ZN39_INTERNAL_3ac25829_4_k_cu_bb918870_32084cuda3std3__419piecewise_constructE,(_ZN39_INTERNAL_3ac25829_4_k_cu_bb918870_32084cuda3std3__45__cpo4cendE - _ZN39_INTERNAL_3ac25829_4_k_cu_bb918870_32084cuda3std3__419piecewise_constructE)
_ZN39_INTERNAL_3ac25829_4_k_cu_bb918870_32084cuda3std3__419piecewise_constructE:
	.zero		1
	.type		_ZN39_INTERNAL_3ac25829_4_k_cu_bb918870_32084cuda3std3__45__cpo4cendE,@object
	.size		_ZN39_INTERNAL_3ac25829_4_k_cu_bb918870_32084cuda3std3__45__cpo4cendE,(_ZN39_INTERNAL_3ac25829_4_k_cu_bb918870_32084cuda3std6ranges3__45__cpo4swapE - _ZN39_INTERNAL_3ac25829_4_k_cu_bb918870_32084cuda3std3__45__cpo4cendE)
_ZN39_INTERNAL_3ac25829_4_k_cu_bb918870_32084cuda3std3__45__cpo4cendE:
	.zero		1
	.type		_ZN39_INTERNAL_3ac25829_4_k_cu_bb918870_32084cuda3std6ranges3__45__cpo4swapE,@object
	.size		_ZN39_INTERNAL_3ac25829_4_k_cu_bb918870_32084cuda3std6ranges3__45__cpo4swapE,(.L_12 - _ZN39_INTERNAL_3ac25829_4_k_cu_bb918870_32084cuda3std6ranges3__45__cpo4swapE)
_ZN39_INTERNAL_3ac25829_4_k_cu_bb918870_32084cuda3std6ranges3__45__cpo4swapE:
	.zero		1
.L_12:


//--------------------- .nv.constant0._ZN7cutlass13device_kernelINS_4fmha6kernel36Sm100FmhaBwdKernelTmaWarpSpecializedIN4cute5tupleIJiiiiNS5_IJNS5_IJiiEEEiEEEEEENS_10bfloat16_tEfNS5_IJNS4_1CILi128EEESB_NSA_ILi48EEESC_EEENS1_10collective6NoMaskEEEEEvNT_6ParamsE --------------------------
	.section	.nv.constant0._ZN7cutlass13device_kernelINS_4fmha6kernel36Sm100FmhaBwdKernelTmaWarpSpecializedIN4cute5tupleIJiiiiNS5_IJNS5_IJiiEEEiEEEEEENS_10bfloat16_tEfNS5_IJNS4_1CILi128EEESB_NSA_ILi48EEESC_EEENS1_10collective6NoMaskEEEEEvNT_6ParamsE,"a",@progbits
	.sectionflags	@""
	.align	4
.nv.constant0._ZN7cutlass13device_kernelINS_4fmha6kernel36Sm100FmhaBwdKernelTmaWarpSpecializedIN4cute5tupleIJiiiiNS5_IJNS5_IJiiEEEiEEEEEENS_10bfloat16_tEfNS5_IJNS4_1CILi128EEESB_NSA_ILi48EEESC_EEENS1_10collective6NoMaskEEEEEvNT_6ParamsE:
	.zero		2560


//--------------------- SYMBOLS --------------------------

	.type		.nv.reservedSmem.offset0,@object
	.size		.nv.reservedSmem.offset0,0x4
	.type		.nv.reservedSmem.cap,@object
	.size		.nv.reservedSmem.cap,0x4
	.type		__assertfail,@function
